def matmul_kernel(
    a_ptr,
    b_ptr,
    c_ptr,
    M,
    N,
    K,
    stride_am,
    stride_ak,
    stride_bk,
    stride_bn,
    stride_cm,
    stride_cn,
    BLOCK_M: tl.constexpr,
    BLOCK_N: tl.constexpr,
    BLOCK_K: tl.constexpr,
    GROUP_M: tl.constexpr,
):
    pid = tl.program_id(axis=0)
    num_pid_m = tl.cdiv(M, BLOCK_M)
    num_pid_n = tl.cdiv(N, BLOCK_N)
    num_pid_in_group = GROUP_M * num_pid_n
    group_id = pid // num_pid_in_group
    first_pid_m = group_id * GROUP_M
    group_size_m = min(num_pid_m - first_pid_m, GROUP_M)
    pid_m = first_pid_m + ((pid % num_pid_in_group) % group_size_m)
    pid_n = (pid % num_pid_in_group) // group_size_m

    offs_am = (pid_m * BLOCK_M + tl.arange(0, BLOCK_M)) % M
    offs_bn = (pid_n * BLOCK_N + tl.arange(0, BLOCK_N)) % N
    offs_k = tl.arange(0, BLOCK_K)
    a_ptrs = a_ptr + offs_am[:, None] * stride_am + offs_k[None, :] * stride_ak
    b_ptrs = b_ptr + offs_k[:, None] * stride_bk + offs_bn[None, :] * stride_bn

    acc = tl.zeros((BLOCK_M, BLOCK_N), dtype=tl.float32)
    for kk in range(0, tl.cdiv(K, BLOCK_K)):
        a = tl.load(a_ptrs, mask=offs_k[None, :] < K - kk * BLOCK_K, other=0.0)
        b = tl.load(b_ptrs, mask=offs_k[:, None] < K - kk * BLOCK_K, other=0.0)
        acc = tl.dot(a, b, acc)
        a_ptrs += BLOCK_K * stride_ak
        b_ptrs += BLOCK_K * stride_bk

    c = acc.to(c_ptr.dtype.element_ty)
    offs_cm = pid_m * BLOCK_M + tl.arange(0, BLOCK_M)
    offs_cn = pid_n * BLOCK_N + tl.arange(0, BLOCK_N)
    c_ptrs = c_ptr + offs_cm[:, None] * stride_cm + offs_cn[None, :] * stride_cn
    mask = (offs_cm[:, None] < M) & (offs_cn[None, :] < N)
    tl.store(c_ptrs, c, mask=mask)

# config = {"BLOCK_K": 256, "BLOCK_M": 128, "BLOCK_N": 64, "GROUP_M": 8, "arch": "sm_90", "dtype": "fp8e4m3", "num_ctas": 1, "num_stages": 3, "num_warps": 4}
# arch = sm_90


// ===== COMPILED SASS (sm_90a) =====

	.target	sm_90a

	.elftype	@"ET_EXEC"


//--------------------- .note.nv.tkinfo           --------------------------
	.section	.note.nv.tkinfo,"",@"SHT_NOTE"
	.sectionflags	@"SHF_NOTE_NV_TKINFO"
	.tkinfo
        /*0018*/ 	.word	0x00000002
        /*0030*/ 	.string	""
        /*0030*/ 	.string	"ptxas"
        /*0030*/ 	.string	"Cuda compilation tools, release 13.0, V13.0.88"
        /*0030*/ 	.string	"Build cuda_13.0.r13.0/compiler.36424714_0"
        /*0030*/ 	.string	"-v  -suppress-debug-info  -lineinfo  -arch sm_90a "



//--------------------- .note.nv.cuinfo           --------------------------
	.section	.note.nv.cuinfo,"",@"SHT_NOTE"
	.sectionflags	@"SHF_NOTE_NV_CUINFO"
        /*0018*/ 	.short	0x0002
        /*001a*/ 	.short	0x005a
        /*001c*/ 	.short	0x0082
	.zero		2


//--------------------- .nv.info                  --------------------------
	.section	.nv.info,"",@"SHT_CUDA_INFO"
	.align	4


	//----- nvinfo : EIATTR_REGCOUNT
	.align		4
        /*0000*/ 	.byte	0x04, 0x2f
        /*0002*/ 	.short	(.L_1 - .L_0)
	.align		4
.L_0:
        /*0004*/ 	.word	index@(matmul_kernel)
        /*0008*/ 	.word	0x000000ff


	//----- nvinfo : EIATTR_FRAME_SIZE
	.align		4
.L_1:
        /*000c*/ 	.byte	0x04, 0x11
        /*000e*/ 	.short	(.L_3 - .L_2)
	.align		4
.L_2:
        /*0010*/ 	.word	index@(matmul_kernel)
        /*0014*/ 	.word	0x00001010


	//----- nvinfo : EIATTR_MIN_STACK_SIZE
	.align		4
.L_3:
        /*0018*/ 	.byte	0x04, 0x12
        /*001a*/ 	.short	(.L_5 - .L_4)
	.align		4
.L_4:
        /*001c*/ 	.word	index@(matmul_kernel)
        /*0020*/ 	.word	0x00001010
.L_5:


//--------------------- .nv.compat                --------------------------
	.section	.nv.compat,"",@"SHT_CUDA_COMPAT_INFO"
	.align	4
        /*0000*/ 	.byte	0x02, 0x09, 0x01, 0x00, 0x02, 0x02, 0x04, 0x00, 0x02, 0x05, 0x05, 0x00, 0x03, 0x07, 0x01, 0x01
        /*0010*/ 	.byte	0x02, 0x03, 0x00, 0x00, 0x02, 0x06, 0x01, 0x00, 0x04, 0x0b, 0x08, 0x00, 0x00, 0x00, 0x00, 0x00
        /*0020*/ 	.byte	0x00, 0x00, 0x00, 0x00


//--------------------- .nv.info.matmul_kernel    --------------------------
	.section	.nv.info.matmul_kernel,"",@"SHT_CUDA_INFO"
	.sectionflags	@""
	.align	4


	//----- nvinfo : EIATTR_CUDA_API_VERSION
	.align		4
        /*0000*/ 	.byte	0x04, 0x37
        /*0002*/ 	.short	(.L_7 - .L_6)
.L_6:
        /*0004*/ 	.word	0x00000082


	//----- nvinfo : EIATTR_KPARAM_INFO
	.align		4
.L_7:
        /*0008*/ 	.byte	0x04, 0x17
        /*000a*/ 	.short	(.L_9 - .L_8)
.L_8:
        /*000c*/ 	.word	0x00000000
        /*0010*/ 	.short	0x000d
        /*0012*/ 	.short	0x0048
        /*0014*/ 	.byte	0x00, 0xf4, 0x21, 0x00


	//----- nvinfo : EIATTR_KPARAM_INFO
	.align		4
.L_9:
        /*0018*/ 	.byte	0x04, 0x17
        /*001a*/ 	.short	(.L_11 - .L_10)
.L_10:
        /*001c*/ 	.word	0x00000000
        /*0020*/ 	.short	0x000c
        /*0022*/ 	.short	0x0040
        /*0024*/ 	.byte	0x00, 0xf4, 0x21, 0x00


	//----- nvinfo : EIATTR_KPARAM_INFO
	.align		4
.L_11:
        /*0028*/ 	.byte	0x04, 0x17
        /*002a*/ 	.short	(.L_13 - .L_12)
.L_12:
        /*002c*/ 	.word	0x00000000
        /*0030*/ 	.short	0x000b
        /*0032*/ 	.short	0x0038
        /*0034*/ 	.byte	0x00, 0xf0, 0x11, 0x00


	//----- nvinfo : EIATTR_KPARAM_INFO
	.align		4
.L_13:
        /*0038*/ 	.byte	0x04, 0x17
        /*003a*/ 	.short	(.L_15 - .L_14)
.L_14:
        /*003c*/ 	.word	0x00000000
        /*0040*/ 	.short	0x000a
        /*0042*/ 	.short	0x0034
        /*0044*/ 	.byte	0x00, 0xf0, 0x11, 0x00


	//----- nvinfo : EIATTR_KPARAM_INFO
	.align		4
.L_15:
        /*0048*/ 	.byte	0x04, 0x17
        /*004a*/ 	.short	(.L_17 - .L_16)
.L_16:
        /*004c*/ 	.word	0x00000000
        /*0050*/ 	.short	0x0009
        /*0052*/ 	.short	0x0030
        /*0054*/ 	.byte	0x00, 0xf0, 0x11, 0x00


	//----- nvinfo : EIATTR_KPARAM_INFO
	.align		4
.L_17:
        /*0058*/ 	.byte	0x04, 0x17
        /*005a*/ 	.short	(.L_19 - .L_18)
.L_18:
        /*005c*/ 	.word	0x00000000
        /*0060*/ 	.short	0x0008
        /*0062*/ 	.short	0x002c
        /*0064*/ 	.byte	0x00, 0xf0, 0x11, 0x00


	//----- nvinfo : EIATTR_KPARAM_INFO
	.align		4
.L_19:
        /*0068*/ 	.byte	0x04, 0x17
        /*006a*/ 	.short	(.L_21 - .L_20)
.L_20:
        /*006c*/ 	.word	0x00000000
        /*0070*/ 	.short	0x0007
        /*0072*/ 	.short	0x0028
        /*0074*/ 	.byte	0x00, 0xf0, 0x11, 0x00


	//----- nvinfo : EIATTR_KPARAM_INFO
	.align		4
.L_21:
        /*0078*/ 	.byte	0x04, 0x17
        /*007a*/ 	.short	(.L_23 - .L_22)
.L_22:
        /*007c*/ 	.word	0x00000000
        /*0080*/ 	.short	0x0006
        /*0082*/ 	.short	0x0024
        /*0084*/ 	.byte	0x00, 0xf0, 0x11, 0x00


	//----- nvinfo : EIATTR_KPARAM_INFO
	.align		4
.L_23:
        /*0088*/ 	.byte	0x04, 0x17
        /*008a*/ 	.short	(.L_25 - .L_24)
.L_24:
        /*008c*/ 	.word	0x00000000
        /*0090*/ 	.short	0x0005
        /*0092*/ 	.short	0x0020
        /*0094*/ 	.byte	0x00, 0xf0, 0x11, 0x00


	//----- nvinfo : EIATTR_KPARAM_INFO
	.align		4
.L_25:
        /*0098*/ 	.byte	0x04, 0x17
        /*009a*/ 	.short	(.L_27 - .L_26)
.L_26:
        /*009c*/ 	.word	0x00000000
        /*00a0*/ 	.short	0x0004
        /*00a2*/ 	.short	0x001c
        /*00a4*/ 	.byte	0x00, 0xf0, 0x11, 0x00


	//----- nvinfo : EIATTR_KPARAM_INFO
	.align		4
.L_27:
        /*00a8*/ 	.byte	0x04, 0x17
        /*00aa*/ 	.short	(.L_29 - .L_28)
.L_28:
        /*00ac*/ 	.word	0x00000000
        /*00b0*/ 	.short	0x0003
        /*00b2*/ 	.short	0x0018
        /*00b4*/ 	.byte	0x00, 0xf0, 0x11, 0x00


	//----- nvinfo : EIATTR_KPARAM_INFO
	.align		4
.L_29:
        /*00b8*/ 	.byte	0x04, 0x17
        /*00ba*/ 	.short	(.L_31 - .L_30)
.L_30:
        /*00bc*/ 	.word	0x00000000
        /*00c0*/ 	.short	0x0002
        /*00c2*/ 	.short	0x0010
        /*00c4*/ 	.byte	0x00, 0xf4, 0x21, 0x00


	//----- nvinfo : EIATTR_KPARAM_INFO
	.align		4
.L_31:
        /*00c8*/ 	.byte	0x04, 0x17
        /*00ca*/ 	.short	(.L_33 - .L_32)
.L_32:
        /*00cc*/ 	.word	0x00000000
        /*00d0*/ 	.short	0x0001
        /*00d2*/ 	.short	0x0008
        /*00d4*/ 	.byte	0x00, 0xf4, 0x21, 0x00


	//----- nvinfo : EIATTR_KPARAM_INFO
	.align		4
.L_33:
        /*00d8*/ 	.byte	0x04, 0x17
        /*00da*/ 	.short	(.L_35 - .L_34)
.L_34:
        /*00dc*/ 	.word	0x00000000
        /*00e0*/ 	.short	0x0000
        /*00e2*/ 	.short	0x0000
        /*00e4*/ 	.byte	0x00, 0xf4, 0x21, 0x00


	//----- nvinfo : EIATTR_SPARSE_MMA_MASK
	.align		4
.L_35:
        /*00e8*/ 	.byte	0x03, 0x50
        /*00ea*/ 	.short	0x0000


	//----- nvinfo : EIATTR_MAXREG_COUNT
	.align		4
        /*00ec*/ 	.byte	0x03, 0x1b
        /*00ee*/ 	.short	0x00ff


	//----- nvinfo : EIATTR_NUM_BARRIERS
	.align		4
        /*00f0*/ 	.byte	0x02, 0x4c
        /*00f2*/ 	.byte	0x01
	.zero		1


	//----- nvinfo : EIATTR_ANNOTATIONS
	.align		4
        /*00f4*/ 	.byte	0x04, 0x55
        /*00f6*/ 	.short	(.L_37 - .L_36)


	//   ....[0]....
.L_36:
        /*00f8*/ 	.word	0x00000001
        /*00fc*/ 	.byte	0x40, 0x05, 0x00, 0x00, 0x01, 0x00, 0x00, 0x00, 0x80, 0x09, 0x00, 0x00, 0x01, 0x00, 0x00, 0x00
        /* <DEDUP_REMOVED lines=1769> */
        /*6f9c*/ 	.byte	0x80, 0x44, 0x02, 0x00


	//----- nvinfo : EIATTR_MERCURY_ISA_VERSION
	.align		4
.L_37:
        /*6fa0*/ 	.byte	0x03, 0x5f
        /*6fa2*/ 	.short	0x0101


	//----- nvinfo : EIATTR_EXIT_INSTR_OFFSETS
	.align		4
        /*6fa4*/ 	.byte	0x04, 0x1c
        /*6fa6*/ 	.short	(.L_39 - .L_38)


	//   ....[0]....
.L_38:
        /*6fa8*/ 	.word	0x00026570


	//   ....[1]....
        /*6fac*/ 	.word	0x00026590


	//----- nvinfo : EIATTR_REQNTID
	.align		4
.L_39:
        /*6fb0*/ 	.byte	0x04, 0x10
        /*6fb2*/ 	.short	(.L_41 - .L_40)
.L_40:
        /*6fb4*/ 	.word	0x00000080
        /*6fb8*/ 	.word	0x00000001
        /*6fbc*/ 	.word	0x00000001


	//----- nvinfo : EIATTR_CBANK_PARAM_SIZE
	.align		4
.L_41:
        /*6fc0*/ 	.byte	0x03, 0x19
        /*6fc2*/ 	.short	0x0050


	//----- nvinfo : EIATTR_PARAM_CBANK
	.align		4
        /*6fc4*/ 	.byte	0x04, 0x0a
        /*6fc6*/ 	.short	(.L_43 - .L_42)
	.align		4
.L_42:
        /*6fc8*/ 	.word	index@(.nv.constant0.matmul_kernel)
        /*6fcc*/ 	.short	0x0210
        /*6fce*/ 	.short	0x0050


	//----- nvinfo : EIATTR_SW_WAR
	.align		4
.L_43:
        /*6fd0*/ 	.byte	0x04, 0x36
        /*6fd2*/ 	.short	(.L_45 - .L_44)
.L_44:
        /*6fd4*/ 	.word	0x00000008
.L_45:


//--------------------- .nv.callgraph             --------------------------
	.section	.nv.callgraph,"",@"SHT_CUDA_CALLGRAPH"
	.align	4
	.sectionentsize	8
	.align		4
        /*0000*/ 	.word	0x00000000
	.align		4
        /*0004*/ 	.word	0xffffffff
	.align		4
        /*0008*/ 	.word	0x00000000
	.align		4
        /*000c*/ 	.word	0xfffffffe
	.align		4
        /*0010*/ 	.word	0x00000000
	.align		4
        /*0014*/ 	.word	0xfffffffd
	.align		4
        /*0018*/ 	.word	0x00000000
	.align		4
        /*001c*/ 	.word	0xfffffffc


//--------------------- .text.matmul_kernel       --------------------------
	.section	.text.matmul_kernel,"ax",@progbits
	.align	128
        .global         matmul_kernel
        .type           matmul_kernel,@function
        .size           matmul_kernel,(.L_x_4 - matmul_kernel)
        .other          matmul_kernel,@"STO_CUDA_ENTRY STV_DEFAULT"
matmul_kernel:
.text.matmul_kernel:
[----:B------:R-:W0:Y:S08]  /*0000*/  LDC R1, c[0x0][0x28] ;  /* 0x00000a00ff017b82 */ /* 0x000e300000000800 */
[----:B------:R-:W1:Y:S01]  /*0010*/  LDC.64 R46, c[0x0][0x228] ;  /* 0x00008a00ff2e7b82 */ /* 0x000e620000000a00 */
[----:B------:R-:W2:Y:S01]  /*0020*/  S2R R5, SR_CTAID.X ;  /* 0x0000000000057919 */ /* 0x000ea20000002500 */
[----:B0-----:R-:W-:Y:S01]  /*0030*/  VIADD R1, R1, 0xffffeff0 ;  /* 0xffffeff001017836 */ /* 0x001fe20000000000 */
[----:B------:R-:W-:Y:S01]  /*0040*/  UMOV UR4, 0x400 ;  /* 0x0000040000047882 */ /* 0x000fe20000000000 */
[----:B------:R-:W-:-:S04]  /*0050*/  ULDC.64 UR6, c[0x0][0x208] ;  /* 0x0000820000067ab9 */ /* 0x000fc80000000a00 */
[----:B------:R-:W0:Y:S08]  /*0060*/  LDC R17, c[0x0][0x230] ;  /* 0x00008c00ff117b82 */ /* 0x000e300000000800 */
[----:B------:R-:W3:Y:S01]  /*0070*/  S2UR UR5, SR_CgaCtaId ;  /* 0x00000000000579c3 */ /* 0x000ee20000008800 */
[----:B-1----:R-:W-:-:S05]  /*0080*/  VIADD R0, R47, 0x3f ;  /* 0x0000003f2f007836 */ /* 0x002fca0000000000 */
[----:B------:R-:W-:Y:S01]  /*0090*/  SHF.R.S32.HI R3, RZ, 0x1f, R0 ;  /* 0x0000001fff037819 */ /* 0x000fe20000011400 */
[----:B0-----:R-:W-:-:S03]  /*00a0*/  VIADD R17, R17, 0xff ;  /* 0x000000ff11117836 */ /* 0x001fc60000000000 */
[----:B------:R-:W-:Y:S02]  /*00b0*/  LEA.HI R3, R3, R0, RZ, 0x6 ;  /* 0x0000000003037211 */ /* 0x000fe400078f30ff */
[----:B--2---:R-:W-:Y:S02]  /*00c0*/  IABS R8, R5 ;  /* 0x0000000500087213 */ /* 0x004fe40000000000 */
[----:B------:R-:W-:Y:S01]  /*00d0*/  SHF.R.S32.HI R3, RZ, 0x6, R3 ;  /* 0x00000006ff037819 */ /* 0x000fe20000011403 */
[----:B---3--:R-:W-:-:S04]  /*00e0*/  ULEA UR4, UR5, UR4, 0x18 ;  /* 0x0000000405047291 */ /* 0x008fc8000f8ec03f */
[----:B------:R-:W-:-:S05]  /*00f0*/  IMAD.SHL.U32 R4, R3, 0x8, RZ ;  /* 0x0000000803047824 */ /* 0x000fca00078e00ff */
[-C--:B------:R-:W-:Y:S02]  /*0100*/  IABS R7, R4.reuse ;  /* 0x0000000400077213 */ /* 0x080fe40000000000 */
[----:B------:R-:W-:Y:S02]  /*0110*/  IABS R10, R4 ;  /* 0x00000004000a7213 */ /* 0x000fe40000000000 */
[----:B------:R-:W0:Y:S08]  /*0120*/  I2F.RP R0, R7 ;  /* 0x0000000700007306 */ /* 0x000e300000209400 */
[----:B0-----:R-:W0:Y:S02]  /*0130*/  MUFU.RCP R0, R0 ;  /* 0x0000000000007308 */ /* 0x001e240000001000 */
[----:B0-----:R-:W-:-:S02]  /*0140*/  VIADD R2, R0, 0xffffffe ;  /* 0x0ffffffe00027836 */ /* 0x001fc40000000000 */
[----:B------:R-:W-:-:S04]  /*0150*/  IMAD.MOV R0, RZ, RZ, -R10 ;  /* 0x000000ffff007224 */ /* 0x000fc800078e0a0a */
[----:B------:R0:W1:Y:S02]  /*0160*/  F2I.FTZ.U32.TRUNC.NTZ R3, R2 ;  /* 0x0000000200037305 */ /* 0x000064000021f000 */
[----:B0-----:R-:W-:Y:S02]  /*0170*/  IMAD.MOV.U32 R2, RZ, RZ, RZ ;  /* 0x000000ffff027224 */ /* 0x001fe400078e00ff */
[----:B-1----:R-:W-:-:S04]  /*0180*/  IMAD.MOV R6, RZ, RZ, -R3 ;  /* 0x000000ffff067224 */ /* 0x002fc800078e0a03 */
[----:B------:R-:W-:Y:S02]  /*0190*/  IMAD R9, R6, R7, RZ ;  /* 0x0000000706097224 */ /* 0x000fe400078e02ff */
[----:B------:R-:W-:Y:S02]  /*01a0*/  IMAD.MOV.U32 R6, RZ, RZ, R8 ;  /* 0x000000ffff067224 */ /* 0x000fe400078e0008 */
[----:B------:R-:W-:-:S06]  /*01b0*/  IMAD.HI.U32 R3, R3, R9, R2 ;  /* 0x0000000903037227 */ /* 0x000fcc00078e0002 */
[----:B------:R-:W-:-:S04]  /*01c0*/  IMAD.HI.U32 R3, R3, R6, RZ ;  /* 0x0000000603037227 */ /* 0x000fc800078e00ff */
[----:B------:R-:W-:-:S05]  /*01d0*/  IMAD R0, R3, R0, R6 ;  /* 0x0000000003007224 */ /* 0x000fca00078e0206 */
[----:B------:R-:W-:-:S13]  /*01e0*/  ISETP.GT.U32.AND P1, PT, R7, R0, PT ;  /* 0x000000000700720c */ /* 0x000fda0003f24070 */
[----:B------:R-:W-:Y:S02]  /*01f0*/  @!P1 IMAD.IADD R0, R0, 0x1, -R7 ;  /* 0x0000000100009824 */ /* 0x000fe400078e0a07 */
[----:B------:R-:W-:Y:S01]  /*0200*/  @!P1 VIADD R3, R3, 0x1 ;  /* 0x0000000103039836 */ /* 0x000fe20000000000 */
[----:B------:R-:W-:Y:S02]  /*0210*/  ISETP.NE.AND P1, PT, R4, RZ, PT ;  /* 0x000000ff0400720c */ /* 0x000fe40003f25270 */
[----:B------:R-:W-:Y:S02]  /*0220*/  ISETP.GE.U32.AND P0, PT, R0, R7, PT ;  /* 0x000000070000720c */ /* 0x000fe40003f06070 */
[----:B------:R-:W-:-:S04]  /*0230*/  LOP3.LUT R0, R5, R4, RZ, 0x3c, !PT ;  /* 0x0000000405007212 */ /* 0x000fc800078e3cff */
[----:B------:R-:W-:Y:S01]  /*0240*/  ISETP.GE.AND P2, PT, R0, RZ, PT ;  /* 0x000000ff0000720c */ /* 0x000fe20003f46270 */
[----:B------:R-:W-:-:S06]  /*0250*/  VIADD R0, R46, 0x7f ;  /* 0x0000007f2e007836 */ /* 0x000fcc0000000000 */
[----:B------:R-:W-:-:S04]  /*0260*/  @P0 VIADD R3, R3, 0x1 ;  /* 0x0000000103030836 */ /* 0x000fc80000000000 */
[----:B------:R-:W-:Y:S01]  /*0270*/  IMAD.MOV.U32 R2, RZ, RZ, R3 ;  /* 0x000000ffff027224 */ /* 0x000fe200078e0003 */
[----:B------:R-:W-:-:S03]  /*0280*/  SHF.R.S32.HI R3, RZ, 0x1f, R0 ;  /* 0x0000001fff037819 */ /* 0x000fc60000011400 */
[----:B------:R-:W-:Y:S01]  /*0290*/  @!P2 IMAD.MOV R2, RZ, RZ, -R2 ;  /* 0x000000ffff02a224 */ /* 0x000fe200078e0a02 */
[----:B------:R-:W-:Y:S02]  /*02a0*/  @!P1 LOP3.LUT R2, RZ, R4, RZ, 0x33, !PT ;  /* 0x00000004ff029212 */ /* 0x000fe400078e33ff */
[----:B------:R-:W-:-:S03]  /*02b0*/  LEA.HI R3, R3, R0, RZ, 0x7 ;  /* 0x0000000003037211 */ /* 0x000fc600078f38ff */
[----:B------:R-:W-:Y:S02]  /*02c0*/  IMAD.SHL.U32 R6, R2, 0x8, RZ ;  /* 0x0000000802067824 */ /* 0x000fe400078e00ff */
[----:B------:R-:W-:-:S03]  /*02d0*/  IMAD.MOV R2, RZ, RZ, -R2 ;  /* 0x000000ffff027224 */ /* 0x000fc600078e0a02 */
[----:B------:R-:W-:Y:S01]  /*02e0*/  LEA.HI.SX32 R3, R3, -R6, 0x19 ;  /* 0x8000000603037211 */ /* 0x000fe200078fcaff */
[----:B------:R-:W-:-:S03]  /*02f0*/  IMAD R4, R4, R2, R5 ;  /* 0x0000000204047224 */ /* 0x000fc600078e0205 */
[----:B------:R-:W-:Y:S02]  /*0300*/  VIMNMX R11, R3, 0x8, PT ;  /* 0x00000008030b7848 */ /* 0x000fe40003fe0100 */
[----:B------:R-:W-:Y:S02]  /*0310*/  IABS R9, R4 ;  /* 0x0000000400097213 */ /* 0x000fe40000000000 */
[----:B------:R-:W-:-:S04]  /*0320*/  IABS R7, R11 ;  /* 0x0000000b00077213 */ /* 0x000fc80000000000 */
[----:B------:R-:W0:Y:S08]  /*0330*/  I2F.RP R0, R7 ;  /* 0x0000000700007306 */ /* 0x000e300000209400 */
[----:B0-----:R-:W0:Y:S02]  /*0340*/  MUFU.RCP R0, R0 ;  /* 0x0000000000007308 */ /* 0x001e240000001000 */
[----:B0-----:R-:W-:-:S06]  /*0350*/  VIADD R3, R0, 0xffffffe ;  /* 0x0ffffffe00037836 */ /* 0x001fcc0000000000 */
[----:B------:R-:W0:Y:S02]  /*0360*/  F2I.FTZ.U32.TRUNC.NTZ R3, R3 ;  /* 0x0000000300037305 */ /* 0x000e24000021f000 */
[----:B0-----:R-:W-:-:S04]  /*0370*/  IMAD.MOV R8, RZ, RZ, -R3 ;  /* 0x000000ffff087224 */ /* 0x001fc800078e0a03 */
[----:B------:R-:W-:Y:S01]  /*0380*/  IMAD.MOV.U32 R2, RZ, RZ, R8 ;  /* 0x000000ffff027224 */ /* 0x000fe200078e0008 */
[----:B------:R-:W-:-:S03]  /*0390*/  IABS R8, R11 ;  /* 0x0000000b00087213 */ /* 0x000fc60000000000 */
[----:B------:R-:W-:Y:S02]  /*03a0*/  IMAD R5, R2, R7, RZ ;  /* 0x0000000702057224 */ /* 0x000fe400078e02ff */
[----:B------:R-:W-:Y:S02]  /*03b0*/  IMAD.MOV.U32 R2, RZ, RZ, RZ ;  /* 0x000000ffff027224 */ /* 0x000fe400078e00ff */
[----:B------:R-:W-:Y:S02]  /*03c0*/  IMAD.MOV R0, RZ, RZ, -R8 ;  /* 0x000000ffff007224 */ /* 0x000fe400078e0a08 */
[----:B------:R-:W-:Y:S02]  /*03d0*/  IMAD.HI.U32 R2, R3, R5, R2 ;  /* 0x0000000503027227 */ /* 0x000fe400078e0002 */
[----:B------:R-:W0:Y:S04]  /*03e0*/  S2R R5, SR_TID.X ;  /* 0x0000000000057919 */ /* 0x000e280000002100 */
[----:B------:R-:W-:-:S04]  /*03f0*/  IMAD.HI.U32 R2, R2, R9, RZ ;  /* 0x0000000902027227 */ /* 0x000fc800078e00ff */
[----:B------:R-:W-:-:S05]  /*0400*/  IMAD R0, R2, R0, R9 ;  /* 0x0000000002007224 */ /* 0x000fca00078e0209 */
[----:B------:R-:W-:-:S13]  /*0410*/  ISETP.GT.U32.AND P1, PT, R7, R0, PT ;  /* 0x000000000700720c */ /* 0x000fda0003f24070 */
[----:B------:R-:W-:Y:S02]  /*0420*/  @!P1 IMAD.IADD R0, R0, 0x1, -R7 ;  /* 0x0000000100009824 */ /* 0x000fe400078e0a07 */
[----:B------:R-:W-:Y:S01]  /*0430*/  @!P1 VIADD R2, R2, 0x1 ;  /* 0x0000000102029836 */ /* 0x000fe20000000000 */
[----:B------:R-:W-:Y:S02]  /*0440*/  ISETP.NE.AND P1, PT, R11, RZ, PT ;  /* 0x000000ff0b00720c */ /* 0x000fe40003f25270 */
[----:B------:R-:W-:Y:S02]  /*0450*/  ISETP.GE.U32.AND P0, PT, R0, R7, PT ;  /* 0x000000070000720c */ /* 0x000fe40003f06070 */
[----:B------:R-:W-:Y:S02]  /*0460*/  LOP3.LUT R0, R4, R11, RZ, 0x3c, !PT ;  /* 0x0000000b04007212 */ /* 0x000fe400078e3cff */
[----:B0-----:R-:W-:Y:S02]  /*0470*/  LOP3.LUT R88, R5, 0x7f, RZ, 0xc0, !PT ;  /* 0x0000007f05587812 */ /* 0x001fe400078ec0ff */
[----:B------:R-:W-:-:S07]  /*0480*/  ISETP.GE.AND P2, PT, R0, RZ, PT ;  /* 0x000000ff0000720c */ /* 0x000fce0003f46270 */
[----:B------:R-:W-:Y:S01]  /*0490*/  @P0 VIADD R2, R2, 0x1 ;  /* 0x0000000102020836 */ /* 0x000fe20000000000 */
[----:B------:R-:W-:-:S05]  /*04a0*/  ISETP.GT.AND P0, PT, R17, 0xff, PT ;  /* 0x000000ff1100780c */ /* 0x000fca0003f04270 */
[----:B------:R-:W-:Y:S01]  /*04b0*/  @!P2 IMAD.MOV R2, RZ, RZ, -R2 ;  /* 0x000000ffff02a224 */ /* 0x000fe200078e0a02 */
[----:B------:R-:W-:-:S05]  /*04c0*/  @!P1 LOP3.LUT R2, RZ, R11, RZ, 0x33, !PT ;  /* 0x0000000bff029212 */ /* 0x000fca00078e33ff */
[----:B------:R-:W-:-:S04]  /*04d0*/  IMAD.MOV R0, RZ, RZ, -R2 ;  /* 0x000000ffff007224 */ /* 0x000fc800078e0a02 */
[----:B------:R-:W-:-:S04]  /*04e0*/  IMAD R0, R11, R0, R4 ;  /* 0x000000000b007224 */ /* 0x000fc800078e0204 */
[----:B------:R-:W-:Y:S02]  /*04f0*/  IMAD.IADD R3, R6, 0x1, R0 ;  /* 0x0000000106037824 */ /* 0x000fe400078e0200 */
[----:B------:R-:W-:Y:S02]  /*0500*/  IMAD.SHL.U32 R0, R2, 0x40, RZ ;  /* 0x0000004002007824 */ /* 0x000fe400078e00ff */
[----:B------:R-:W-:Y:S02]  /*0510*/  IMAD R89, R3, 0x80, R88 ;  /* 0x0000008003597824 */ /* 0x000fe400078e0258 */
[C---:B------:R-:W-:Y:S02]  /*0520*/  VIADD R50, R0.reuse, 0x1 ;  /* 0x0000000100327836 */ /* 0x040fe40000000000 */
[C---:B------:R-:W-:Y:S01]  /*0530*/  VIADD R56, R0.reuse, 0x2 ;  /* 0x0000000200387836 */ /* 0x040fe20000000000 */
[----:B------:R0:W-:Y:S01]  /*0540*/  STL [R1+0xdf4], R89 ;  /* 0x000df45901007387 */ /* 0x0001e20000100800 */
[----:B------:R-:W-:-:S02]  /*0550*/  VIADD R54, R0, 0x3 ;  /* 0x0000000300367836 */ /* 0x000fc40000000000 */
[C---:B------:R-:W-:Y:S02]  /*0560*/  VIADD R52, R0.reuse, 0x4 ;  /* 0x0000000400347836 */ /* 0x040fe40000000000 */
[C---:B------:R-:W-:Y:S02]  /*0570*/  VIADD R60, R0.reuse, 0x5 ;  /* 0x00000005003c7836 */ /* 0x040fe40000000000 */
[C---:B------:R-:W-:Y:S02]  /*0580*/  VIADD R58, R0.reuse, 0x6 ;  /* 0x00000006003a7836 */ /* 0x040fe40000000000 */
[C---:B------:R-:W-:Y:S02]  /*0590*/  VIADD R62, R0.reuse, 0x7 ;  /* 0x00000007003e7836 */ /* 0x040fe40000000000 */
[C---:B------:R-:W-:Y:S02]  /*05a0*/  VIADD R64, R0.reuse, 0x8 ;  /* 0x0000000800407836 */ /* 0x040fe40000000000 */
        /* <DEDUP_REMOVED lines=54> */
[----:B------:R-:W-:Y:S01]  /*0910*/  VIADD R15, R0, 0x3f ;  /* 0x0000003f000f7836 */ /* 0x000fe20000000000 */
[----:B0-----:R-:W-:Y:S06]  /*0920*/  @P0 BRA `(.L_x_0) ;  /* 0x00000000008c0947 */ /* 0x001fec0003800000 */
[----:B------:R-:W-:Y:S01]  /*0930*/  IMAD.SHL.U32 R2, R5, 0x10, RZ ;  /* 0x0000001005027824 */ /* 0x000fe200078e00ff */
[----:B------:R-:W-:Y:S02]  /*0940*/  CS2R R56, SRZ ;  /* 0x0000000000387805 */ /* 0x000fe4000001ff00 */
[----:B------:R-:W-:Y:S02]  /*0950*/  CS2R R58, SRZ ;  /* 0x00000000003a7805 */ /* 0x000fe4000001ff00 */
[----:B------:R-:W-:Y:S02]  /*0960*/  CS2R R60, SRZ ;  /* 0x00000000003c7805 */ /* 0x000fe4000001ff00 */
[----:B------:R-:W-:Y:S01]  /*0970*/  CS2R R62, SRZ ;  /* 0x00000000003e7805 */ /* 0x000fe2000001ff00 */
[----:B------:R0:W-:Y:S01]  /*0980*/  STL [R1+0xdf8], R2 ;  /* 0x000df80201007387 */ /* 0x0001e20000100800 */
[----:B------:R-:W-:Y:S02]  /*0990*/  CS2R R64, SRZ ;  /* 0x0000000000407805 */ /* 0x000fe4000001ff00 */
[----:B------:R-:W-:-:S02]  /*09a0*/  CS2R R66, SRZ ;  /* 0x0000000000427805 */ /* 0x000fc4000001ff00 */
[----:B------:R-:W-:Y:S02]  /*09b0*/  CS2R R68, SRZ ;  /* 0x0000000000447805 */ /* 0x000fe4000001ff00 */
[----:B------:R-:W-:Y:S02]  /*09c0*/  CS2R R70, SRZ ;  /* 0x0000000000467805 */ /* 0x000fe4000001ff00 */
[----:B------:R-:W-:Y:S02]  /*09d0*/  CS2R R72, SRZ ;  /* 0x0000000000487805 */ /* 0x000fe4000001ff00 */
[----:B------:R-:W-:Y:S02]  /*09e0*/  CS2R R74, SRZ ;  /* 0x00000000004a7805 */ /* 0x000fe4000001ff00 */
        /* <DEDUP_REMOVED lines=21> */
[----:B------:R-:W-:Y:S01]  /*0b40*/  CS2R R54, SRZ ;  /* 0x0000000000367805 */ /* 0x000fe2000001ff00 */
[----:B0-----:R-:W-:Y:S06]  /*0b50*/  BRA `(.L_x_1) ;  /* 0x0000023800387947 */ /* 0x001fec0003800000 */
.L_x_0:
[----:B------:R-:W-:Y:S01]  /*0b60*/  IABS R12, R46 ;  /* 0x0000002e000c7213 */ /* 0x000fe20000000000 */
[----:B------:R-:W-:Y:S01]  /*0b70*/  ULDC UR10, c[0x0][0x240] ;  /* 0x00009000000a7ab9 */ /* 0x000fe20000000800 */
[----:B------:R-:W-:Y:S01]  /*0b80*/  IABS R2, R47 ;  /* 0x0000002f00027213 */ /* 0x000fe20000000000 */
[----:B------:R-:W-:Y:S01]  /*0b90*/  ULDC.64 UR8, c[0x0][0x218] ;  /* 0x0000860000087ab9 */ /* 0x000fe20000000a00 */
[----:B------:R-:W0:Y:S01]  /*0ba0*/  I2F.RP R3, R12 ;  /* 0x0000000c00037306 */ /* 0x000e220000209400 */
[----:B------:R-:W-:Y:S01]  /*0bb0*/  IABS R10, R29 ;  /* 0x0000001d000a7213 */ /* 0x000fe20000000000 */
[----:B------:R1:W-:Y:S01]  /*0bc0*/  STL [R1+0xdfc], R0 ;  /* 0x000dfc0001007387 */ /* 0x0003e20000100800 */
[----:B------:R-:W-:Y:S01]  /*0bd0*/  IABS R14, R26 ;  /* 0x0000001a000e7213 */ /* 0x000fe20000000000 */
[----:B------:R-:W-:Y:S01]  /*0be0*/  ULDC UR5, c[0x0][0x234] ;  /* 0x00008d0000057ab9 */ /* 0x000fe20000000800 */
[----:B------:R-:W-:Y:S01]  /*0bf0*/  IABS R13, R27 ;  /* 0x0000001b000d7213 */ /* 0x000fe20000000000 */
[----:B------:R-:W-:Y:S01]  /*0c00*/  ULDC UR37, c[0x0][0x238] ;  /* 0x00008e0000257ab9 */ /* 0x000fe20000000800 */
[----:B------:R-:W-:Y:S01]  /*0c10*/  ISETP.GE.AND P4, PT, R89, RZ, PT ;  /* 0x000000ff5900720c */ /* 0x000fe20003f86270 */
[----:B------:R-:W2:Y:S01]  /*0c20*/  I2F.RP R5, R2 ;  /* 0x0000000200057306 */ /* 0x000ea20000209400 */
[----:B------:R-:W-:Y:S01]  /*0c30*/  IABS R16, R25 ;  /* 0x0000001900107213 */ /* 0x000fe20000000000 */
[----:B------:R-:W3:Y:S01]  /*0c40*/  LDC R169, c[0x0][0x238] ;  /* 0x00008e00ffa97b82 */ /* 0x000ee20000000800 */
[----:B------:R-:W-:Y:S01]  /*0c50*/  ISETP.GE.AND P5, PT, R15, RZ, PT ;  /* 0x000000ff0f00720c */ /* 0x000fe20003fa6270 */
[----:B------:R-:W-:Y:S01]  /*0c60*/  USHF.R.U32.HI UR36, URZ, 0x4, UR4 ;  /* 0x000000043f247899 */ /* 0x000fe20008011604 */
[----:B------:R-:W-:Y:S01]  /*0c70*/  IABS R43, R78 ;  /* 0x0000004e002b7213 */ /* 0x000fe20000000000 */
[----:B------:R-:W-:Y:S01]  /*0c80*/  IMAD.MOV.U32 R244, RZ, RZ, RZ ;  /* 0x000000fffff47224 */ /* 0x000fe200078e00ff */
[----:B------:R-:W-:Y:S01]  /*0c90*/  IABS R85, R56 ;  /* 0x0000003800557213 */ /* 0x000fe20000000000 */
[----:B0-----:R-:W0:Y:S01]  /*0ca0*/  MUFU.RCP R3, R3 ;  /* 0x0000000300037308 */ /* 0x001e220000001000 */
[----:B------:R-:W-:Y:S01]  /*0cb0*/  IABS R83, R54 ;  /* 0x0000003600537213 */ /* 0x000fe20000000000 */
[----:B------:R-:W4:Y:S01]  /*0cc0*/  LDC R170, c[0x0][0x238] ;  /* 0x00008e00ffaa7b82 */ /* 0x000f220000000800 */
[----:B------:R-:W-:-:S05]  /*0cd0*/  USGXT.U32 UR36, UR36, 0xe ;  /* 0x0000000e2424789a */ /* 0x000fca0008000000 */
[----:B--2---:R-:W2:Y:S02]  /*0ce0*/  MUFU.RCP R5, R5 ;  /* 0x0000000500057308 */ /* 0x004ea40000001000 */
[----:B------:R-:W1:Y:S01]  /*0cf0*/  LDC R171, c[0x0][0x238] ;  /* 0x00008e00ffab7b82 */ /* 0x000e620000000800 */
[----:B0-----:R-:W-:-:S07]  /*0d00*/  VIADD R6, R3, 0xffffffe ;  /* 0x0ffffffe03067836 */ /* 0x001fce0000000000 */
[----:B------:R-:W0:Y:S01]  /*0d10*/  LDC R172, c[0x0][0x238] ;  /* 0x00008e00ffac7b82 */ /* 0x000e220000000800 */
[----:B---3--:R-:W-:Y:S01]  /*0d20*/  IMAD R169, R169, 0x77, RZ ;  /* 0x00000077a9a97824 */ /* 0x008fe200078e02ff */
[----:B------:R3:W1:Y:S01]  /*0d30*/  F2I.FTZ.U32.TRUNC.NTZ R7, R6 ;  /* 0x0000000600077305 */ /* 0x000662000021f000 */
[----:B--2---:R-:W-:Y:S01]  /*0d40*/  VIADD R8, R5, 0xffffffe ;  /* 0x0ffffffe05087836 */ /* 0x004fe20000000000 */
[----:B------:R-:W-:-:S04]  /*0d50*/  IABS R5, R89 ;  /* 0x0000005900057213 */ /* 0x000fc80000000000 */
[----:B------:R-:W2:Y:S01]  /*0d60*/  LDC R173, c[0x0][0x238] ;  /* 0x00008e00ffad7b82 */ /* 0x000ea20000000800 */
[----:B----4-:R-:W-:Y:S01]  /*0d70*/  IMAD R170, R170, 0x76, RZ ;  /* 0x00000076aaaa7824 */ /* 0x010fe200078e02ff */
[----:B------:R4:W0:Y:S01]  /*0d80*/  F2I.FTZ.U32.TRUNC.NTZ R9, R8 ;  /* 0x0000000800097305 */ /* 0x000822000021f000 */
[----:B---3--:R-:W-:Y:S02]  /*0d90*/  IMAD.MOV.U32 R6, RZ, RZ, RZ ;  /* 0x000000ffff067224 */ /* 0x008fe400078e00ff */
[----:B-1----:R-:W-:-:S03]  /*0da0*/  IMAD R171, R171, 0x75, RZ ;  /* 0x00000075abab7824 */ /* 0x002fc600078e02ff */
[----:B------:R-:W1:Y:S01]  /*0db0*/  LDC R174, c[0x0][0x238] ;  /* 0x00008e00ffae7b82 */ /* 0x000e620000000800 */
[--C-:B------:R-:W-:Y:S02]  /*0dc0*/  IMAD.MOV R11, RZ, RZ, -R7.reuse ;  /* 0x000000ffff0b7224 */ /* 0x100fe400078e0a07 */
[----:B----4-:R-:W-:Y:S02]  /*0dd0*/  IMAD.MOV.U32 R8, RZ, RZ, RZ ;  /* 0x000000ffff087224 */ /* 0x010fe400078e00ff */
[----:B------:R-:W-:Y:S02]  /*0de0*/  IMAD R11, R11, R12, RZ ;  /* 0x0000000c0b0b7224 */ /* 0x000fe400078e02ff */
[----:B0-----:R-:W-:Y:S01]  /*0df0*/  IMAD R172, R172, 0x74, RZ ;  /* 0x00000074acac7824 */ /* 0x001fe200078e02ff */
[----:B------:R-:W0:Y:S01]  /*0e00*/  LDC R175, c[0x0][0x238] ;  /* 0x00008e00ffaf7b82 */ /* 0x000e220000000800 */
[----:B------:R-:W-:Y:S01]  /*0e10*/  IMAD.HI.U32 R7, R7, R11, R6 ;  /* 0x0000000b07077227 */ /* 0x000fe200078e0006 */
[----:B------:R-:W-:-:S02]  /*0e20*/  IABS R6, R15 ;  /* 0x0000000f00067213 */ /* 0x000fc40000000000 */
[----:B------:R-:W-:Y:S01]  /*0e30*/  IABS R15, R19 ;  /* 0x00000013000f7213 */ /* 0x000fe20000000000 */
[----:B------:R-:W-:Y:S02]  /*0e40*/  IMAD.MOV R3, RZ, RZ, -R9 ;  /* 0x000000ffff037224 */ /* 0x000fe400078e0a09 */
[----:B------:R-:W-:Y:S01]  /*0e50*/  IMAD.HI.U32 R7, R7, R5, RZ ;  /* 0x0000000507077227 */ /* 0x000fe200078e00ff */
[----:B------:R-:W3:Y:S03]  /*0e60*/  LDC R176, c[0x0][0x238] ;  /* 0x00008e00ffb07b82 */ /* 0x000ee60000000800 */
[----:B------:R-:W-:Y:S02]  /*0e70*/  IMAD.MOV R7, RZ, RZ, -R7 ;  /* 0x000000ffff077224 */ /* 0x000fe400078e0a07 */
[----:B------:R-:W-:Y:S02]  /*0e80*/  IMAD R3, R3, R2, RZ ;  /* 0x0000000203037224 */ /* 0x000fe400078e02ff */
[----:B------:R-:W-:Y:S01]  /*0e90*/  IMAD R5, R12, R7, R5 ;  /* 0x000000070c057224 */ /* 0x000fe200078e0205 */
[----:B------:R-:W4:Y:S01]  /*0ea0*/  LDC R177, c[0x0][0x238] ;  /* 0x00008e00ffb17b82 */ /* 0x000f220000000800 */
[----:B------:R-:W-:-:S03]  /*0eb0*/  IMAD.HI.U32 R3, R9, R3, R8 ;  /* 0x0000000309037227 */ /* 0x000fc600078e0008 */
[----:B------:R-:W-:Y:S01]  /*0ec0*/  ISETP.GT.U32.AND P0, PT, R12, R5, PT ;  /* 0x000000050c00720c */ /* 0x000fe20003f04070 */
[----:B------:R-:W-:Y:S02]  /*0ed0*/  IMAD.MOV.U32 R8, RZ, RZ, R6 ;  /* 0x000000ffff087224 */ /* 0x000fe400078e0006 */
[C---:B------:R-:W-:Y:S01]  /*0ee0*/  IMAD.HI.U32 R7, R3.reuse, R10, RZ ;  /* 0x0000000a03077227 */ /* 0x040fe200078e00ff */
[----:B------:R-:W4:Y:S03]  /*0ef0*/  LDC R178, c[0x0][0x238] ;  /* 0x00008e00ffb27b82 */ /* 0x000f260000000800 */
[----:B------:R-:W-:-:S04]  /*0f00*/  IMAD.HI.U32 R6, R3, R8, RZ ;  /* 0x0000000803067227 */ /* 0x000fc800078e00ff */
[----:B------:R-:W-:Y:S01]  /*0f10*/  IMAD.MOV R9, RZ, RZ, -R6 ;  /* 0x000000ffff097224 */ /* 0x000fe200078e0a06 */
[----:B------:R-:W4:Y:S01]  /*0f20*/  LDC R179, c[0x0][0x238] ;  /* 0x00008e00ffb37b82 */ /* 0x000f220000000800 */
[----:B------:R-:W-:Y:S02]  /*0f30*/  IMAD.MOV R11, RZ, RZ, -R7 ;  /* 0x000000ffff0b7224 */ /* 0x000fe400078e0a07 */
[----:B------:R-:W-:Y:S02]  /*0f40*/  IMAD R7, R2, R9, R8 ;  /* 0x0000000902077224 */ /* 0x000fe400078e0208 */
[----:B------:R-:W-:-:S03]  /*0f50*/  IMAD.HI.U32 R8, R3, R14, RZ ;  /* 0x0000000e03087227 */ /* 0x000fc600078e00ff */
[----:B------:R-:W4:Y:S01]  /*0f60*/  LDC R180, c[0x0][0x238] ;  /* 0x00008e00ffb47b82 */ /* 0x000f220000000800 */
[----:B------:R-:W-:Y:S01]  /*0f70*/  @!P0 IMAD.IADD R5, R5, 0x1, -R12 ;  /* 0x0000000105058824 */ /* 0x000fe200078e0a0c */
[----:B------:R-:W-:Y:S01]  /*0f80*/  ISETP.GT.U32.AND P0, PT, R2, R7, PT ;  /* 0x000000070200720c */ /* 0x000fe20003f04070 */
[----:B------:R-:W-:Y:S02]  /*0f90*/  IMAD.MOV R9, RZ, RZ, -R8 ;  /* 0x000000ffff097224 */ /* 0x000fe400078e0a08 */
[----:B------:R-:W-:Y:S01]  /*0fa0*/  IMAD.HI.U32 R6, R3, R13, RZ ;  /* 0x0000000d03067227 */ /* 0x000fe200078e00ff */
[----:B------:R-:W-:Y:S02]  /*0fb0*/  ISETP.GT.U32.AND P1, PT, R12, R5, PT ;  /* 0x000000050c00720c */ /* 0x000fe40003f24070 */
[----:B------:R-:W4:Y:S01]  /*0fc0*/  LDC R181, c[0x0][0x238] ;  /* 0x00008e00ffb57b82 */ /* 0x000f220000000800 */
[C---:B------:R-:W-:Y:S01]  /*0fd0*/  IMAD R9, R2.reuse, R9, R14 ;  /* 0x0000000902097224 */ /* 0x040fe200078e020e */
[----:B------:R-:W-:Y:S01]  /*0fe0*/  IABS R14, R18 ;  /* 0x00000012000e7213 */ /* 0x000fe20000000000 */
[----:B------:R-:W-:-:S02]  /*0ff0*/  IMAD R10, R2, R11, R10 ;  /* 0x0000000b020a7224 */ /* 0x000fc400078e020a */
[----:B------:R-:W-:Y:S01]  /*1000*/  IMAD.MOV R6, RZ, RZ, -R6 ;  /* 0x000000ffff067224 */ /* 0x000fe200078e0a06 */
[C---:B------:R-:W-:Y:S01]  /*1010*/  ISETP.GT.U32.AND P3, PT, R2.reuse, R9, PT ;  /* 0x000000090200720c */ /* 0x040fe20003f64070 */
[----:B------:R-:W-:Y:S01]  /*1020*/  @!P0 IMAD.IADD R7, R7, 0x1, -R2 ;  /* 0x0000000107078824 */ /* 0x000fe200078e0a02 */
[C---:B------:R-:W-:Y:S01]  /*1030*/  ISETP.GT.U32.AND P2, PT, R2.reuse, R10, PT ;  /* 0x0000000a0200720c */ /* 0x040fe20003f44070 */
[----:B------:R-:W-:Y:S01]  /*1040*/  IMAD R11, R2, R6, R13 ;  /* 0x00000006020b7224 */ /* 0x000fe200078e020d */
[----:B------:R-:W-:Y:S01]  /*1050*/  ISETP.NE.AND P0, PT, R46, RZ, PT ;  /* 0x000000ff2e00720c */ /* 0x000fe20003f05270 */
[----:B------:R-:W-:Y:S01]  /*1060*/  @!P1 IMAD.IADD R5, R5, 0x1, -R12 ;  /* 0x0000000105059824 */ /* 0x000fe200078e0a0c */
[----:B------:R-:W-:Y:S01]  /*1070*/  ISETP.GE.AND P1, PT, R29, RZ, PT ;  /* 0x000000ff1d00720c */ /* 0x000fe20003f26270 */
[----:B------:R-:W-:Y:S01]  /*1080*/  IMAD.HI.U32 R8, R3, R16, RZ ;  /* 0x0000001003087227 */ /* 0x000fe200078e00ff */
[----:B------:R-:W-:Y:S01]  /*1090*/  ISETP.GT.U32.AND P6, PT, R2, R11, PT ;  /* 0x0000000b0200720c */ /* 0x000fe20003fc4070 */
[----:B------:R-:W4:Y:S01]  /*10a0*/  LDC R182, c[0x0][0x238] ;  /* 0x00008e00ffb67b82 */ /* 0x000f220000000800 */
[----:B------:R-:W-:Y:S01]  /*10b0*/  IABS R29, R32 ;  /* 0x00000020001d7213 */ /* 0x000fe20000000000 */
[----:B------:R-:W-:-:S02]  /*10c0*/  @!P4 IMAD.MOV R5, RZ, RZ, -R5 ;  /* 0x000000ffff05c224 */ /* 0x000fc400078e0a05 */
[--C-:B------:R-:W-:Y:S02]  /*10d0*/  @!P3 IMAD.IADD R9, R9, 0x1, -R2.reuse ;  /* 0x000000010909b824 */ /* 0x100fe400078e0a02 */
[----:B------:R-:W-:Y:S01]  /*10e0*/  @!P2 IMAD.IADD R10, R10, 0x1, -R2 ;  /* 0x000000010a0aa824 */ /* 0x000fe200078e0a02 */
[C---:B------:R-:W-:Y:S01]  /*10f0*/  ISETP.GT.U32.AND P2, PT, R2.reuse, R7, PT ;  /* 0x000000070200720c */ /* 0x040fe20003f44070 */
[----:B------:R-:W-:Y:S01]  /*1100*/  IMAD.HI.U32 R6, R3, R15, RZ ;  /* 0x0000000f03067227 */ /* 0x000fe200078e00ff */
[----:B------:R-:W-:Y:S01]  /*1110*/  @!P0 LOP3.LUT R5, RZ, R46, RZ, 0x33, !PT ;  /* 0x0000002eff058212 */ /* 0x000fe200078e33ff */
[----:B------:R-:W4:Y:S01]  /*1120*/  LDC R183, c[0x0][0x238] ;  /* 0x00008e00ffb77b82 */ /* 0x000f220000000800 */
[C---:B------:R-:W-:Y:S01]  /*1130*/  ISETP.GT.U32.AND P0, PT, R2.reuse, R9, PT ;  /* 0x000000090200720c */ /* 0x040fe20003f04070 */
[----:B------:R-:W-:Y:S01]  /*1140*/  IMAD.MOV R13, RZ, RZ, -R8 ;  /* 0x000000ffff0d7224 */ /* 0x000fe200078e0a08 */
[----:B------:R-:W-:Y:S01]  /*1150*/  IABS R46, R51 ;  /* 0x00000033002e7213 */ /* 0x000fe20000000000 */
[----:B------:R-:W-:Y:S01]  /*1160*/  @!P6 IMAD.IADD R11, R11, 0x1, -R2 ;  /* 0x000000010b0be824 */ /* 0x000fe200078e0a02 */
[----:B------:R-:W-:Y:S01]  /*1170*/  ISETP.GT.U32.AND P6, PT, R2, R10, PT ;  /* 0x0000000a0200720c */ /* 0x000fe20003fc4070 */
[----:B------:R-:W-:-:S02]  /*1180*/  IMAD.MOV R6, RZ, RZ, -R6 ;  /* 0x000000ffff067224 */ /* 0x000fc400078e0a06 */
[C---:B------:R-:W-:Y:S01]  /*1190*/  IMAD R12, R2.reuse, R13, R16 ;  /* 0x0000000d020c7224 */ /* 0x040fe200078e0210 */
[----:B------:R-:W-:Y:S01]  /*11a0*/  IABS R16, R20 ;  /* 0x0000001400107213 */ /* 0x000fe20000000000 */
[C---:B------:R-:W-:Y:S01]  /*11b0*/  IMAD R8, R2.reuse, R6, R15 ;  /* 0x0000000602087224 */ /* 0x040fe200078e020f */
[C---:B------:R-:W-:Y:S01]  /*11c0*/  ISETP.GT.U32.AND P3, PT, R2.reuse, R11, PT ;  /* 0x0000000b0200720c */ /* 0x040fe20003f64070 */
[C---:B------:R-:W-:Y:S01]  /*11d0*/  IMAD.HI.U32 R6, R3.reuse, R14, RZ ;  /* 0x0000000e03067227 */ /* 0x040fe200078e00ff */
[----:B------:R-:W4:Y:S02]  /*11e0*/  LDC R184, c[0x0][0x238] ;  /* 0x00008e00ffb87b82 */ /* 0x000f240000000800 */
[----:B------:R-:W-:Y:S01]  /*11f0*/  ISETP.GT.U32.AND P4, PT, R2, R8, PT ;  /* 0x000000080200720c */ /* 0x000fe20003f84070 */
[----:B------:R-:W-:-:S04]  /*1200*/  IMAD.HI.U32 R13, R3, R16, RZ ;  /* 0x00000010030d7227 */ /* 0x000fc800078e00ff */
[----:B------:R-:W-:Y:S01]  /*1210*/  IMAD.MOV R15, RZ, RZ, -R6 ;  /* 0x000000ffff0f7224 */ /* 0x000fe200078e0a06 */
[----:B------:R-:W4:Y:S01]  /*1220*/  LDC R185, c[0x0][0x238] ;  /* 0x00008e00ffb97b82 */ /* 0x000f220000000800 */
[--C-:B------:R-:W-:Y:S01]  /*1230*/  @!P0 IMAD.IADD R9, R9, 0x1, -R2.reuse ;  /* 0x0000000109098824 */ /* 0x100fe200078e0a02 */
[----:B------:R-:W-:Y:S01]  /*1240*/  ISETP.GE.AND P0, PT, R19, RZ, PT ;  /* 0x000000ff1300720c */ /* 0x000fe20003f06270 */
[----:B------:R-:W-:Y:S02]  /*1250*/  IMAD.MOV R19, RZ, RZ, -R13 ;  /* 0x000000ffff137224 */ /* 0x000fe400078e0a0d */
[----:B------:R-:W-:Y:S01]  /*1260*/  @!P6 IMAD.IADD R10, R10, 0x1, -R2 ;  /* 0x000000010a0ae824 */ /* 0x000fe200078e0a02 */
[C---:B------:R-:W-:Y:S01]  /*1270*/  ISETP.GT.U32.AND P6, PT, R2.reuse, R12, PT ;  /* 0x0000000c0200720c */ /* 0x040fe20003fc4070 */
[----:B------:R-:W-:Y:S01]  /*1280*/  IMAD R13, R2, R15, R14 ;  /* 0x0000000f020d7224 */ /* 0x000fe200078e020e */
[----:B------:R-:W4:Y:S01]  /*1290*/  LDC R186, c[0x0][0x238] ;  /* 0x00008e00ffba7b82 */ /* 0x000f220000000800 */
[----:B------:R-:W-:-:S02]  /*12a0*/  @!P1 IMAD.MOV R10, RZ, RZ, -R10 ;  /* 0x000000ffff0a9224 */ /* 0x000fc400078e0a0a */
[--C-:B------:R-:W-:Y:S01]  /*12b0*/  @!P2 IMAD.IADD R7, R7, 0x1, -R2.reuse ;  /* 0x000000010707a824 */ /* 0x100fe200078e0a02 */
[----:B------:R-:W-:Y:S01]  /*12c0*/  ISETP.GT.U32.AND P1, PT, R2, R13, PT ;  /* 0x0000000d0200720c */ /* 0x000fe20003f24070 */
[--C-:B------:R-:W-:Y:S01]  /*12d0*/  @!P3 IMAD.IADD R11, R11, 0x1, -R2.reuse ;  /* 0x000000010b0bb824 */ /* 0x100fe200078e0a02 */
[----:B------:R-:W-:Y:S01]  /*12e0*/  ISETP.GE.AND P2, PT, R27, RZ, PT ;  /* 0x000000ff1b00720c */ /* 0x000fe20003f46270 */
[----:B------:R-:W-:Y:S01]  /*12f0*/  @!P4 IMAD.IADD R8, R8, 0x1, -R2 ;  /* 0x000000010808c824 */ /* 0x000fe200078e0a02 */
[----:B------:R-:W-:Y:S01]  /*1300*/  ISETP.GE.AND P3, PT, R26, RZ, PT ;  /* 0x000000ff1a00720c */ /* 0x000fe20003f66270 */
[----:B------:R-:W-:Y:S01]  /*1310*/  IMAD R14, R2, R19, R16 ;  /* 0x00000013020e7224 */ /* 0x000fe200078e0210 */
[----:B------:R-:W-:Y:S01]  /*1320*/  ISETP.GE.AND P4, PT, R25, RZ, PT ;  /* 0x000000ff1900720c */ /* 0x000fe20003f86270 */
[--C-:B------:R-:W-:Y:S01]  /*1330*/  @!P6 IMAD.IADD R12, R12, 0x1, -R2.reuse ;  /* 0x000000010c0ce824 */ /* 0x100fe200078e0a02 */
[C---:B------:R-:W-:Y:S01]  /*1340*/  ISETP.GT.U32.AND P6, PT, R2.reuse, R8, PT ;  /* 0x000000080200720c */ /* 0x040fe20003fc4070 */
[----:B------:R-:W-:Y:S01]  /*1350*/  @!P5 IMAD.MOV R7, RZ, RZ, -R7 ;  /* 0x000000ffff07d224 */ /* 0x000fe200078e0a07 */
[----:B------:R-:W-:Y:S01]  /*1360*/  IABS R16, R24 ;  /* 0x0000001800107213 */ /* 0x000fe20000000000 */
[----:B------:R-:W-:Y:S01]  /*1370*/  IMAD R5, R5, UR5, RZ ;  /* 0x0000000505057c24 */ /* 0x000fe2000f8e02ff */
[----:B------:R-:W-:Y:S01]  /*1380*/  ISETP.GT.U32.AND P5, PT, R2, R12, PT ;  /* 0x0000000c0200720c */ /* 0x000fe20003fa4070 */
[----:B------:R-:W-:Y:S01]  /*1390*/  @!P1 IMAD.IADD R13, R13, 0x1, -R2 ;  /* 0x000000010d0d9824 */ /* 0x000fe200078e0a02 */
[----:B------:R-:W-:Y:S01]  /*13a0*/  IABS R27, R30 ;  /* 0x0000001e001b7213 */ /* 0x000fe20000000000 */
[----:B------:R-:W-:Y:S01]  /*13b0*/  @!P2 IMAD.MOV R11, RZ, RZ, -R11 ;  /* 0x000000ffff0ba224 */ /* 0x000fe200078e0a0b */
[----:B------:R-:W-:Y:S01]  /*13c0*/  ISETP.GE.AND P2, PT, R18, RZ, PT ;  /* 0x000000ff1200720c */ /* 0x000fe20003f46270 */
[----:B------:R-:W-:Y:S01]  /*13d0*/  @!P3 IMAD.MOV R9, RZ, RZ, -R9 ;  /* 0x000000ffff09b224 */ /* 0x000fe200078e0a09 */
[----:B------:R-:W-:Y:S01]  /*13e0*/  IABS R18, R23 ;  /* 0x0000001700127213 */ /* 0x000fe20000000000 */
[C---:B------:R-:W-:Y:S01]  /*13f0*/  IMAD.HI.U32 R6, R3.reuse, R16, RZ ;  /* 0x0000001003067227 */ /* 0x040fe200078e00ff */
[C---:B------:R-:W-:Y:S01]  /*1400*/  ISETP.GT.U32.AND P1, PT, R2.reuse, R13, PT ;  /* 0x0000000d0200720c */ /* 0x040fe20003f24070 */
[----:B------:R-:W4:Y:S01]  /*1410*/  LDC R187, c[0x0][0x238] ;  /* 0x00008e00ffbb7b82 */ /* 0x000f220000000800 */
[----:B------:R-:W-:Y:S01]  /*1420*/  ISETP.GT.U32.AND P3, PT, R2, R14, PT ;  /* 0x0000000e0200720c */ /* 0x000fe20003f64070 */
[----:B------:R-:W-:Y:S01]  /*1430*/  IMAD.HI.U32 R15, R3, R18, RZ ;  /* 0x00000012030f7227 */ /* 0x000fe200078e00ff */
[----:B------:R-:W-:Y:S01]  /*1440*/  IABS R26, R41 ;  /* 0x00000029001a7213 */ /* 0x000fe20000000000 */
[----:B------:R-:W-:-:S02]  /*1450*/  UMOV UR5, URZ ;  /* 0x0000003f00057c82 */ /* 0x000fc40008000000 */
[----:B------:R-:W-:Y:S02]  /*1460*/  IMAD.MOV R15, RZ, RZ, -R15 ;  /* 0x000000ffff0f7224 */ /* 0x000fe400078e0a0f */
[----:B------:R-:W-:Y:S01]  /*1470*/  @!P6 IMAD.IADD R8, R8, 0x1, -R2 ;  /* 0x000000010808e824 */ /* 0x000fe200078e0a02 */
[----:B------:R-:W-:Y:S01]  /*1480*/  ISETP.GE.AND P6, PT, R20, RZ, PT ;  /* 0x000000ff1400720c */ /* 0x000fe20003fc6270 */
[----:B------:R-:W-:Y:S01]  /*1490*/  IMAD R15, R2, R15, R18 ;  /* 0x0000000f020f7224 */ /* 0x000fe200078e0212 */
[----:B------:R-:W-:Y:S01]  /*14a0*/  IABS R20, R22 ;  /* 0x0000001600147213 */ /* 0x000fe20000000000 */
[--C-:B------:R-:W-:Y:S01]  /*14b0*/  @!P1 IMAD.IADD R13, R13, 0x1, -R2.reuse ;  /* 0x000000010d0d9824 */ /* 0x100fe200078e0a02 */
[----:B------:R-:W4:Y:S01]  /*14c0*/  LDC R188, c[0x0][0x238] ;  /* 0x00008e00ffbc7b82 */ /* 0x000f220000000800 */
[----:B------:R-:W-:Y:S01]  /*14d0*/  @!P3 IMAD.IADD R14, R14, 0x1, -R2 ;  /* 0x000000010e0eb824 */ /* 0x000fe200078e0a02 */
[----:B------:R-:W-:Y:S01]  /*14e0*/  ISETP.GE.AND P3, PT, R23, RZ, PT ;  /* 0x000000ff1700720c */ /* 0x000fe20003f66270 */
[----:B------:R-:W-:Y:S01]  /*14f0*/  @!P2 IMAD.MOV R13, RZ, RZ, -R13 ;  /* 0x000000ffff0da224 */ /* 0x000fe200078e0a0d */
[C---:B------:R-:W-:Y:S01]  /*1500*/  ISETP.GT.U32.AND P2, PT, R2.reuse, R15, PT ;  /* 0x0000000f0200720c */ /* 0x040fe20003f44070 */
[----:B------:R-:W-:Y:S01]  /*1510*/  @!P0 IMAD.MOV R8, RZ, RZ, -R8 ;  /* 0x000000ffff088224 */ /* 0x000fe200078e0a08 */
[----:B------:R-:W-:Y:S01]  /*1520*/  ISETP.GT.U32.AND P0, PT, R2, R14, PT ;  /* 0x0000000e0200720c */ /* 0x000fe20003f04070 */
[----:B------:R-:W-:Y:S01]  /*1530*/  @!P5 IMAD.IADD R12, R12, 0x1, -R2 ;  /* 0x000000010c0cd824 */ /* 0x000fe200078e0a02 */
[----:B------:R-:W-:Y:S01]  /*1540*/  ISETP.GE.AND P5, PT, R24, RZ, PT ;  /* 0x000000ff1800720c */ /* 0x000fe20003fa6270 */
[----:B------:R-:W-:Y:S01]  /*1550*/  IMAD.MOV R19, RZ, RZ, -R6 ;  /* 0x000000ffff137224 */ /* 0x000fe200078e0a06 */
[----:B------:R-:W-:Y:S01]  /*1560*/  IABS R24, R28 ;  /* 0x0000001c00187213 */ /* 0x000fe20000000000 */
[----:B------:R-:W-:Y:S01]  /*1570*/  IMAD.HI.U32 R6, R3, R20, RZ ;  /* 0x0000001403067227 */ /* 0x000fe200078e00ff */
[----:B------:R-:W4:Y:S03]  /*1580*/  LDC R189, c[0x0][0x238] ;  /* 0x00008e00ffbd7b82 */ /* 0x000f260000000800 */
[----:B------:R-:W-:Y:S01]  /*1590*/  @!P4 IMAD.MOV R12, RZ, RZ, -R12 ;  /* 0x000000ffff0cc224 */ /* 0x000fe200078e0a0c */
[----:B------:R-:W-:Y:S01]  /*15a0*/  ISETP.GE.AND P4, PT, R22, RZ, PT ;  /* 0x000000ff1600720c */ /* 0x000fe20003f86270 */
[----:B------:R-:W-:Y:S01]  /*15b0*/  @!P2 IMAD.IADD R15, R15, 0x1, -R2 ;  /* 0x000000010f0fa824 */ /* 0x000fe200078e0a02 */
[----:B------:R-:W-:Y:S01]  /*15c0*/  IABS R22, R21 ;  /* 0x0000001500167213 */ /* 0x000fe20000000000 */
[C---:B------:R-:W-:Y:S01]  /*15d0*/  IMAD R16, R2.reuse, R19, R16 ;  /* 0x0000001302107224 */ /* 0x040fe200078e0210 */
[----:B------:R-:W4:Y:S01]  /*15e0*/  LDC R190, c[0x0][0x238] ;  /* 0x00008e00ffbe7b82 */ /* 0x000f220000000800 */
[----:B------:R-:W-:Y:S01]  /*15f0*/  IMAD.MOV R19, RZ, RZ, -R6 ;  /* 0x000000ffff137224 */ /* 0x000fe200078e0a06 */
[----:B------:R-:W-:Y:S01]  /*1600*/  ISETP.GT.U32.AND P2, PT, R2, R15, PT ;  /* 0x0000000f0200720c */ /* 0x000fe20003f44070 */
[----:B------:R-:W-:Y:S01]  /*1610*/  @!P0 IMAD.IADD R14, R14, 0x1, -R2 ;  /* 0x000000010e0e8824 */ /* 0x000fe200078e0a02 */
[----:B------:R-:W-:Y:S01]  /*1620*/  ISETP.GE.AND P0, PT, R21, RZ, PT ;  /* 0x000000ff1500720c */ /* 0x000fe20003f06270 */
[C---:B------:R-:W-:Y:S01]  /*1630*/  IMAD R19, R2.reuse, R19, R20 ;  /* 0x0000001302137224 */ /* 0x040fe200078e0214 */
[----:B------:R-:W-:Y:S01]  /*1640*/  ISETP.GT.U32.AND P1, PT, R2, R16, PT ;  /* 0x000000100200720c */ /* 0x000fe20003f24070 */
[C---:B------:R-:W-:Y:S01]  /*1650*/  IMAD.HI.U32 R6, R3.reuse, R22, RZ ;  /* 0x0000001603067227 */ /* 0x040fe200078e00ff */
[----:B------:R-:W4:Y:S03]  /*1660*/  LDC R191, c[0x0][0x238] ;  /* 0x00008e00ffbf7b82 */ /* 0x000f260000000800 */
[----:B------:R-:W-:-:S04]  /*1670*/  IMAD.HI.U32 R18, R3, R24, RZ ;  /* 0x0000001803127227 */ /* 0x000fc800078e00ff */
[----:B------:R-:W-:Y:S01]  /*1680*/  IMAD.MOV R23, RZ, RZ, -R6 ;  /* 0x000000ffff177224 */ /* 0x000fe200078e0a06 */
[----:B------:R-:W4:Y:S01]  /*1690*/  LDC R192, c[0x0][0x238] ;  /* 0x00008e00ffc07b82 */ /* 0x000f220000000800 */
[----:B------:R-:W-:Y:S01]  /*16a0*/  @!P6 IMAD.MOV R14, RZ, RZ, -R14 ;  /* 0x000000ffff0ee224 */ /* 0x000fe200078e0a0e */
[C---:B------:R-:W-:Y:S01]  /*16b0*/  ISETP.GT.U32.AND P6, PT, R2.reuse, R19, PT ;  /* 0x000000130200720c */ /* 0x040fe20003fc4070 */
[----:B------:R-:W-:Y:S02]  /*16c0*/  IMAD.MOV R25, RZ, RZ, -R18 ;  /* 0x000000ffff197224 */ /* 0x000fe400078e0a12 */
[C---:B------:R-:W-:Y:S02]  /*16d0*/  IMAD R18, R2.reuse, R23, R22 ;  /* 0x0000001702127224 */ /* 0x040fe400078e0216 */
[----:B------:R-:W-:Y:S01]  /*16e0*/  IMAD.HI.U32 R21, R3, R27, RZ ;  /* 0x0000001b03157227 */ /* 0x000fe200078e00ff */
[----:B------:R-:W4:Y:S03]  /*16f0*/  LDC R193, c[0x0][0x238] ;  /* 0x00008e00ffc17b82 */ /* 0x000f260000000800 */
[----:B------:R-:W-:Y:S01]  /*1700*/  @!P2 IMAD.IADD R15, R15, 0x1, -R2 ;  /* 0x000000010f0fa824 */ /* 0x000fe200078e0a02 */
[----:B------:R-:W-:Y:S01]  /*1710*/  ISETP.GT.U32.AND P2, PT, R2, R18, PT ;  /* 0x000000120200720c */ /* 0x000fe20003f44070 */
[----:B------:R-:W-:-:S02]  /*1720*/  IMAD.MOV R22, RZ, RZ, -R21 ;  /* 0x000000ffff167224 */ /* 0x000fc400078e0a15 */
[----:B------:R-:W-:Y:S01]  /*1730*/  IMAD R21, R2, R25, R24 ;  /* 0x0000001902157224 */ /* 0x000fe200078e0218 */
[----:B------:R-:W-:Y:S01]  /*1740*/  IABS R24, R40 ;  /* 0x0000002800187213 */ /* 0x000fe20000000000 */
[--C-:B------:R-:W-:Y:S01]  /*1750*/  @!P6 IMAD.IADD R19, R19, 0x1, -R2.reuse ;  /* 0x000000011313e824 */ /* 0x100fe200078e0a02 */
[----:B------:R-:W4:Y:S01]  /*1760*/  LDC R194, c[0x0][0x238] ;  /* 0x00008e00ffc27b82 */ /* 0x000f220000000800 */
[----:B------:R-:W-:Y:S01]  /*1770*/  @!P1 IMAD.IADD R16, R16, 0x1, -R2 ;  /* 0x0000000110109824 */ /* 0x000fe200078e0a02 */
[----:B------:R-:W-:Y:S01]  /*1780*/  ISETP.GT.U32.AND P6, PT, R2, R21, PT ;  /* 0x000000150200720c */ /* 0x000fe20003fc4070 */
[----:B------:R-:W-:-:S03]  /*1790*/  IMAD.HI.U32 R20, R3, R26, RZ ;  /* 0x0000001a03147227 */ /* 0x000fc600078e00ff */
[----:B------:R-:W-:Y:S01]  /*17a0*/  ISETP.GT.U32.AND P1, PT, R2, R16, PT ;  /* 0x000000100200720c */ /* 0x000fe20003f24070 */
[----:B------:R-:W-:Y:S01]  /*17b0*/  @!P2 IMAD.IADD R18, R18, 0x1, -R2 ;  /* 0x000000011212a824 */ /* 0x000fe200078e0a02 */
[----:B------:R-:W-:Y:S01]  /*17c0*/  ISETP.GT.U32.AND P2, PT, R2, R19, PT ;  /* 0x000000130200720c */ /* 0x000fe20003f44070 */
[----:B------:R-:W-:Y:S01]  /*17d0*/  IMAD.MOV R23, RZ, RZ, -R20 ;  /* 0x000000ffff177224 */ /* 0x000fe200078e0a14 */
[----:B------:R-:W4:Y:S01]  /*17e0*/  LDC R195, c[0x0][0x238] ;  /* 0x00008e00ffc37b82 */ /* 0x000f220000000800 */
[----:B------:R-:W-:-:S04]  /*17f0*/  IMAD.HI.U32 R6, R3, R24, RZ ;  /* 0x0000001803067227 */ /* 0x000fc800078e00ff */
[----:B------:R-:W-:Y:S01]  /*1800*/  @!P6 IMAD.IADD R21, R21, 0x1, -R2 ;  /* 0x000000011515e824 */ /* 0x000fe200078e0a02 */
[C---:B------:R-:W-:Y:S01]  /*1810*/  ISETP.GT.U32.AND P6, PT, R2.reuse, R18, PT ;  /* 0x000000120200720c */ /* 0x040fe20003fc4070 */
[C---:B------:R-:W-:Y:S01]  /*1820*/  IMAD R22, R2.reuse, R22, R27 ;  /* 0x0000001602167224 */ /* 0x040fe200078e021b */
[----:B------:R-:W4:Y:S01]  /*1830*/  LDC R196, c[0x0][0x238] ;  /* 0x00008e00ffc47b82 */ /* 0x000f220000000800 */
[C---:B------:R-:W-:Y:S01]  /*1840*/  IMAD R25, R2.reuse, R23, R26 ;  /* 0x0000001702197224 */ /* 0x040fe200078e021a */
[----:B------:R-:W-:Y:S01]  /*1850*/  IABS R26, R31 ;  /* 0x0000001f001a7213 */ /* 0x000fe20000000000 */
[----:B------:R-:W-:Y:S02]  /*1860*/  IMAD.MOV R23, RZ, RZ, -R6 ;  /* 0x000000ffff177224 */ /* 0x000fe400078e0a06 */
[----:B------:R-:W-:Y:S01]  /*1870*/  @!P2 IMAD.IADD R19, R19, 0x1, -R2 ;  /* 0x000000011313a824 */ /* 0x000fe200078e0a02 */
[C---:B------:R-:W-:Y:S01]  /*1880*/  ISETP.GT.U32.AND P2, PT, R2.reuse, R22, PT ;  /* 0x000000160200720c */ /* 0x040fe20003f44070 */
[----:B------:R-:W-:Y:S01]  /*1890*/  @!P3 IMAD.MOV R15, RZ, RZ, -R15 ;  /* 0x000000ffff0fb224 */ /* 0x000fe200078e0a0f */
[C---:B------:R-:W-:Y:S01]  /*18a0*/  ISETP.GT.U32.AND P3, PT, R2.reuse, R25, PT ;  /* 0x000000190200720c */ /* 0x040fe20003f64070 */
[----:B------:R-:W-:Y:S01]  /*18b0*/  IMAD R24, R2, R23, R24 ;  /* 0x0000001702187224 */ /* 0x000fe200078e0218 */
[----:B------:R-:W4:Y:S01]  /*18c0*/  LDC R197, c[0x0][0x238] ;  /* 0x00008e00ffc57b82 */ /* 0x000f220000000800 */
[--C-:B------:R-:W-:Y:S01]  /*18d0*/  @!P1 IMAD.IADD R16, R16, 0x1, -R2.reuse ;  /* 0x0000000110109824 */ /* 0x100fe200078e0a02 */
[----:B------:R-:W-:Y:S01]  /*18e0*/  ISETP.GE.AND P1, PT, R28, RZ, PT ;  /* 0x000000ff1c00720c */ /* 0x000fe20003f26270 */
[----:B------:R-:W-:Y:S01]  /*18f0*/  @!P6 IMAD.IADD R18, R18, 0x1, -R2 ;  /* 0x000000011212e824 */ /* 0x000fe200078e0a02 */
[----:B------:R-:W-:Y:S01]  /*1900*/  IABS R28, R39 ;  /* 0x00000027001c7213 */ /* 0x000fe20000000000 */
[----:B------:R-:W-:Y:S01]  /*1910*/  @!P5 IMAD.MOV R16, RZ, RZ, -R16 ;  /* 0x000000ffff10d224 */ /* 0x000fe200078e0a10 */
[C---:B------:R-:W-:Y:S01]  /*1920*/  ISETP.GT.U32.AND P6, PT, R2.reuse, R24, PT ;  /* 0x000000180200720c */ /* 0x040fe20003fc4070 */
[C---:B------:R-:W-:Y:S01]  /*1930*/  IMAD.HI.U32 R20, R3.reuse, R26, RZ ;  /* 0x0000001a03147227 */ /* 0x040fe200078e00ff */
[----:B------:R-:W-:Y:S01]  /*1940*/  ISETP.GT.U32.AND P5, PT, R2, R21, PT ;  /* 0x000000150200720c */ /* 0x000fe20003fa4070 */
[----:B------:R-:W4:Y:S02]  /*1950*/  LDC R198, c[0x0][0x238] ;  /* 0x00008e00ffc67b82 */ /* 0x000f240000000800 */
[----:B------:R-:W-:-:S04]  /*1960*/  IMAD.HI.U32 R6, R3, R28, RZ ;  /* 0x0000001c03067227 */ /* 0x000fc800078e00ff */
[----:B------:R-:W-:Y:S02]  /*1970*/  IMAD.MOV R27, RZ, RZ, -R20 ;  /* 0x000000ffff1b7224 */ /* 0x000fe400078e0a14 */
[----:B------:R-:W-:Y:S01]  /*1980*/  @!P2 IMAD.IADD R22, R22, 0x1, -R2 ;  /* 0x000000011616a824 */ /* 0x000fe200078e0a02 */
[----:B------:R-:W-:Y:S01]  /*1990*/  ISETP.GE.AND P2, PT, R30, RZ, PT ;  /* 0x000000ff1e00720c */ /* 0x000fe20003f46270 */
[----:B------:R-:W-:Y:S01]  /*19a0*/  IMAD.MOV R23, RZ, RZ, -R6 ;  /* 0x000000ffff177224 */ /* 0x000fe200078e0a06 */
[----:B------:R-:W-:Y:S01]  /*19b0*/  IABS R30, R34 ;  /* 0x00000022001e7213 */ /* 0x000fe20000000000 */
[----:B------:R-:W-:Y:S01]  /*19c0*/  @!P3 IMAD.IADD R25, R25, 0x1, -R2 ;  /* 0x000000011919b824 */ /* 0x000fe200078e0a02 */
[----:B------:R-:W-:Y:S01]  /*19d0*/  ISETP.GE.AND P3, PT, R41, RZ, PT ;  /* 0x000000ff2900720c */ /* 0x000fe20003f66270 */
[C---:B------:R-:W-:Y:S01]  /*19e0*/  IMAD R26, R2.reuse, R27, R26 ;  /* 0x0000001b021a7224 */ /* 0x040fe200078e021a */
[----:B------:R-:W4:Y:S01]  /*19f0*/  LDC R199, c[0x0][0x238] ;  /* 0x00008e00ffc77b82 */ /* 0x000f220000000800 */
[----:B------:R-:W-:Y:S01]  /*1a00*/  @!P4 IMAD.MOV R19, RZ, RZ, -R19 ;  /* 0x000000ffff13c224 */ /* 0x000fe200078e0a13 */
[----:B------:R-:W-:Y:S01]  /*1a10*/  ISETP.GT.U32.AND P4, PT, R2, R22, PT ;  /* 0x000000160200720c */ /* 0x000fe20003f84070 */
[----:B------:R-:W-:-:S04]  /*1a20*/  IMAD.HI.U32 R20, R3, R29, RZ ;  /* 0x0000001d03147227 */ /* 0x000fc800078e00ff */
[----:B------:R-:W-:Y:S01]  /*1a30*/  IMAD R23, R2, R23, R28 ;  /* 0x0000001702177224 */ /* 0x000fe200078e021c */
[----:B------:R-:W-:Y:S01]  /*1a40*/  IABS R28, R38 ;  /* 0x00000026001c7213 */ /* 0x000fe20000000000 */
[--C-:B------:R-:W-:Y:S01]  /*1a50*/  @!P6 IMAD.IADD R24, R24, 0x1, -R2.reuse ;  /* 0x000000011818e824 */ /* 0x100fe200078e0a02 */
[C---:B------:R-:W-:Y:S01]  /*1a60*/  ISETP.GT.U32.AND P6, PT, R2.reuse, R25, PT ;  /* 0x000000190200720c */ /* 0x040fe20003fc4070 */
[----:B------:R-:W-:Y:S01]  /*1a70*/  @!P5 IMAD.IADD R21, R21, 0x1, -R2 ;  /* 0x000000011515d824 */ /* 0x000fe200078e0a02 */
[----:B------:R-:W-:Y:S01]  /*1a80*/  ISETP.GT.U32.AND P5, PT, R2, R26, PT ;  /* 0x0000001a0200720c */ /* 0x000fe20003fa4070 */
[----:B------:R-:W-:Y:S01]  /*1a90*/  IMAD.MOV R20, RZ, RZ, -R20 ;  /* 0x000000ffff147224 */ /* 0x000fe200078e0a14 */
[----:B------:R-:W4:Y:S01]  /*1aa0*/  LDC R200, c[0x0][0x238] ;  /* 0x00008e00ffc87b82 */ /* 0x000f220000000800 */
[----:B------:R-:W-:-:S04]  /*1ab0*/  IMAD.HI.U32 R6, R3, R28, RZ ;  /* 0x0000001c03067227 */ /* 0x000fc800078e00ff */
[----:B------:R-:W-:Y:S02]  /*1ac0*/  IMAD R27, R2, R20, R29 ;  /* 0x00000014021b7224 */ /* 0x000fe400078e021d */
[----:B------:R-:W-:Y:S01]  /*1ad0*/  IMAD.MOV R29, RZ, RZ, -R6 ;  /* 0x000000ffff1d7224 */ /* 0x000fe200078e0a06 */
[----:B------:R-:W4:Y:S01]  /*1ae0*/  LDC R201, c[0x0][0x238] ;  /* 0x00008e00ffc97b82 */ /* 0x000f220000000800 */
[--C-:B------:R-:W-:Y:S01]  /*1af0*/  @!P4 IMAD.IADD R22, R22, 0x1, -R2.reuse ;  /* 0x000000011616c824 */ /* 0x100fe200078e0a02 */
[----:B------:R-:W-:Y:S01]  /*1b00*/  ISETP.GT.U32.AND P4, PT, R2, R27, PT ;  /* 0x0000001b0200720c */ /* 0x000fe20003f84070 */
[----:B------:R-:W-:Y:S01]  /*1b10*/  @!P6 IMAD.IADD R25, R25, 0x1, -R2 ;  /* 0x000000011919e824 */ /* 0x000fe200078e0a02 */
[----:B------:R-:W-:Y:S01]  /*1b20*/  ISETP.GE.AND P6, PT, R40, RZ, PT ;  /* 0x000000ff2800720c */ /* 0x000fe20003fc6270 */
[----:B------:R-:W-:Y:S01]  /*1b30*/  IMAD R28, R2, R29, R28 ;  /* 0x0000001d021c7224 */ /* 0x000fe200078e021c */
[----:B------:R-:W-:Y:S01]  /*1b40*/  IABS R40, R44 ;  /* 0x0000002c00287213 */ /* 0x000fe20000000000 */
[--C-:B------:R-:W-:Y:S01]  /*1b50*/  @!P5 IMAD.IADD R26, R26, 0x1, -R2.reuse ;  /* 0x000000011a1ad824 */ /* 0x100fe200078e0a02 */
[C---:B------:R-:W-:Y:S01]  /*1b60*/  ISETP.GT.U32.AND P5, PT, R2.reuse, R24, PT ;  /* 0x000000180200720c */ /* 0x040fe20003fa4070 */
[----:B------:R-:W-:Y:S01]  /*1b70*/  @!P3 IMAD.MOV R25, RZ, RZ, -R25 ;  /* 0x000000ffff19b224 */ /* 0x000fe200078e0a19 */
[C---:B------:R-:W-:Y:S01]  /*1b80*/  ISETP.GT.U32.AND P3, PT, R2.reuse, R28, PT ;  /* 0x0000001c0200720c */ /* 0x040fe20003f64070 */
[----:B------:R-:W-:Y:S01]  /*1b90*/  @!P1 IMAD.MOV R21, RZ, RZ, -R21 ;  /* 0x000000ffff159224 */ /* 0x000fe200078e0a15 */
[----:B------:R-:W-:Y:S01]  /*1ba0*/  ISETP.GT.U32.AND P1, PT, R2, R23, PT ;  /* 0x000000170200720c */ /* 0x000fe20003f24070 */
[----:B------:R-:W-:Y:S01]  /*1bb0*/  IMAD.HI.U32 R20, R3, R30, RZ ;  /* 0x0000001e03147227 */ /* 0x000fe200078e00ff */
[----:B------:R-:W4:Y:S03]  /*1bc0*/  LDC R202, c[0x0][0x238] ;  /* 0x00008e00ffca7b82 */ /* 0x000f260000000800 */
[----:B------:R-:W-:-:S02]  /*1bd0*/  @!P4 IMAD.IADD R27, R27, 0x1, -R2 ;  /* 0x000000011b1bc824 */ /* 0x000fc400078e0a02 */
[----:B------:R-:W-:Y:S01]  /*1be0*/  @!P0 IMAD.MOV R18, RZ, RZ, -R18 ;  /* 0x000000ffff128224 */ /* 0x000fe200078e0a12 */
[----:B------:R-:W-:Y:S01]  /*1bf0*/  ISETP.GT.U32.AND P0, PT, R2, R26, PT ;  /* 0x0000001a0200720c */ /* 0x000fe20003f04070 */
[----:B------:R-:W-:Y:S01]  /*1c00*/  @!P5 IMAD.IADD R24, R24, 0x1, -R2 ;  /* 0x000000011818d824 */ /* 0x000fe200078e0a02 */
[----:B------:R-:W-:Y:S01]  /*1c10*/  ISETP.GE.AND P5, PT, R31, RZ, PT ;  /* 0x000000ff1f00720c */ /* 0x000fe20003fa6270 */
[----:B------:R-:W-:Y:S01]  /*1c20*/  @!P2 IMAD.MOV R22, RZ, RZ, -R22 ;  /* 0x000000ffff16a224 */ /* 0x000fe200078e0a16 */
[----:B------:R-:W-:Y:S01]  /*1c30*/  ISETP.GT.U32.AND P2, PT, R2, R27, PT ;  /* 0x0000001b0200720c */ /* 0x000fe20003f44070 */
[----:B------:R-:W-:Y:S01]  /*1c40*/  IMAD.MOV R31, RZ, RZ, -R20 ;  /* 0x000000ffff1f7224 */ /* 0x000fe200078e0a14 */
[----:B------:R-:W4:Y:S01]  /*1c50*/  LDC R203, c[0x0][0x238] ;  /* 0x00008e00ffcb7b82 */ /* 0x000f220000000800 */
[--C-:B------:R-:W-:Y:S02]  /*1c60*/  @!P3 IMAD.IADD R28, R28, 0x1, -R2.reuse ;  /* 0x000000011c1cb824 */ /* 0x100fe400078e0a02 */
[----:B------:R-:W-:Y:S01]  /*1c70*/  @!P1 IMAD.IADD R23, R23, 0x1, -R2 ;  /* 0x0000000117179824 */ /* 0x000fe200078e0a02 */
[----:B------:R-:W-:Y:S01]  /*1c80*/  ISETP.GE.AND P1, PT, R32, RZ, PT ;  /* 0x000000ff2000720c */ /* 0x000fe20003f26270 */
[----:B------:R-:W-:Y:S01]  /*1c90*/  IMAD R29, R2, R31, R30 ;  /* 0x0000001f021d7224 */ /* 0x000fe200078e021e */
[----:B------:R-:W-:Y:S01]  /*1ca0*/  IABS R30, R33 ;  /* 0x00000021001e7213 */ /* 0x000fe20000000000 */
[----:B------:R-:W-:Y:S01]  /*1cb0*/  @!P6 IMAD.MOV R24, RZ, RZ, -R24 ;  /* 0x000000ffff18e224 */ /* 0x000fe200078e0a18 */
[----:B------:R-:W-:Y:S01]  /*1cc0*/  IABS R32, R37 ;  /* 0x0000002500207213 */ /* 0x000fe20000000000 */
[----:B------:R-:W-:Y:S01]  /*1cd0*/  @!P0 IMAD.IADD R26, R26, 0x1, -R2 ;  /* 0x000000011a1a8824 */ /* 0x000fe200078e0a02 */
[C---:B------:R-:W-:Y:S01]  /*1ce0*/  ISETP.GT.U32.AND P3, PT, R2.reuse, R28, PT ;  /* 0x0000001c0200720c */ /* 0x040fe20003f64070 */
[C---:B------:R-:W-:Y:S01]  /*1cf0*/  IMAD.HI.U32 R6, R3.reuse, R30, RZ ;  /* 0x0000001e03067227 */ /* 0x040fe200078e00ff */
[----:B------:R-:W-:Y:S01]  /*1d00*/  ISETP.GT.U32.AND P4, PT, R2, R23, PT ;  /* 0x000000170200720c */ /* 0x000fe20003f84070 */
[----:B------:R-:W4:Y:S01]  /*1d10*/  LDC R204, c[0x0][0x238] ;  /* 0x00008e00ffcc7b82 */ /* 0x000f220000000800 */
[----:B------:R-:W-:Y:S01]  /*1d20*/  ISETP.GE.AND P6, PT, R38, RZ, PT ;  /* 0x000000ff2600720c */ /* 0x000fe20003fc6270 */
[----:B------:R-:W-:Y:S01]  /*1d30*/  IMAD.HI.U32 R20, R3, R32, RZ ;  /* 0x0000002003147227 */ /* 0x000fe200078e00ff */
[----:B------:R-:W-:-:S02]  /*1d40*/  ISETP.GE.AND P0, PT, R39, RZ, PT ;  /* 0x000000ff2700720c */ /* 0x000fc40003f06270 */
[----:B------:R-:W-:Y:S01]  /*1d50*/  IABS R38, R81 ;  /* 0x0000005100267213 */ /* 0x000fe20000000000 */
[----:B------:R-:W-:Y:S01]  /*1d60*/  @!P2 IMAD.IADD R27, R27, 0x1, -R2 ;  /* 0x000000011b1ba824 */ /* 0x000fe200078e0a02 */
[----:B------:R-:W-:Y:S01]  /*1d70*/  ISETP.GE.AND P2, PT, R33, RZ, PT ;  /* 0x000000ff2100720c */ /* 0x000fe20003f46270 */
[----:B------:R-:W-:Y:S01]  /*1d80*/  IMAD.MOV R31, RZ, RZ, -R6 ;  /* 0x000000ffff1f7224 */ /* 0x000fe200078e0a06 */
[----:B------:R-:W4:Y:S01]  /*1d90*/  LDC R205, c[0x0][0x238] ;  /* 0x00008e00ffcd7b82 */ /* 0x000f220000000800 */
[----:B------:R-:W-:Y:S01]  /*1da0*/  @!P5 IMAD.MOV R26, RZ, RZ, -R26 ;  /* 0x000000ffff1ad224 */ /* 0x000fe200078e0a1a */
[C---:B------:R-:W-:Y:S01]  /*1db0*/  ISETP.GT.U32.AND P5, PT, R2.reuse, R29, PT ;  /* 0x0000001d0200720c */ /* 0x040fe20003fa4070 */
[----:B------:R-:W-:Y:S02]  /*1dc0*/  IMAD.MOV R33, RZ, RZ, -R20 ;  /* 0x000000ffff217224 */ /* 0x000fe400078e0a14 */
[C---:B------:R-:W-:Y:S02]  /*1dd0*/  IMAD R30, R2.reuse, R31, R30 ;  /* 0x0000001f021e7224 */ /* 0x040fe400078e021e */
[----:B------:R-:W-:Y:S01]  /*1de0*/  IMAD R31, R2, R33, R32 ;  /* 0x00000021021f7224 */ /* 0x000fe200078e0220 */
[----:B------:R-:W4:Y:S01]  /*1df0*/  LDC R206, c[0x0][0x238] ;  /* 0x00008e00ffce7b82 */ /* 0x000f220000000800 */
[--C-:B------:R-:W-:Y:S01]  /*1e00*/  @!P3 IMAD.IADD R28, R28, 0x1, -R2.reuse ;  /* 0x000000011c1cb824 */ /* 0x100fe200078e0a02 */
[----:B------:R-:W-:Y:S01]  /*1e10*/  ISETP.GT.U32.AND P3, PT, R2, R30, PT ;  /* 0x0000001e0200720c */ /* 0x000fe20003f64070 */
[----:B------:R-:W-:Y:S01]  /*1e20*/  @!P4 IMAD.IADD R23, R23, 0x1, -R2 ;  /* 0x000000011717c824 */ /* 0x000fe200078e0a02 */
[----:B------:R-:W-:Y:S01]  /*1e30*/  ISETP.GE.AND P4, PT, R34, RZ, PT ;  /* 0x000000ff2200720c */ /* 0x000fe20003f86270 */
[----:B------:R-:W-:Y:S01]  /*1e40*/  @!P6 IMAD.MOV R28, RZ, RZ, -R28 ;  /* 0x000000ffff1ce224 */ /* 0x000fe200078e0a1c */
[----:B------:R-:W-:Y:S01]  /*1e50*/  IABS R34, R36 ;  /* 0x0000002400227213 */ /* 0x000fe20000000000 */
[----:B------:R-:W-:Y:S01]  /*1e60*/  @!P5 IMAD.IADD R29, R29, 0x1, -R2 ;  /* 0x000000011d1dd824 */ /* 0x000fe200078e0a02 */
[C---:B------:R-:W-:Y:S01]  /*1e70*/  ISETP.GT.U32.AND P6, PT, R2.reuse, R31, PT ;  /* 0x0000001f0200720c */ /* 0x040fe20003fc4070 */
[----:B------:R-:W-:Y:S01]  /*1e80*/  @!P0 IMAD.MOV R23, RZ, RZ, -R23 ;  /* 0x000000ffff178224 */ /* 0x000fe200078e0a17 */
[----:B------:R-:W-:Y:S01]  /*1e90*/  ISETP.GE.AND P5, PT, R37, RZ, PT ;  /* 0x000000ff2500720c */ /* 0x000fe20003fa6270 */
[----:B------:R-:W-:Y:S01]  /*1ea0*/  IMAD.HI.U32 R6, R3, R34, RZ ;  /* 0x0000002203067227 */ /* 0x000fe200078e00ff */
[----:B------:R-:W-:Y:S01]  /*1eb0*/  ISETP.GT.U32.AND P0, PT, R2, R29, PT ;  /* 0x0000001d0200720c */ /* 0x000fe20003f04070 */
[----:B------:R-:W4:Y:S02]  /*1ec0*/  LDC R207, c[0x0][0x238] ;  /* 0x00008e00ffcf7b82 */ /* 0x000f240000000800 */
[----:B------:R-:W-:-:S02]  /*1ed0*/  IMAD.MOV R33, RZ, RZ, -R6 ;  /* 0x000000ffff217224 */ /* 0x000fc400078e0a06 */
[----:B------:R-:W-:Y:S01]  /*1ee0*/  @!P1 IMAD.MOV R27, RZ, RZ, -R27 ;  /* 0x000000ffff1b9224 */ /* 0x000fe200078e0a1b */
[----:B------:R-:W-:Y:S01]  /*1ef0*/  ISETP.GE.AND P1, PT, R36, RZ, PT ;  /* 0x000000ff2400720c */ /* 0x000fe20003f26270 */
[C---:B------:R-:W-:Y:S01]  /*1f00*/  IMAD R33, R2.reuse, R33, R34 ;  /* 0x0000002102217224 */ /* 0x040fe200078e0222 */
[----:B------:R-:W-:Y:S01]  /*1f10*/  IABS R34, R35 ;  /* 0x0000002300227213 */ /* 0x000fe20000000000 */
[----:B------:R-:W-:Y:S01]  /*1f20*/  @!P6 IMAD.IADD R31, R31, 0x1, -R2 ;  /* 0x000000011f1fe824 */ /* 0x000fe200078e0a02 */
[----:B------:R-:W-:Y:S01]  /*1f30*/  IABS R36, R42 ;  /* 0x0000002a00247213 */ /* 0x000fe20000000000 */
[C---:B------:R-:W-:Y:S01]  /*1f40*/  IMAD.HI.U32 R32, R3.reuse, R38, RZ ;  /* 0x0000002603207227 */ /* 0x040fe200078e00ff */
[----:B------:R-:W4:Y:S02]  /*1f50*/  LDC R208, c[0x0][0x238] ;  /* 0x00008e00ffd07b82 */ /* 0x000f240000000800 */
[----:B------:R-:W-:Y:S01]  /*1f60*/  ISETP.GT.U32.AND P6, PT, R2, R31, PT ;  /* 0x0000001f0200720c */ /* 0x000fe20003fc4070 */
[----:B------:R-:W-:-:S04]  /*1f70*/  IMAD.HI.U32 R6, R3, R34, RZ ;  /* 0x0000002203067227 */ /* 0x000fc800078e00ff */
[----:B------:R-:W-:Y:S01]  /*1f80*/  @!P0 IMAD.IADD R29, R29, 0x1, -R2 ;  /* 0x000000011d1d8824 */ /* 0x000fe200078e0a02 */
[----:B------:R-:W-:Y:S01]  /*1f90*/  ISETP.GE.AND P0, PT, R35, RZ, PT ;  /* 0x000000ff2300720c */ /* 0x000fe20003f06270 */
[----:B------:R-:W-:Y:S01]  /*1fa0*/  IMAD.MOV R37, RZ, RZ, -R6 ;  /* 0x000000ffff257224 */ /* 0x000fe200078e0a06 */
[----:B------:R-:W4:Y:S01]  /*1fb0*/  LDC R209, c[0x0][0x238] ;  /* 0x00008e00ffd17b82 */ /* 0x000f220000000800 */
[----:B------:R-:W-:Y:S01]  /*1fc0*/  @!P4 IMAD.MOV R29, RZ, RZ, -R29 ;  /* 0x000000ffff1dc224 */ /* 0x000fe200078e0a1d */
[C---:B------:R-:W-:Y:S01]  /*1fd0*/  ISETP.GT.U32.AND P4, PT, R2.reuse, R33, PT ;  /* 0x000000210200720c */ /* 0x040fe20003f84070 */
[----:B------:R-:W-:Y:S02]  /*1fe0*/  IMAD R34, R2, R37, R34 ;  /* 0x0000002502227224 */ /* 0x000fe400078e0222 */
[----:B------:R-:W-:-:S03]  /*1ff0*/  IMAD.HI.U32 R20, R3, R36, RZ ;  /* 0x0000002403147227 */ /* 0x000fc600078e00ff */
[----:B------:R-:W4:Y:S01]  /*2000*/  LDC R210, c[0x0][0x238] ;  /* 0x00008e00ffd27b82 */ /* 0x000f220000000800 */
[----:B------:R-:W-:Y:S01]  /*2010*/  @!P6 IMAD.IADD R31, R31, 0x1, -R2 ;  /* 0x000000011f1fe824 */ /* 0x000fe200078e0a02 */
[C---:B------:R-:W-:Y:S01]  /*2020*/  ISETP.GT.U32.AND P6, PT, R2.reuse, R34, PT ;  /* 0x000000220200720c */ /* 0x040fe20003fc4070 */
[----:B------:R-:W-:Y:S02]  /*2030*/  IMAD.MOV R39, RZ, RZ, -R20 ;  /* 0x000000ffff277224 */ /* 0x000fe400078e0a14 */
[----:B------:R-:W-:Y:S02]  /*2040*/  IMAD.MOV R41, RZ, RZ, -R32 ;  /* 0x000000ffff297224 */ /* 0x000fe400078e0a20 */
[C---:B------:R-:W-:Y:S01]  /*2050*/  IMAD R32, R2.reuse, R39, R36 ;  /* 0x0000002702207224 */ /* 0x040fe200078e0224 */
[----:B------:R-:W4:Y:S01]  /*2060*/  LDC R211, c[0x0][0x238] ;  /* 0x00008e00ffd37b82 */ /* 0x000f220000000800 */
[----:B------:R-:W-:Y:S02]  /*2070*/  @!P4 IMAD.IADD R33, R33, 0x1, -R2 ;  /* 0x000000012121c824 */ /* 0x000fe400078e0a02 */
[----:B------:R-:W-:Y:S01]  /*2080*/  IMAD.HI.U32 R35, R3, R40, RZ ;  /* 0x0000002803237227 */ /* 0x000fe200078e00ff */
[----:B------:R-:W-:-:S03]  /*2090*/  ISETP.GT.U32.AND P4, PT, R2, R32, PT ;  /* 0x000000200200720c */ /* 0x000fc60003f84070 */
[--C-:B------:R-:W-:Y:S01]  /*20a0*/  @!P6 IMAD.IADD R34, R34, 0x1, -R2.reuse ;  /* 0x000000012222e824 */ /* 0x100fe200078e0a02 */
[----:B------:R-:W-:Y:S01]  /*20b0*/  ISETP.GT.U32.AND P6, PT, R2, R33, PT ;  /* 0x000000210200720c */ /* 0x000fe20003fc4070 */
[----:B------:R-:W-:Y:S01]  /*20c0*/  IMAD.MOV R35, RZ, RZ, -R35 ;  /* 0x000000ffff237224 */ /* 0x000fe200078e0a23 */
[----:B------:R-:W4:Y:S01]  /*20d0*/  LDC R212, c[0x0][0x238] ;  /* 0x00008e00ffd47b82 */ /* 0x000f220000000800 */
[----:B------:R-:W-:Y:S02]  /*20e0*/  @!P3 IMAD.IADD R30, R30, 0x1, -R2 ;  /* 0x000000011e1eb824 */ /* 0x000fe400078e0a02 */
[C---:B------:R-:W-:Y:S01]  /*20f0*/  IMAD R36, R2.reuse, R41, R38 ;  /* 0x0000002902247224 */ /* 0x040fe200078e0226 */
[----:B------:R-:W-:Y:S01]  /*2100*/  IABS R38, R45 ;  /* 0x0000002d00267213 */ /* 0x000fe20000000000 */
[----:B------:R-:W-:Y:S01]  /*2110*/  IMAD R37, R2, R35, R40 ;  /* 0x0000002302257224 */ /* 0x000fe200078e0228 */
[----:B------:R-:W-:Y:S01]  /*2120*/  IABS R35, R80 ;  /* 0x0000005000237213 */ /* 0x000fe20000000000 */
[--C-:B------:R-:W-:Y:S01]  /*2130*/  @!P4 IMAD.IADD R32, R32, 0x1, -R2.reuse ;  /* 0x000000012020c824 */ /* 0x100fe200078e0a02 */
[C---:B------:R-:W-:Y:S01]  /*2140*/  ISETP.GT.U32.AND P3, PT, R2.reuse, R30, PT ;  /* 0x0000001e0200720c */ /* 0x040fe20003f64070 */
[----:B------:R-:W-:Y:S01]  /*2150*/  IMAD.HI.U32 R20, R3, R38, RZ ;  /* 0x0000002603147227 */ /* 0x000fe200078e00ff */
[----:B------:R-:W4:Y:S02]  /*2160*/  LDC R213, c[0x0][0x238] ;  /* 0x00008e00ffd57b82 */ /* 0x000f240000000800 */
[C---:B------:R-:W-:Y:S01]  /*2170*/  ISETP.GT.U32.AND P4, PT, R2.reuse, R32, PT ;  /* 0x000000200200720c */ /* 0x040fe20003f84070 */
[----:B------:R-:W-:Y:S01]  /*2180*/  @!P6 IMAD.IADD R33, R33, 0x1, -R2 ;  /* 0x000000012121e824 */ /* 0x000fe200078e0a02 */
[----:B------:R-:W-:Y:S01]  /*2190*/  ISETP.GT.U32.AND P6, PT, R2, R37, PT ;  /* 0x000000250200720c */ /* 0x000fe20003fc4070 */
[----:B------:R-:W-:-:S03]  /*21a0*/  IMAD.HI.U32 R6, R3, R35, RZ ;  /* 0x0000002303067227 */ /* 0x000fc600078e00ff */
[----:B------:R-:W4:Y:S01]  /*21b0*/  LDC R214, c[0x0][0x238] ;  /* 0x00008e00ffd67b82 */ /* 0x000f220000000800 */
[----:B------:R-:W-:Y:S01]  /*21c0*/  @!P5 IMAD.MOV R31, RZ, RZ, -R31 ;  /* 0x000000ffff1fd224 */ /* 0x000fe200078e0a1f */
[C---:B------:R-:W-:Y:S01]  /*21d0*/  ISETP.GT.U32.AND P5, PT, R2.reuse, R36, PT ;  /* 0x000000240200720c */ /* 0x040fe20003fa4070 */
[----:B------:R-:W-:Y:S02]  /*21e0*/  IMAD.MOV R41, RZ, RZ, -R20 ;  /* 0x000000ffff297224 */ /* 0x000fe400078e0a14 */
[----:B------:R-:W-:Y:S02]  /*21f0*/  IMAD.MOV R6, RZ, RZ, -R6 ;  /* 0x000000ffff067224 */ /* 0x000fe400078e0a06 */
[C---:B------:R-:W-:Y:S01]  /*2200*/  IMAD R38, R2.reuse, R41, R38 ;  /* 0x0000002902267224 */ /* 0x040fe200078e0226 */
[----:B------:R-:W-:Y:S01]  /*2210*/  IABS R41, R77 ;  /* 0x0000004d00297213 */ /* 0x000fe20000000000 */
[----:B------:R-:W-:Y:S01]  /*2220*/  IMAD R35, R2, R6, R35 ;  /* 0x0000000602237224 */ /* 0x000fe200078e0223 */
[----:B------:R-:W4:Y:S01]  /*2230*/  LDC R215, c[0x0][0x238] ;  /* 0x00008e00ffd77b82 */ /* 0x000f220000000800 */
[--C-:B------:R-:W-:Y:S01]  /*2240*/  @!P3 IMAD.IADD R30, R30, 0x1, -R2.reuse ;  /* 0x000000011e1eb824 */ /* 0x100fe200078e0a02 */
[----:B------:R-:W-:Y:S01]  /*2250*/  ISETP.GE.AND P3, PT, R42, RZ, PT ;  /* 0x000000ff2a00720c */ /* 0x000fe20003f66270 */
[--C-:B------:R-:W-:Y:S01]  /*2260*/  @!P6 IMAD.IADD R37, R37, 0x1, -R2.reuse ;  /* 0x000000012525e824 */ /* 0x100fe200078e0a02 */
[----:B------:R-:W-:Y:S01]  /*2270*/  ISETP.GT.U32.AND P6, PT, R2, R38, PT ;  /* 0x000000260200720c */ /* 0x000fe20003fc4070 */
[----:B------:R-:W-:Y:S01]  /*2280*/  @!P4 IMAD.IADD R32, R32, 0x1, -R2 ;  /* 0x000000012020c824 */ /* 0x000fe200078e0a02 */
[C---:B------:R-:W-:Y:S01]  /*2290*/  ISETP.GT.U32.AND P4, PT, R2.reuse, R35, PT ;  /* 0x000000230200720c */ /* 0x040fe20003f84070 */
[----:B------:R-:W-:Y:S01]  /*22a0*/  @!P2 IMAD.MOV R30, RZ, RZ, -R30 ;  /* 0x000000ffff1ea224 */ /* 0x000fe200078e0a1e */
[----:B------:R-:W-:Y:S01]  /*22b0*/  ISETP.GT.U32.AND P2, PT, R2, R34, PT ;  /* 0x000000220200720c */ /* 0x000fe20003f44070 */
[----:B------:R-:W-:Y:S01]  /*22c0*/  @!P5 IMAD.IADD R36, R36, 0x1, -R2 ;  /* 0x000000012424d824 */ /* 0x000fe200078e0a02 */
[----:B------:R-:W-:Y:S01]  /*22d0*/  IABS R42, R79 ;  /* 0x0000004f002a7213 */ /* 0x000fe20000000000 */
[----:B------:R-:W-:Y:S01]  /*22e0*/  @!P1 IMAD.MOV R33, RZ, RZ, -R33 ;  /* 0x000000ffff219224 */ /* 0x000fe200078e0a21 */
[----:B------:R-:W-:Y:S01]  /*22f0*/  ISETP.GE.AND P5, PT, R44, RZ, PT ;  /* 0x000000ff2c00720c */ /* 0x000fe20003fa6270 */
[C---:B------:R-:W-:Y:S01]  /*2300*/  IMAD.HI.U32 R40, R3.reuse, R43, RZ ;  /* 0x0000002b03287227 */ /* 0x040fe200078e00ff */
[----:B------:R-:W-:Y:S01]  /*2310*/  ISETP.GT.U32.AND P1, PT, R2, R36, PT ;  /* 0x000000240200720c */ /* 0x000fe20003f24070 */
[----:B------:R-:W4:Y:S01]  /*2320*/  LDC R216, c[0x0][0x238] ;  /* 0x00008e00ffd87b82 */ /* 0x000f220000000800 */
[----:B------:R-:W-:Y:S01]  /*2330*/  IABS R44, R75 ;  /* 0x0000004b002c7213 */ /* 0x000fe20000000000 */
[----:B------:R-:W-:-:S04]  /*2340*/  IMAD.HI.U32 R39, R3, R42, RZ ;  /* 0x0000002a03277227 */ /* 0x000fc800078e00ff */
[----:B------:R-:W-:Y:S02]  /*2350*/  @!P6 IMAD.IADD R38, R38, 0x1, -R2 ;  /* 0x000000012626e824 */ /* 0x000fe400078e0a02 */
[----:B------:R-:W-:Y:S01]  /*2360*/  IMAD.MOV R40, RZ, RZ, -R40 ;  /* 0x000000ffff287224 */ /* 0x000fe200078e0a28 */
[----:B------:R-:W4:Y:S01]  /*2370*/  LDC R217, c[0x0][0x238] ;  /* 0x00008e00ffd97b82 */ /* 0x000f220000000800 */
[--C-:B------:R-:W-:Y:S01]  /*2380*/  @!P4 IMAD.IADD R35, R35, 0x1, -R2.reuse ;  /* 0x000000012323c824 */ /* 0x100fe200078e0a02 */
[----:B------:R-:W-:Y:S01]  /*2390*/  ISETP.GT.U32.AND P4, PT, R2, R37, PT ;  /* 0x000000250200720c */ /* 0x000fe20003f84070 */
[----:B------:R-:W-:Y:S01]  /*23a0*/  @!P2 IMAD.IADD R34, R34, 0x1, -R2 ;  /* 0x000000012222a824 */ /* 0x000fe200078e0a02 */
[C---:B------:R-:W-:Y:S01]  /*23b0*/  ISETP.GT.U32.AND P6, PT, R2.reuse, R38, PT ;  /* 0x000000260200720c */ /* 0x040fe20003fc4070 */
[----:B------:R-:W-:Y:S01]  /*23c0*/  IMAD.MOV R39, RZ, RZ, -R39 ;  /* 0x000000ffff277224 */ /* 0x000fe200078e0a27 */
[----:B------:R-:W-:Y:S01]  /*23d0*/  ISETP.GE.AND P2, PT, R81, RZ, PT ;  /* 0x000000ff5100720c */ /* 0x000fe20003f46270 */
[C---:B------:R-:W-:Y:S01]  /*23e0*/  IMAD R40, R2.reuse, R40, R43 ;  /* 0x0000002802287224 */ /* 0x040fe200078e022b */
[----:B------:R-:W-:Y:S01]  /*23f0*/  IABS R81, R52 ;  /* 0x0000003400517213 */ /* 0x000fe20000000000 */
[----:B------:R-:W-:Y:S01]  /*2400*/  IMAD.HI.U32 R6, R3, R41, RZ ;  /* 0x0000002903067227 */ /* 0x000fe200078e00ff */
[----:B------:R-:W4:Y:S03]  /*2410*/  LDC R218, c[0x0][0x238] ;  /* 0x00008e00ffda7b82 */ /* 0x000f260000000800 */
[C---:B------:R-:W-:Y:S01]  /*2420*/  IMAD R39, R2.reuse, R39, R42 ;  /* 0x0000002702277224 */ /* 0x040fe200078e022a */
[----:B------:R-:W-:Y:S01]  /*2430*/  IABS R42, R76 ;  /* 0x0000004c002a7213 */ /* 0x000fe20000000000 */
[----:B------:R-:W-:Y:S01]  /*2440*/  @!P0 IMAD.MOV R34, RZ, RZ, -R34 ;  /* 0x000000ffff228224 */ /* 0x000fe200078e0a22 */
[----:B------:R-:W-:Y:S01]  /*2450*/  ISETP.GT.U32.AND P0, PT, R2, R35, PT ;  /* 0x000000230200720c */ /* 0x000fe20003f04070 */
[----:B------:R-:W-:Y:S01]  /*2460*/  @!P1 IMAD.IADD R36, R36, 0x1, -R2 ;  /* 0x0000000124249824 */ /* 0x000fe200078e0a02 */
[C---:B------:R-:W-:Y:S01]  /*2470*/  ISETP.GT.U32.AND P1, PT, R2.reuse, R40, PT ;  /* 0x000000280200720c */ /* 0x040fe20003f24070 */
[----:B------:R-:W-:Y:S01]  /*2480*/  IMAD.MOV R6, RZ, RZ, -R6 ;  /* 0x000000ffff067224 */ /* 0x000fe200078e0a06 */
[----:B------:R-:W4:Y:S01]  /*2490*/  LDC R219, c[0x0][0x238] ;  /* 0x00008e00ffdb7b82 */ /* 0x000f220000000800 */
[----:B------:R-:W-:Y:S01]  /*24a0*/  @!P3 IMAD.MOV R32, RZ, RZ, -R32 ;  /* 0x000000ffff20b224 */ /* 0x000fe200078e0a20 */
[C---:B------:R-:W-:Y:S01]  /*24b0*/  ISETP.GT.U32.AND P3, PT, R2.reuse, R39, PT ;  /* 0x000000270200720c */ /* 0x040fe20003f64070 */
[----:B------:R-:W-:-:S02]  /*24c0*/  IMAD R41, R2, R6, R41 ;  /* 0x0000000602297224 */ /* 0x000fc400078e0229 */
[--C-:B------:R-:W-:Y:S01]  /*24d0*/  @!P4 IMAD.IADD R37, R37, 0x1, -R2.reuse ;  /* 0x000000012525c824 */ /* 0x100fe200078e0a02 */
[----:B------:R-:W-:Y:S01]  /*24e0*/  ISETP.GE.AND P4, PT, R80, RZ, PT ;  /* 0x000000ff5000720c */ /* 0x000fe20003f86270 */
[C---:B------:R-:W-:Y:S01]  /*24f0*/  IMAD.HI.U32 R6, R3.reuse, R42, RZ ;  /* 0x0000002a03067227 */ /* 0x040fe200078e00ff */
[----:B------:R-:W4:Y:S03]  /*2500*/  LDC R220, c[0x0][0x238] ;  /* 0x00008e00ffdc7b82 */ /* 0x000f260000000800 */
[----:B------:R-:W-:Y:S01]  /*2510*/  @!P6 IMAD.IADD R38, R38, 0x1, -R2 ;  /* 0x000000012626e824 */ /* 0x000fe200078e0a02 */
[----:B------:R-:W-:Y:S01]  /*2520*/  ISETP.GT.U32.AND P6, PT, R2, R41, PT ;  /* 0x000000290200720c */ /* 0x000fe20003fc4070 */
[----:B------:R-:W-:-:S03]  /*2530*/  IMAD.HI.U32 R20, R3, R44, RZ ;  /* 0x0000002c03147227 */ /* 0x000fc600078e00ff */
[----:B------:R-:W4:Y:S01]  /*2540*/  LDC R221, c[0x0][0x238] ;  /* 0x00008e00ffdd7b82 */ /* 0x000f220000000800 */
[----:B------:R-:W-:Y:S01]  /*2550*/  @!P0 IMAD.IADD R35, R35, 0x1, -R2 ;  /* 0x0000000123238824 */ /* 0x000fe200078e0a02 */
[----:B------:R-:W-:Y:S01]  /*2560*/  ISETP.GE.AND P0, PT, R45, RZ, PT ;  /* 0x000000ff2d00720c */ /* 0x000fe20003f06270 */
[----:B------:R-:W-:Y:S02]  /*2570*/  IMAD.MOV R43, RZ, RZ, -R6 ;  /* 0x000000ffff2b7224 */ /* 0x000fe400078e0a06 */
[----:B------:R-:W-:Y:S01]  /*2580*/  IMAD.MOV R45, RZ, RZ, -R20 ;  /* 0x000000ffff2d7224 */ /* 0x000fe200078e0a14 */
[----:B------:R-:W-:Y:S01]  /*2590*/  IABS R20, R49 ;  /* 0x0000003100147213 */ /* 0x000fe20000000000 */
[--C-:B------:R-:W-:Y:S01]  /*25a0*/  @!P1 IMAD.IADD R40, R40, 0x1, -R2.reuse ;  /* 0x0000000128289824 */ /* 0x100fe200078e0a02 */
[----:B------:R-:W-:Y:S01]  /*25b0*/  ISETP.GE.AND P1, PT, R78, RZ, PT ;  /* 0x000000ff4e00720c */ /* 0x000fe20003f26270 */
[----:B------:R-:W-:Y:S01]  /*25c0*/  @!P3 IMAD.IADD R39, R39, 0x1, -R2 ;  /* 0x000000012727b824 */ /* 0x000fe200078e0a02 */
[----:B------:R-:W-:Y:S01]  /*25d0*/  ISETP.GE.AND P3, PT, R79, RZ, PT ;  /* 0x000000ff4f00720c */ /* 0x000fe20003f66270 */
[C---:B------:R-:W-:Y:S01]  /*25e0*/  IMAD R42, R2.reuse, R43, R42 ;  /* 0x0000002b022a7224 */ /* 0x040fe200078e022a */
[----:B------:R-:W-:Y:S01]  /*25f0*/  IABS R79, R60 ;  /* 0x0000003c004f7213 */ /* 0x000fe20000000000 */
[C---:B------:R-:W-:Y:S01]  /*2600*/  IMAD R43, R2.reuse, R45, R44 ;  /* 0x0000002d022b7224 */ /* 0x040fe200078e022c */
[----:B------:R-:W-:Y:S01]  /*2610*/  IABS R44, R53 ;  /* 0x00000035002c7213 */ /* 0x000fe20000000000 */
[----:B------:R-:W-:Y:S01]  /*2620*/  @!P5 IMAD.MOV R37, RZ, RZ, -R37 ;  /* 0x000000ffff25d224 */ /* 0x000fe200078e0a25 */
[C---:B------:R-:W-:Y:S01]  /*2630*/  ISETP.GT.U32.AND P5, PT, R2.reuse, R40, PT ;  /* 0x000000280200720c */ /* 0x040fe20003fa4070 */
[----:B------:R-:W-:Y:S01]  /*2640*/  @!P2 IMAD.MOV R36, RZ, RZ, -R36 ;  /* 0x000000ffff24a224 */ /* 0x000fe200078e0a24 */
[C---:B------:R-:W-:Y:S01]  /*2650*/  ISETP.GT.U32.AND P2, PT, R2.reuse, R39, PT ;  /* 0x000000270200720c */ /* 0x040fe20003f44070 */
[----:B------:R-:W-:Y:S01]  /*2660*/  @!P4 IMAD.MOV R35, RZ, RZ, -R35 ;  /* 0x000000ffff23c224 */ /* 0x000fe200078e0a23 */
[----:B------:R-:W-:Y:S01]  /*2670*/  ISETP.GT.U32.AND P4, PT, R2, R42, PT ;  /* 0x0000002a0200720c */ /* 0x000fe20003f84070 */
[----:B------:R-:W-:Y:S01]  /*2680*/  @!P6 IMAD.IADD R41, R41, 0x1, -R2 ;  /* 0x000000012929e824 */ /* 0x000fe200078e0a02 */
[----:B------:R-:W4:Y:S01]  /*2690*/  LDC R222, c[0x0][0x238] ;  /* 0x00008e00ffde7b82 */ /* 0x000f220000000800 */
[----:B------:R-:W-:-:S03]  /*26a0*/  IMAD.HI.U32 R6, R3, R44, RZ ;  /* 0x0000002c03067227 */ /* 0x000fc600078e00ff */
[----:B------:R-:W-:Y:S01]  /*26b0*/  ISETP.GT.U32.AND P6, PT, R2, R41, PT ;  /* 0x000000290200720c */ /* 0x000fe20003fc4070 */
[----:B------:R-:W-:Y:S02]  /*26c0*/  IMAD.MOV R45, RZ, RZ, -R6 ;  /* 0x000000ffff2d7224 */ /* 0x000fe400078e0a06 */
[----:B------:R-:W-:Y:S01]  /*26d0*/  @!P0 IMAD.MOV R38, RZ, RZ, -R38 ;  /* 0x000000ffff268224 */ /* 0x000fe200078e0a26 */
[----:B------:R-:W-:Y:S01]  /*26e0*/  ISETP.GE.AND P0, PT, R77, RZ, PT ;  /* 0x000000ff4d00720c */ /* 0x000fe20003f06270 */
[----:B------:R-:W-:Y:S01]  /*26f0*/  @!P5 IMAD.IADD R40, R40, 0x1, -R2 ;  /* 0x000000012828d824 */ /* 0x000fe200078e0a02 */
[----:B------:R-:W-:Y:S01]  /*2700*/  ISETP.GE.AND P5, PT, R76, RZ, PT ;  /* 0x000000ff4c00720c */ /* 0x000fe20003fa6270 */
[C---:B------:R-:W-:Y:S01]  /*2710*/  IMAD R44, R2.reuse, R45, R44 ;  /* 0x0000002d022c7224 */ /* 0x040fe200078e022c */
[----:B------:R-:W-:Y:S01]  /*2720*/  IABS R76, R64 ;  /* 0x00000040004c7213 */ /* 0x000fe20000000000 */
[--C-:B------:R-:W-:Y:S01]  /*2730*/  @!P2 IMAD.IADD R39, R39, 0x1, -R2.reuse ;  /* 0x000000012727a824 */ /* 0x100fe200078e0a02 */
[----:B------:R-:W-:Y:S01]  /*2740*/  ISETP.GT.U32.AND P2, PT, R2, R43, PT ;  /* 0x0000002b0200720c */ /* 0x000fe20003f44070 */
[----:B------:R-:W-:Y:S01]  /*2750*/  @!P4 IMAD.IADD R42, R42, 0x1, -R2 ;  /* 0x000000012a2ac824 */ /* 0x000fe200078e0a02 */
[----:B------:R-:W-:Y:S01]  /*2760*/  ISETP.GE.AND P4, PT, R53, RZ, PT ;  /* 0x000000ff3500720c */ /* 0x000fe20003f86270 */
[----:B------:R-:W-:Y:S01]  /*2770*/  @!P1 IMAD.MOV R40, RZ, RZ, -R40 ;  /* 0x000000ffff289224 */ /* 0x000fe200078e0a28 */
[C---:B------:R-:W-:Y:S01]  /*2780*/  ISETP.GT.U32.AND P1, PT, R2.reuse, R44, PT ;  /* 0x0000002c0200720c */ /* 0x040fe20003f24070 */
[----:B------:R-:W-:Y:S01]  /*2790*/  IMAD.HI.U32 R6, R3, R20, RZ ;  /* 0x0000001403067227 */ /* 0x000fe200078e00ff */
[----:B------:R-:W-:Y:S01]  /*27a0*/  IABS R53, R55 ;  /* 0x0000003700357213 */ /* 0x000fe20000000000 */
[----:B------:R-:W4:Y:S01]  /*27b0*/  LDC R223, c[0x0][0x238] ;  /* 0x00008e00ffdf7b82 */ /* 0x000f220000000800 */
[----:B------:R-:W-:Y:S01]  /*27c0*/  IABS R77, R58 ;  /* 0x0000003a004d7213 */ /* 0x000fe20000000000 */
[----:B------:R-:W-:Y:S01]  /*27d0*/  @!P3 IMAD.MOV R39, RZ, RZ, -R39 ;  /* 0x000000ffff27b224 */ /* 0x000fe200078e0a27 */
[C---:B------:R-:W-:Y:S01]  /*27e0*/  ISETP.GT.U32.AND P3, PT, R2.reuse, R42, PT ;  /* 0x0000002a0200720c */ /* 0x040fe20003f64070 */
        /* <DEDUP_REMOVED lines=8> */
[----:B------:R-:W-:Y:S01]  /*2870*/  IMAD R45, R2, R45, R20 ;  /* 0x0000002d022d7224 */ /* 0x000fe200078e0214 */
[----:B------:R-:W-:Y:S01]  /*2880*/  IABS R20, R73 ;  /* 0x0000004900147213 */ /* 0x000fe20000000000 */
[----:B------:R-:W-:Y:S01]  /*2890*/  IMAD.MOV R49, RZ, RZ, -R6 ;  /* 0x000000ffff317224 */ /* 0x000fe200078e0a06 */
[----:B------:R-:W4:Y:S01]  /*28a0*/  LDC R225, c[0x0][0x238] ;  /* 0x00008e00ffe17b82 */ /* 0x000f220000000800 */
[----:B------:R-:W-:-:S02]  /*28b0*/  @!P1 IMAD.IADD R44, R44, 0x1, -R2 ;  /* 0x000000012c2c9824 */ /* 0x000fc400078e0a02 */
[----:B------:R-:W-:Y:S02]  /*28c0*/  IMAD R46, R2, R49, R46 ;  /* 0x00000031022e7224 */ /* 0x000fe400078e022e */
[----:B------:R-:W-:Y:S01]  /*28d0*/  @!P3 IMAD.IADD R42, R42, 0x1, -R2 ;  /* 0x000000012a2ab824 */ /* 0x000fe200078e0a02 */
[C---:B------:R-:W-:Y:S01]  /*28e0*/  ISETP.GT.U32.AND P3, PT, R2.reuse, R45, PT ;  /* 0x0000002d0200720c */ /* 0x040fe20003f64070 */
[----:B------:R-:W-:Y:S01]  /*28f0*/  IMAD.MOV.U32 R49, RZ, RZ, R20 ;  /* 0x000000ffff317224 */ /* 0x000fe200078e0014 */
[----:B------:R-:W-:Y:S01]  /*2900*/  ISETP.GT.U32.AND P1, PT, R2, R44, PT ;  /* 0x0000002c0200720c */ /* 0x000fe20003f24070 */
[----:B------:R-:W-:Y:S01]  /*2910*/  @!P2 IMAD.IADD R43, R43, 0x1, -R2 ;  /* 0x000000012b2ba824 */ /* 0x000fe200078e0a02 */
[----:B------:R-:W4:Y:S01]  /*2920*/  LDC R226, c[0x0][0x238] ;  /* 0x00008e00ffe27b82 */ /* 0x000f220000000800 */
[----:B------:R-:W-:-:S03]  /*2930*/  IMAD.HI.U32 R6, R3, R49, RZ ;  /* 0x0000003103067227 */ /* 0x000fc600078e00ff */
[C---:B------:R-:W-:Y:S01]  /*2940*/  ISETP.GT.U32.AND P2, PT, R2.reuse, R43, PT ;  /* 0x0000002b0200720c */ /* 0x040fe20003f44070 */
[----:B------:R-:W-:Y:S02]  /*2950*/  IMAD.MOV R6, RZ, RZ, -R6 ;  /* 0x000000ffff067224 */ /* 0x000fe400078e0a06 */
[----:B------:R-:W-:Y:S01]  /*2960*/  @!P5 IMAD.MOV R42, RZ, RZ, -R42 ;  /* 0x000000ffff2ad224 */ /* 0x000fe200078e0a2a */
[C---:B------:R-:W-:Y:S01]  /*2970*/  ISETP.GT.U32.AND P5, PT, R2.reuse, R46, PT ;  /* 0x0000002e0200720c */ /* 0x040fe20003fa4070 */
[----:B------:R-:W-:Y:S01]  /*2980*/  IMAD R49, R2, R6, R49 ;  /* 0x0000000602317224 */ /* 0x000fe200078e0231 */
[----:B------:R-:W4:Y:S01]  /*2990*/  LDC R227, c[0x0][0x238] ;  /* 0x00008e00ffe37b82 */ /* 0x000f220000000800 */
[--C-:B------:R-:W-:Y:S02]  /*29a0*/  @!P3 IMAD.IADD R45, R45, 0x1, -R2.reuse ;  /* 0x000000012d2db824 */ /* 0x100fe400078e0a02 */
[----:B------:R-:W-:Y:S01]  /*29b0*/  @!P1 IMAD.IADD R44, R44, 0x1, -R2 ;  /* 0x000000012c2c9824 */ /* 0x000fe200078e0a02 */
[C---:B------:R-:W-:Y:S01]  /*29c0*/  ISETP.GT.U32.AND P1, PT, R2.reuse, R49, PT ;  /* 0x000000310200720c */ /* 0x040fe20003f24070 */
[----:B------:R-:W-:Y:S01]  /*29d0*/  IMAD.HI.U32 R20, R3, R53, RZ ;  /* 0x0000003503147227 */ /* 0x000fe200078e00ff */
[----:B------:R-:W-:-:S02]  /*29e0*/  ISETP.GT.U32.AND P3, PT, R2, R45, PT ;  /* 0x0000002d0200720c */ /* 0x000fc40003f64070 */
[----:B------:R-:W4:Y:S01]  /*29f0*/  LDC R228, c[0x0][0x238] ;  /* 0x00008e00ffe47b82 */ /* 0x000f220000000800 */
[--C-:B------:R-:W-:Y:S01]  /*2a00*/  @!P2 IMAD.IADD R43, R43, 0x1, -R2.reuse ;  /* 0x000000012b2ba824 */ /* 0x100fe200078e0a02 */
[----:B------:R-:W-:Y:S01]  /*2a10*/  ISETP.GE.AND P2, PT, R51, RZ, PT ;  /* 0x000000ff3300720c */ /* 0x000fe20003f46270 */
[----:B------:R-:W-:Y:S01]  /*2a20*/  @!P5 IMAD.IADD R46, R46, 0x1, -R2 ;  /* 0x000000012e2ed824 */ /* 0x000fe200078e0a02 */
[----:B------:R-:W-:Y:S01]  /*2a30*/  IABS R51, R71 ;  /* 0x0000004700337213 */ /* 0x000fe20000000000 */
[----:B------:R-:W-:Y:S01]  /*2a40*/  @!P6 IMAD.MOV R43, RZ, RZ, -R43 ;  /* 0x000000ffff2be224 */ /* 0x000fe200078e0a2b */
[----:B------:R-:W-:Y:S01]  /*2a50*/  ISETP.GE.AND P6, PT, R73, RZ, PT ;  /* 0x000000ff4900720c */ /* 0x000fe20003fc6270 */
[----:B------:R-:W-:Y:S01]  /*2a60*/  IMAD.MOV R20, RZ, RZ, -R20 ;  /* 0x000000ffff147224 */ /* 0x000fe200078e0a14 */
[----:B------:R-:W-:Y:S01]  /*2a70*/  IABS R73, R57 ;  /* 0x0000003900497213 */ /* 0x000fe20000000000 */
[----:B------:R-:W-:Y:S01]  /*2a80*/  IMAD.HI.U32 R6, R3, R51, RZ ;  /* 0x0000003303067227 */ /* 0x000fe200078e00ff */
[----:B------:R-:W-:Y:S01]  /*2a90*/  ISETP.GT.U32.AND P5, PT, R2, R46, PT ;  /* 0x0000002e0200720c */ /* 0x000fe20003fa4070 */
[----:B------:R-:W4:Y:S02]  /*2aa0*/  LDC R229, c[0x0][0x238] ;  /* 0x00008e00ffe57b82 */ /* 0x000f240000000800 */
[----:B------:R-:W-:-:S02]  /*2ab0*/  @!P1 IMAD.IADD R49, R49, 0x1, -R2 ;  /* 0x0000000131319824 */ /* 0x000fc400078e0a02 */
[----:B------:R-:W-:Y:S01]  /*2ac0*/  @!P3 IMAD.IADD R45, R45, 0x1, -R2 ;  /* 0x000000012d2db824 */ /* 0x000fe200078e0a02 */
[----:B------:R-:W-:Y:S01]  /*2ad0*/  ISETP.GE.AND P3, PT, R71, RZ, PT ;  /* 0x000000ff4700720c */ /* 0x000fe20003f66270 */
[----:B------:R-:W-:Y:S01]  /*2ae0*/  IMAD.MOV R6, RZ, RZ, -R6 ;  /* 0x000000ffff067224 */ /* 0x000fe200078e0a06 */
[C---:B------:R-:W-:Y:S01]  /*2af0*/  ISETP.GT.U32.AND P1, PT, R2.reuse, R49, PT ;  /* 0x000000310200720c */ /* 0x040fe20003f24070 */
[----:B------:R-:W-:Y:S01]  /*2b00*/  IMAD.MOV.U32 R71, RZ, RZ, R73 ;  /* 0x000000ffff477224 */ /* 0x000fe200078e0049 */
[----:B------:R-:W4:Y:S01]  /*2b10*/  LDC R230, c[0x0][0x238] ;  /* 0x00008e00ffe67b82 */ /* 0x000f220000000800 */
[----:B------:R-:W-:Y:S01]  /*2b20*/  IMAD.MOV.U32 R73, RZ, RZ, R75 ;  /* 0x000000ffff497224 */ /* 0x000fe200078e004b */
[----:B------:R-:W-:Y:S01]  /*2b30*/  IABS R75, R63 ;  /* 0x0000003f004b7213 */ /* 0x000fe20000000000 */
[----:B------:R-:W-:Y:S02]  /*2b40*/  IMAD R51, R2, R6, R51 ;  /* 0x0000000602337224 */ /* 0x000fe400078e0233 */
[----:B------:R-:W-:-:S03]  /*2b50*/  IMAD.HI.U32 R6, R3, R71, RZ ;  /* 0x0000004703067227 */ /* 0x000fc600078e00ff */
[----:B------:R-:W4:Y:S01]  /*2b60*/  LDC R231, c[0x0][0x238] ;  /* 0x00008e00ffe77b82 */ /* 0x000f220000000800 */
[----:B------:R-:W-:Y:S02]  /*2b70*/  IMAD R53, R2, R20, R53 ;  /* 0x0000001402357224 */ /* 0x000fe400078e0235 */
[----:B------:R-:W-:-:S04]  /*2b80*/  IMAD.HI.U32 R20, R3, R73, RZ ;  /* 0x0000004903147227 */ /* 0x000fc800078e00ff */
[----:B------:R-:W-:Y:S01]  /*2b90*/  @!P5 IMAD.IADD R46, R46, 0x1, -R2 ;  /* 0x000000012e2ed824 */ /* 0x000fe200078e0a02 */
[C---:B------:R-:W-:Y:S01]  /*2ba0*/  ISETP.GT.U32.AND P5, PT, R2.reuse, R53, PT ;  /* 0x000000350200720c */ /* 0x040fe20003fa4070 */
[----:B------:R-:W-:Y:S01]  /*2bb0*/  IMAD.MOV R6, RZ, RZ, -R6 ;  /* 0x000000ffff067224 */ /* 0x000fe200078e0a06 */
[----:B------:R-:W4:Y:S01]  /*2bc0*/  LDC R232, c[0x0][0x238] ;  /* 0x00008e00ffe87b82 */ /* 0x000f220000000800 */
[----:B------:R-:W-:Y:S01]  /*2bd0*/  @!P0 IMAD.MOV R45, RZ, RZ, -R45 ;  /* 0x000000ffff2d8224 */ /* 0x000fe200078e0a2d */
[----:B------:R-:W-:Y:S01]  /*2be0*/  ISETP.GE.AND P0, PT, R55, RZ, PT ;  /* 0x000000ff3700720c */ /* 0x000fe20003f06270 */
[----:B------:R-:W-:Y:S02]  /*2bf0*/  IMAD.MOV R20, RZ, RZ, -R20 ;  /* 0x000000ffff147224 */ /* 0x000fe400078e0a14 */
[----:B------:R-:W-:Y:S01]  /*2c00*/  @!P4 IMAD.MOV R44, RZ, RZ, -R44 ;  /* 0x000000ffff2cc224 */ /* 0x000fe200078e0a2c */
[C---:B------:R-:W-:Y:S01]  /*2c10*/  ISETP.GT.U32.AND P4, PT, R2.reuse, R51, PT ;  /* 0x000000330200720c */ /* 0x040fe20003f84070 */
[C---:B------:R-:W-:Y:S01]  /*2c20*/  IMAD R55, R2.reuse, R6, R71 ;  /* 0x0000000602377224 */ /* 0x040fe200078e0247 */
[----:B------:R-:W-:Y:S01]  /*2c30*/  IABS R71, R61 ;  /* 0x0000003d00477213 */ /* 0x000fe20000000000 */
[----:B------:R-:W-:Y:S01]  /*2c40*/  @!P2 IMAD.MOV R46, RZ, RZ, -R46 ;  /* 0x000000ffff2ea224 */ /* 0x000fe200078e0a2e */
[----:B------:R-:W-:Y:S01]  /*2c50*/  ISETP.GE.AND P2, PT, R57, RZ, PT ;  /* 0x000000ff3900720c */ /* 0x000fe20003f46270 */
[--C-:B------:R-:W-:Y:S01]  /*2c60*/  @!P1 IMAD.IADD R49, R49, 0x1, -R2.reuse ;  /* 0x0000000131319824 */ /* 0x100fe200078e0a02 */
[C---:B------:R-:W-:Y:S01]  /*2c70*/  ISETP.GT.U32.AND P1, PT, R2.reuse, R55, PT ;  /* 0x000000370200720c */ /* 0x040fe20003f24070 */
[C---:B------:R-:W-:Y:S01]  /*2c80*/  IMAD R57, R2.reuse, R20, R73 ;  /* 0x0000001402397224 */ /* 0x040fe200078e0249 */
[----:B------:R-:W-:Y:S01]  /*2c90*/  IABS R73, R69 ;  /* 0x0000004500497213 */ /* 0x000fe20000000000 */
[----:B------:R-:W-:Y:S01]  /*2ca0*/  @!P6 IMAD.MOV R49, RZ, RZ, -R49 ;  /* 0x000000ffff31e224 */ /* 0x000fe200078e0a31 */
[----:B------:R-:W4:Y:S01]  /*2cb0*/  LDC R233, c[0x0][0x238] ;  /* 0x00008e00ffe97b82 */ /* 0x000f220000000800 */
[--C-:B------:R-:W-:Y:S01]  /*2cc0*/  @!P5 IMAD.IADD R53, R53, 0x1, -R2.reuse ;  /* 0x000000013535d824 */ /* 0x100fe200078e0a02 */
[----:B------:R-:W-:Y:S01]  /*2cd0*/  ISETP.GT.U32.AND P6, PT, R2, R57, PT ;  /* 0x000000390200720c */ /* 0x000fe20003fc4070 */
[----:B------:R-:W-:-:S02]  /*2ce0*/  @!P4 IMAD.IADD R51, R51, 0x1, -R2 ;  /* 0x000000013333c824 */ /* 0x000fc400078e0a02 */
[----:B------:R-:W-:Y:S01]  /*2cf0*/  IMAD.HI.U32 R6, R3, R71, RZ ;  /* 0x0000004703067227 */ /* 0x000fe200078e00ff */
[C---:B------:R-:W-:Y:S02]  /*2d00*/  ISETP.GT.U32.AND P5, PT, R2.reuse, R53, PT ;  /* 0x000000350200720c */ /* 0x040fe40003fa4070 */
[C---:B------:R-:W-:Y:S01]  /*2d10*/  ISETP.GT.U32.AND P4, PT, R2.reuse, R51, PT ;  /* 0x000000330200720c */ /* 0x040fe20003f84070 */
[----:B------:R-:W-:Y:S01]  /*2d20*/  @!P1 IMAD.IADD R55, R55, 0x1, -R2 ;  /* 0x0000000137379824 */ /* 0x000fe200078e0a02 */
[----:B------:R-:W4:Y:S01]  /*2d30*/  LDC R234, c[0x0][0x238] ;  /* 0x00008e00ffea7b82 */ /* 0x000f220000000800 */
[----:B------:R-:W-:Y:S02]  /*2d40*/  IMAD.MOV R6, RZ, RZ, -R6 ;  /* 0x000000ffff067224 */ /* 0x000fe400078e0a06 */
[----:B------:R-:W-:Y:S01]  /*2d50*/  IMAD.HI.U32 R20, R3, R73, RZ ;  /* 0x0000004903147227 */ /* 0x000fe200078e00ff */
[----:B------:R-:W-:-:S03]  /*2d60*/  ISETP.GT.U32.AND P1, PT, R2, R55, PT ;  /* 0x000000370200720c */ /* 0x000fc60003f24070 */
[--C-:B------:R-:W-:Y:S01]  /*2d70*/  @!P6 IMAD.IADD R57, R57, 0x1, -R2.reuse ;  /* 0x000000013939e824 */ /* 0x100fe200078e0a02 */
[----:B------:R-:W4:Y:S01]  /*2d80*/  LDC R235, c[0x0][0x238] ;  /* 0x00008e00ffeb7b82 */ /* 0x000f220000000800 */
[--C-:B------:R-:W-:Y:S01]  /*2d90*/  @!P5 IMAD.IADD R53, R53, 0x1, -R2.reuse ;  /* 0x000000013535d824 */ /* 0x100fe200078e0a02 */
[----:B------:R-:W-:Y:S01]  /*2da0*/  ISETP.GE.AND P5, PT, R61, RZ, PT ;  /* 0x000000ff3d00720c */ /* 0x000fe20003fa6270 */
        /* <DEDUP_REMOVED lines=8> */
[----:B------:R-:W-:Y:S01]  /*2e30*/  @!P1 IMAD.IADD R55, R55, 0x1, -R2 ;  /* 0x0000000137379824 */ /* 0x000fe200078e0a02 */
[----:B------:R-:W-:Y:S01]  /*2e40*/  ISETP.GT.U32.AND P1, PT, R2, R59, PT ;  /* 0x0000003b0200720c */ /* 0x000fe20003f24070 */
[----:B------:R-:W-:-:S02]  /*2e50*/  IMAD.MOV R6, RZ, RZ, -R6 ;  /* 0x000000ffff067224 */ /* 0x000fc400078e0a06 */
[----:B------:R-:W-:Y:S01]  /*2e60*/  @!P6 IMAD.IADD R57, R57, 0x1, -R2 ;  /* 0x000000013939e824 */ /* 0x000fe200078e0a02 */
[----:B------:R-:W-:Y:S01]  /*2e70*/  ISETP.GE.AND P6, PT, R4, RZ, PT ;  /* 0x000000ff0400720c */ /* 0x000fe20003fc6270 */
[----:B------:R-:W-:Y:S01]  /*2e80*/  @!P2 IMAD.MOV R55, RZ, RZ, -R55 ;  /* 0x000000ffff37a224 */ /* 0x000fe200078e0a37 */
[----:B------:R-:W-:Y:S01]  /*2e90*/  ISETP.GE.AND P2, PT, R63, RZ, PT ;  /* 0x000000ff3f00720c */ /* 0x000fe20003f46270 */
[----:B------:R-:W-:Y:S01]  /*2ea0*/  @!P0 IMAD.MOV R53, RZ, RZ, -R53 ;  /* 0x000000ffff358224 */ /* 0x000fe200078e0a35 */
[----:B------:R-:W-:Y:S01]  /*2eb0*/  ISETP.GE.AND P0, PT, R69, RZ, PT ;  /* 0x000000ff4500720c */ /* 0x000fe20003f06270 */
[C---:B------:R-:W-:Y:S01]  /*2ec0*/  IMAD R63, R2.reuse, R6, R75 ;  /* 0x00000006023f7224 */ /* 0x040fe200078e024b */
[----:B------:R-:W-:Y:S01]  /*2ed0*/  IABS R69, R4 ;  /* 0x0000000400457213 */ /* 0x000fe20000000000 */
[----:B------:R-:W-:Y:S01]  /*2ee0*/  IMAD.MOV.U32 R103, RZ, RZ, R57 ;  /* 0x000000ffff677224 */ /* 0x000fe200078e0039 */
[----:B------:R-:W-:Y:S01]  /*2ef0*/  IABS R75, R74 ;  /* 0x0000004a004b7213 */ /* 0x000fe20000000000 */
[C---:B------:R-:W-:Y:S01]  /*2f00*/  IMAD R61, R2.reuse, R20, R73 ;  /* 0x00000014023d7224 */ /* 0x040fe200078e0249 */
[----:B------:R-:W-:Y:S01]  /*2f10*/  IABS R73, R65 ;  /* 0x0000004100497213 */ /* 0x000fe20000000000 */
[----:B------:R-:W-:Y:S01]  /*2f20*/  @!P4 IMAD.MOV R103, RZ, RZ, -R103 ;  /* 0x000000ffff67c224 */ /* 0x000fe200078e0a67 */
[C---:B------:R-:W-:Y:S01]  /*2f30*/  ISETP.GT.U32.AND P4, PT, R2.reuse, R63, PT ;  /* 0x0000003f0200720c */ /* 0x040fe20003f84070 */
[----:B------:R-:W-:Y:S01]  /*2f40*/  @!P3 IMAD.MOV R51, RZ, RZ, -R51 ;  /* 0x000000ffff33b224 */ /* 0x000fe200078e0a33 */
[----:B------:R-:W-:Y:S01]  /*2f50*/  ISETP.GT.U32.AND P3, PT, R2, R61, PT ;  /* 0x0000003d0200720c */ /* 0x000fe20003f64070 */
[----:B------:R-:W-:Y:S01]  /*2f60*/  IMAD.HI.U32 R4, R3, R69, RZ ;  /* 0x0000004503047227 */ /* 0x000fe200078e00ff */
[----:B------:R-:W4:Y:S03]  /*2f70*/  LDC R237, c[0x0][0x238] ;  /* 0x00008e00ffed7b82 */ /* 0x000f260000000800 */
[----:B------:R-:W-:-:S02]  /*2f80*/  IMAD.MOV R57, RZ, RZ, -R4 ;  /* 0x000000ffff397224 */ /* 0x000fc400078e0a04 */
[--C-:B------:R-:W-:Y:S02]  /*2f90*/  @!P1 IMAD.IADD R59, R59, 0x1, -R2.reuse ;  /* 0x000000013b3b9824 */ /* 0x100fe400078e0a02 */
[C---:B------:R-:W-:Y:S01]  /*2fa0*/  IMAD R57, R2.reuse, R57, R69 ;  /* 0x0000003902397224 */ /* 0x040fe200078e0245 */
[----:B------:R-:W4:Y:S01]  /*2fb0*/  LDC R238, c[0x0][0x238] ;  /* 0x00008e00ffee7b82 */ /* 0x000f220000000800 */
[--C-:B------:R-:W-:Y:S01]  /*2fc0*/  @!P4 IMAD.IADD R63, R63, 0x1, -R2.reuse ;  /* 0x000000013f3fc824 */ /* 0x100fe200078e0a02 */
[C---:B------:R-:W-:Y:S01]  /*2fd0*/  ISETP.GT.U32.AND P1, PT, R2.reuse, R59, PT ;  /* 0x0000003b0200720c */ /* 0x040fe20003f24070 */
[----:B------:R-:W-:Y:S01]  /*2fe0*/  @!P3 IMAD.IADD R61, R61, 0x1, -R2 ;  /* 0x000000013d3db824 */ /* 0x000fe200078e0a02 */
[----:B------:R-:W-:Y:S01]  /*2ff0*/  ISETP.GT.U32.AND P4, PT, R2, R57, PT ;  /* 0x000000390200720c */ /* 0x000fe20003f84070 */
[----:B------:R-:W-:-:S03]  /*3000*/  IMAD.HI.U32 R6, R3, R71, RZ ;  /* 0x0000004703067227 */ /* 0x000fc600078e00ff */
[----:B------:R-:W-:Y:S01]  /*3010*/  ISETP.GT.U32.AND P3, PT, R2, R61, PT ;  /* 0x0000003d0200720c */ /* 0x000fe20003f64070 */
[----:B------:R-:W-:Y:S01]  /*3020*/  IMAD.HI.U32 R4, R3, R75, RZ ;  /* 0x0000004b03047227 */ /* 0x000fe200078e00ff */
[----:B------:R-:W4:Y:S03]  /*3030*/  LDC R239, c[0x0][0x238] ;  /* 0x00008e00ffef7b82 */ /* 0x000f260000000800 */
[----:B------:R-:W-:Y:S02]  /*3040*/  IMAD.MOV R6, RZ, RZ, -R6 ;  /* 0x000000ffff067224 */ /* 0x000fe400078e0a06 */
[----:B------:R-:W-:Y:S02]  /*3050*/  IMAD.MOV R4, RZ, RZ, -R4 ;  /* 0x000000ffff047224 */ /* 0x000fe400078e0a04 */
[----:B------:R-:W-:Y:S01]  /*3060*/  @!P4 IMAD.IADD R57, R57, 0x1, -R2 ;  /* 0x000000013939c824 */ /* 0x000fe200078e0a02 */
[----:B------:R-:W4:Y:S01]  /*3070*/  LDC R240, c[0x0][0x238] ;  /* 0x00008e00fff07b82 */ /* 0x000f220000000800 */
[----:B------:R-:W-:-:S03]  /*3080*/  IMAD.HI.U32 R20, R3, R73, RZ ;  /* 0x0000004903147227 */ /* 0x000fc600078e00ff */
[C---:B------:R-:W-:Y:S01]  /*3090*/  ISETP.GT.U32.AND P4, PT, R2.reuse, R57, PT ;  /* 0x000000390200720c */ /* 0x040fe20003f84070 */
[--C-:B------:R-:W-:Y:S01]  /*30a0*/  @!P3 IMAD.IADD R61, R61, 0x1, -R2.reuse ;  /* 0x000000013d3db824 */ /* 0x100fe200078e0a02 */
[----:B------:R-:W-:Y:S01]  /*30b0*/  ISETP.GE.AND P3, PT, R65, RZ, PT ;  /* 0x000000ff4100720c */ /* 0x000fe20003f66270 */
[C---:B------:R-:W-:Y:S01]  /*30c0*/  IMAD R65, R2.reuse, R6, R71 ;  /* 0x0000000602417224 */ /* 0x040fe200078e0247 */
[----:B------:R-:W-:Y:S01]  /*30d0*/  IABS R71, R48 ;  /* 0x0000003000477213 */ /* 0x000fe20000000000 */
[----:B------:R-:W-:Y:S01]  /*30e0*/  IMAD.MOV.U32 R107, RZ, RZ, R61 ;  /* 0x000000ffff6b7224 */ /* 0x000fe200078e003d */
[----:B------:R-:W4:Y:S01]  /*30f0*/  LDC R241, c[0x0][0x238] ;  /* 0x00008e00fff17b82 */ /* 0x000f220000000800 */
[C---:B------:R-:W-:Y:S01]  /*3100*/  IMAD R69, R2.reuse, R4, R75 ;  /* 0x0000000402457224 */ /* 0x040fe200078e024b */
[----:B------:R-:W-:Y:S01]  /*3110*/  IABS R75, R66 ;  /* 0x00000042004b7213 */ /* 0x000fe20000000000 */
[----:B------:R-:W-:Y:S01]  /*3120*/  @!P0 IMAD.MOV R107, RZ, RZ, -R107 ;  /* 0x000000ffff6b8224 */ /* 0x000fe200078e0a6b */
[C---:B------:R-:W-:Y:S01]  /*3130*/  ISETP.GT.U32.AND P0, PT, R2.reuse, R65, PT ;  /* 0x000000410200720c */ /* 0x040fe20003f04070 */
[----:B------:R-:W-:Y:S01]  /*3140*/  @!P1 IMAD.IADD R59, R59, 0x1, -R2 ;  /* 0x000000013b3b9824 */ /* 0x000fe200078e0a02 */
[----:B------:R-:W-:Y:S01]  /*3150*/  ISETP.GE.AND P1, PT, R67, RZ, PT ;  /* 0x000000ff4300720c */ /* 0x000fe20003f26270 */
[----:B------:R-:W-:Y:S01]  /*3160*/  IMAD.MOV R20, RZ, RZ, -R20 ;  /* 0x000000ffff147224 */ /* 0x000fe200078e0a14 */
[----:B------:R-:W4:Y:S01]  /*3170*/  LDC R242, c[0x0][0x238] ;  /* 0x00008e00fff27b82 */ /* 0x000f220000000800 */
[----:B------:R-:W-:Y:S01]  /*3180*/  @!P4 IMAD.IADD R57, R57, 0x1, -R2 ;  /* 0x000000013939c824 */ /* 0x000fe200078e0a02 */
[----:B------:R-:W-:Y:S01]  /*3190*/  ISETP.GT.U32.AND P4, PT, R2, R69, PT ;  /* 0x000000450200720c */ /* 0x000fe20003f84070 */
[----:B------:R-:W-:-:S02]  /*31a0*/  IMAD.MOV.U32 R105, RZ, RZ, R59 ;  /* 0x000000ffff697224 */ /* 0x000fc400078e003b */
[C---:B------:R-:W-:Y:S01]  /*31b0*/  IMAD R67, R2.reuse, R20, R73 ;  /* 0x0000001402437224 */ /* 0x040fe200078e0249 */
[----:B------:R-:W-:Y:S01]  /*31c0*/  IABS R20, R70 ;  /* 0x0000004600147213 */ /* 0x000fe20000000000 */
[----:B------:R-:W-:Y:S01]  /*31d0*/  @!P5 IMAD.MOV R105, RZ, RZ, -R105 ;  /* 0x000000ffff69d224 */ /* 0x000fe200078e0a69 */
[----:B------:R-:W-:Y:S01]  /*31e0*/  ISETP.GT.U32.AND P5, PT, R2, R63, PT ;  /* 0x0000003f0200720c */ /* 0x000fe20003fa4070 */
[C---:B------:R-:W-:Y:S01]  /*31f0*/  IMAD.HI.U32 R6, R3.reuse, R71, RZ ;  /* 0x0000004703067227 */ /* 0x040fe200078e00ff */
[----:B------:R-:W-:Y:S01]  /*3200*/  IABS R73, R72 ;  /* 0x0000004800497213 */ /* 0x000fe20000000000 */
[----:B------:R-:W4:Y:S02]  /*3210*/  LDC R243, c[0x0][0x238] ;  /* 0x00008e00fff37b82 */ /* 0x000f240000000800 */
[----:B------:R-:W-:-:S04]  /*3220*/  IMAD.HI.U32 R4, R3, R20, RZ ;  /* 0x0000001403047227 */ /* 0x000fc800078e00ff */
[----:B------:R-:W-:Y:S02]  /*3230*/  @!P0 IMAD.IADD R65, R65, 0x1, -R2 ;  /* 0x0000000141418824 */ /* 0x000fe400078e0a02 */
[----:B------:R-:W-:Y:S01]  /*3240*/  IMAD.MOV R6, RZ, RZ, -R6 ;  /* 0x000000ffff067224 */ /* 0x000fe200078e0a06 */
[----:B------:R-:W4:Y:S01]  /*3250*/  LDC R245, c[0x0][0x238] ;  /* 0x00008e00fff57b82 */ /* 0x000f220000000800 */
[----:B------:R-:W-:Y:S02]  /*3260*/  IMAD.MOV R59, RZ, RZ, -R4 ;  /* 0x000000ffff3b7224 */ /* 0x000fe400078e0a04 */
[----:B------:R-:W-:Y:S01]  /*3270*/  @!P4 IMAD.IADD R69, R69, 0x1, -R2 ;  /* 0x000000014545c824 */ /* 0x000fe200078e0a02 */
[----:B------:R-:W-:Y:S01]  /*3280*/  ISETP.GT.U32.AND P4, PT, R2, R65, PT ;  /* 0x000000410200720c */ /* 0x000fe20003f84070 */
[----:B------:R-:W-:-:S03]  /*3290*/  IMAD.HI.U32 R4, R3, R73, RZ ;  /* 0x0000004903047227 */ /* 0x000fc600078e00ff */
[----:B------:R-:W4:Y:S01]  /*32a0*/  LDC R246, c[0x0][0x238] ;  /* 0x00008e00fff67b82 */ /* 0x000f220000000800 */
[----:B------:R-:W-:Y:S02]  /*32b0*/  IMAD R61, R2, R6, R71 ;  /* 0x00000006023d7224 */ /* 0x000fe400078e0247 */
[----:B------:R-:W-:-:S04]  /*32c0*/  IMAD.HI.U32 R6, R3, R75, RZ ;  /* 0x0000004b03067227 */ /* 0x000fc800078e00ff */
[C---:B------:R-:W-:Y:S01]  /*32d0*/  IMAD R59, R2.reuse, R59, R20 ;  /* 0x0000003b023b7224 */ /* 0x040fe200078e0214 */
[----:B------:R-:W-:Y:S01]  /*32e0*/  IABS R20, R68 ;  /* 0x0000004400147213 */ /* 0x000fe20000000000 */
[----:B------:R-:W-:Y:S01]  /*32f0*/  IMAD.MOV R4, RZ, RZ, -R4 ;  /* 0x000000ffff047224 */ /* 0x000fe200078e0a04 */
[----:B------:R-:W4:Y:S01]  /*3300*/  LDC R247, c[0x0][0x238] ;  /* 0x00008e00fff77b82 */ /* 0x000f220000000800 */
[----:B------:R-:W-:Y:S01]  /*3310*/  @!P5 IMAD.IADD R63, R63, 0x1, -R2 ;  /* 0x000000013f3fd824 */ /* 0x000fe200078e0a02 */
[C---:B------:R-:W-:Y:S01]  /*3320*/  ISETP.GT.U32.AND P5, PT, R2.reuse, R67, PT ;  /* 0x000000430200720c */ /* 0x040fe20003fa4070 */
[----:B------:R-:W-:Y:S01]  /*3330*/  IMAD.MOV R6, RZ, RZ, -R6 ;  /* 0x000000ffff067224 */ /* 0x000fe200078e0a06 */
[C---:B------:R-:W-:Y:S01]  /*3340*/  ISETP.GT.U32.AND P0, PT, R2.reuse, R59, PT ;  /* 0x0000003b0200720c */ /* 0x040fe20003f04070 */
[C---:B------:R-:W-:Y:S02]  /*3350*/  IMAD R71, R2.reuse, R4, R73 ;  /* 0x0000000402477224 */ /* 0x040fe400078e0249 */
[----:B------:R-:W-:Y:S01]  /*3360*/  IMAD.HI.U32 R4, R3, R20, RZ ;  /* 0x0000001403047227 */ /* 0x000fe200078e00ff */
[----:B------:R-:W4:Y:S03]  /*3370*/  LDC R248, c[0x0][0x238] ;  /* 0x00008e00fff87b82 */ /* 0x000f260000000800 */
[----:B------:R-:W-:-:S02]  /*3380*/  IMAD R73, R2, R6, R75 ;  /* 0x0000000602497224 */ /* 0x000fc400078e024b */
[----:B------:R-:W-:Y:S02]  /*3390*/  IMAD.MOV.U32 R6, RZ, RZ, R76 ;  /* 0x000000ffff067224 */ /* 0x000fe400078e004c */
[----:B------:R-:W-:Y:S01]  /*33a0*/  IMAD.MOV.U32 R109, RZ, RZ, R63 ;  /* 0x000000ffff6d7224 */ /* 0x000fe200078e003f */
[----:B------:R-:W-:Y:S01]  /*33b0*/  IABS R63, R62 ;  /* 0x0000003e003f7213 */ /* 0x000fe20000000000 */
[----:B------:R-:W-:Y:S01]  /*33c0*/  IMAD.MOV R75, RZ, RZ, -R4 ;  /* 0x000000ffff4b7224 */ /* 0x000fe200078e0a04 */
[----:B------:R-:W4:Y:S01]  /*33d0*/  LDC R249, c[0x0][0x238] ;  /* 0x00008e00fff97b82 */ /* 0x000f220000000800 */
[----:B------:R-:W-:Y:S01]  /*33e0*/  @!P4 IMAD.IADD R65, R65, 0x1, -R2 ;  /* 0x000000014141c824 */ /* 0x000fe200078e0a02 */
[----:B------:R-:W-:Y:S01]  /*33f0*/  ISETP.GT.U32.AND P4, PT, R2, R71, PT ;  /* 0x000000470200720c */ /* 0x000fe20003f84070 */
[----:B------:R-:W-:-:S04]  /*3400*/  IMAD.HI.U32 R4, R3, R6, RZ ;  /* 0x0000000603047227 */ /* 0x000fc800078e00ff */
[----:B------:R-:W-:Y:S01]  /*3410*/  IMAD.MOV.U32 R111, RZ, RZ, R57 ;  /* 0x000000ffff6f7224 */ /* 0x000fe200078e0039 */
[----:B------:R-:W4:Y:S01]  /*3420*/  LDC R250, c[0x0][0x238] ;  /* 0x00008e00fffa7b82 */ /* 0x000f220000000800 */
[C---:B------:R-:W-:Y:S02]  /*3430*/  IMAD R57, R2.reuse, R75, R20 ;  /* 0x0000004b02397224 */ /* 0x040fe400078e0214 */
[----:B------:R-:W-:Y:S02]  /*3440*/  IMAD.MOV.U32 R75, RZ, RZ, R63 ;  /* 0x000000ffff4b7224 */ /* 0x000fe400078e003f */
[----:B------:R-:W-:Y:S01]  /*3450*/  @!P5 IMAD.IADD R67, R67, 0x1, -R2 ;  /* 0x000000014343d824 */ /* 0x000fe200078e0a02 */
[----:B------:R-:W-:Y:S01]  /*3460*/  ISETP.GT.U32.AND P5, PT, R2, R61, PT ;  /* 0x0000003d0200720c */ /* 0x000fe20003fa4070 */
[----:B------:R-:W-:Y:S01]  /*3470*/  IMAD.MOV R63, RZ, RZ, -R4 ;  /* 0x000000ffff3f7224 */ /* 0x000fe200078e0a04 */
[----:B------:R-:W4:Y:S01]  /*3480*/  LDC R251, c[0x0][0x238] ;  /* 0x00008e00fffb7b82 */ /* 0x000f220000000800 */
[----:B------:R-:W-:-:S02]  /*3490*/  @!P4 IMAD.IADD R71, R71, 0x1, -R2 ;  /* 0x000000014747c824 */ /* 0x000fc400078e0a02 */
[----:B------:R-:W-:Y:S02]  /*34a0*/  IMAD R63, R2, R63, R6 ;  /* 0x0000003f023f7224 */ /* 0x000fe400078e0206 */
[----:B------:R-:W-:-:S03]  /*34b0*/  IMAD.HI.U32 R4, R3, R75, RZ ;  /* 0x0000004b03047227 */ /* 0x000fc600078e00ff */
[C---:B------:R-:W-:Y:S01]  /*34c0*/  ISETP.GT.U32.AND P4, PT, R2.reuse, R63, PT ;  /* 0x0000003f0200720c */ /* 0x040fe20003f84070 */
[--C-:B------:R-:W-:Y:S01]  /*34d0*/  @!P0 IMAD.IADD R59, R59, 0x1, -R2.reuse ;  /* 0x000000013b3b8824 */ /* 0x100fe200078e0a02 */
[C---:B------:R-:W-:Y:S01]  /*34e0*/  ISETP.GT.U32.AND P0, PT, R2.reuse, R67, PT ;  /* 0x000000430200720c */ /* 0x040fe20003f04070 */
[----:B------:R-:W-:Y:S01]  /*34f0*/  @!P5 IMAD.IADD R61, R61, 0x1, -R2 ;  /* 0x000000013d3dd824 */ /* 0x000fe200078e0a02 */
[----:B------:R-:W4:Y:S01]  /*3500*/  LDC R252, c[0x0][0x238] ;  /* 0x00008e00fffc7b82 */ /* 0x000f220000000800 */
[----:B------:R-:W-:Y:S02]  /*3510*/  IMAD.MOV R6, RZ, RZ, -R4 ;  /* 0x000000ffff067224 */ /* 0x000fe400078e0a04 */
[----:B------:R-:W-:Y:S01]  /*3520*/  @!P2 IMAD.MOV R109, RZ, RZ, -R109 ;  /* 0x000000ffff6da224 */ /* 0x000fe200078e0a6d */
[C---:B------:R-:W-:Y:S01]  /*3530*/  ISETP.GT.U32.AND P2, PT, R2.reuse, R69, PT ;  /* 0x000000450200720c */ /* 0x040fe20003f44070 */
[C---:B------:R-:W-:Y:S01]  /*3540*/  IMAD R75, R2.reuse, R6, R75 ;  /* 0x00000006024b7224 */ /* 0x040fe200078e024b */
[C---:B------:R-:W-:Y:S01]  /*3550*/  ISETP.GT.U32.AND P5, PT, R2.reuse, R61, PT ;  /* 0x0000003d0200720c */ /* 0x040fe20003fa4070 */
[----:B------:R-:W-:Y:S01]  /*3560*/  @!P6 IMAD.MOV R111, RZ, RZ, -R111 ;  /* 0x000000ffff6fe224 */ /* 0x000fe200078e0a6f */
[C---:B------:R-:W-:Y:S01]  /*3570*/  ISETP.GT.U32.AND P6, PT, R2.reuse, R59, PT ;  /* 0x0000003b0200720c */ /* 0x040fe20003fc4070 */
[----:B------:R-:W-:Y:S01]  /*3580*/  @!P4 IMAD.IADD R63, R63, 0x1, -R2 ;  /* 0x000000013f3fc824 */ /* 0x000fe200078e0a02 */
[----:B------:R-:W-:Y:S01]  /*3590*/  ISETP.GT.U32.AND P4, PT, R2, R75, PT ;  /* 0x0000004b0200720c */ /* 0x000fe20003f84070 */
[----:B------:R-:W-:-:S04]  /*35a0*/  IMAD.HI.U32 R4, R3, R77, RZ ;  /* 0x0000004d03047227 */ /* 0x000fc800078e00ff */
[----:B------:R-:W-:Y:S01]  /*35b0*/  @!P0 IMAD.IADD R67, R67, 0x1, -R2 ;  /* 0x0000000143438824 */ /* 0x000fe200078e0a02 */
[C---:B------:R-:W-:Y:S01]  /*35c0*/  ISETP.GT.U32.AND P0, PT, R2.reuse, R73, PT ;  /* 0x000000490200720c */ /* 0x040fe20003f04070 */
[----:B------:R-:W-:Y:S02]  /*35d0*/  IMAD.MOV R4, RZ, RZ, -R4 ;  /* 0x000000ffff047224 */ /* 0x000fe400078e0a04 */
[--C-:B------:R-:W-:Y:S01]  /*35e0*/  @!P2 IMAD.IADD R69, R69, 0x1, -R2.reuse ;  /* 0x000000014545a824 */ /* 0x100fe200078e0a02 */
[----:B------:R-:W-:Y:S01]  /*35f0*/  ISETP.GT.U32.AND P2, PT, R2, R57, PT ;  /* 0x000000390200720c */ /* 0x000fe20003f44070 */
[--C-:B------:R-:W-:Y:S01]  /*3600*/  @!P5 IMAD.IADD R61, R61, 0x1, -R2.reuse ;  /* 0x000000013d3dd824 */ /* 0x100fe200078e0a02 */
[----:B------:R-:W-:Y:S01]  /*3610*/  ISETP.GE.AND P5, PT, R70, RZ, PT ;  /* 0x000000ff4600720c */ /* 0x000fe20003fa6270 */
[----:B------:R-:W-:Y:S01]  /*3620*/  IMAD R77, R2, R4, R77 ;  /* 0x00000004024d7224 */ /* 0x000fe200078e024d */
[----:B------:R-:W-:Y:S01]  /*3630*/  IABS R70, R50 ;  /* 0x0000003200467213 */ /* 0x000fe20000000000 */
[----:B------:R-:W-:-:S02]  /*3640*/  @!P4 IMAD.IADD R75, R75, 0x1, -R2 ;  /* 0x000000014b4bc824 */ /* 0x000fc400078e0a02 */
[----:B------:R-:W-:Y:S01]  /*3650*/  IMAD.MOV.U32 R113, RZ, RZ, R65 ;  /* 0x000000ffff717224 */ /* 0x000fe200078e0041 */
[----:B------:R-:W-:Y:S01]  /*3660*/  ISETP.GT.U32.AND P4, PT, R2, R77, PT ;  /* 0x0000004d0200720c */ /* 0x000fe20003f84070 */
[--C-:B------:R-:W-:Y:S01]  /*3670*/  @!P6 IMAD.IADD R59, R59, 0x1, -R2.reuse ;  /* 0x000000013b3be824 */ /* 0x100fe200078e0a02 */
[----:B------:R-:W-:Y:S01]  /*3680*/  ISETP.GE.AND P6, PT, R74, RZ, PT ;  /* 0x000000ff4a00720c */ /* 0x000fe20003fc6270 */
[----:B------:R-:W-:Y:S01]  /*3690*/  @!P0 IMAD.IADD R73, R73, 0x1, -R2 ;  /* 0x0000000149498824 */ /* 0x000fe200078e0a02 */
[----:B------:R-:W-:Y:S01]  /*36a0*/  ISETP.GE.AND P0, PT, R48, RZ, PT ;  /* 0x000000ff3000720c */ /* 0x000fe20003f06270 */
[----:B------:R-:W-:Y:S02]  /*36b0*/  IMAD.MOV.U32 R115, RZ, RZ, R67 ;  /* 0x000000ffff737224 */ /* 0x000fe400078e0043 */
[----:B------:R-:W-:Y:S01]  /*36c0*/  @!P1 IMAD.MOV R113, RZ, RZ, -R113 ;  /* 0x000000ffff719224 */ /* 0x000fe200078e0a71 */
[----:B------:R-:W-:Y:S01]  /*36d0*/  ISETP.GT.U32.AND P1, PT, R2, R71, PT ;  /* 0x000000470200720c */ /* 0x000fe20003f24070 */
[----:B------:R-:W-:-:S02]  /*36e0*/  IMAD.MOV.U32 R119, RZ, RZ, R59 ;  /* 0x000000ffff777224 */ /* 0x000fc400078e003b */
[----:B------:R-:W-:-:S04]  /*36f0*/  IMAD.HI.U32 R4, R3, R79, RZ ;  /* 0x0000004f03047227 */ /* 0x000fc800078e00ff */
[----:B------:R-:W-:-:S04]  /*3700*/  IMAD.HI.U32 R6, R3, R81, RZ ;  /* 0x0000005103067227 */ /* 0x000fc800078e00ff */
[----:B------:R-:W-:Y:S01]  /*3710*/  @!P3 IMAD.MOV R115, RZ, RZ, -R115 ;  /* 0x000000ffff73b224 */ /* 0x000fe200078e0a73 */
[----:B------:R-:W-:Y:S01]  /*3720*/  ISETP.GT.U32.AND P3, PT, R2, R73, PT ;  /* 0x000000490200720c */ /* 0x000fe20003f64070 */
[----:B------:R-:W-:Y:S01]  /*3730*/  @!P2 IMAD.IADD R57, R57, 0x1, -R2 ;  /* 0x000000013939a824 */ /* 0x000fe200078e0a02 */
[----:B------:R-:W-:Y:S01]  /*3740*/  ISETP.GE.AND P2, PT, R72, RZ, PT ;  /* 0x000000ff4800720c */ /* 0x000fe20003f46270 */
[----:B------:R-:W-:Y:S01]  /*3750*/  @!P5 IMAD.MOV R119, RZ, RZ, -R119 ;  /* 0x000000ffff77d224 */ /* 0x000fe200078e0a77 */
[----:B------:R-:W-:Y:S01]  /*3760*/  ISETP.GT.U32.AND P5, PT, R2, R63, PT ;  /* 0x0000003f0200720c */ /* 0x000fe20003fa4070 */
[----:B------:R-:W-:Y:S02]  /*3770*/  IMAD.MOV R4, RZ, RZ, -R4 ;  /* 0x000000ffff047224 */ /* 0x000fe400078e0a04 */
[----:B------:R-:W-:-:S04]  /*3780*/  IMAD.HI.U32 R48, R3, R85, RZ ;  /* 0x0000005503307227 */ /* 0x000fc800078e00ff */
[----:B------:R-:W-:Y:S02]  /*3790*/  IMAD.MOV R6, RZ, RZ, -R6 ;  /* 0x000000ffff067224 */ /* 0x000fe400078e0a06 */
[----:B------:R-:W-:Y:S01]  /*37a0*/  @!P4 IMAD.IADD R77, R77, 0x1, -R2 ;  /* 0x000000014d4dc824 */ /* 0x000fe200078e0a02 */
[C---:B------:R-:W-:Y:S01]  /*37b0*/  ISETP.GT.U32.AND P4, PT, R2.reuse, R57, PT ;  /* 0x000000390200720c */ /* 0x040fe20003f84070 */
[----:B------:R-:W-:Y:S02]  /*37c0*/  IMAD R79, R2, R4, R79 ;  /* 0x00000004024f7224 */ /* 0x000fe400078e024f */
[----:B------:R-:W-:Y:S02]  /*37d0*/  IMAD.MOV.U32 R117, RZ, RZ, R69 ;  /* 0x000000ffff757224 */ /* 0x000fe400078e0045 */
[----:B------:R-:W-:-:S04]  /*37e0*/  IMAD.HI.U32 R20, R3, R83, RZ ;  /* 0x0000005303147227 */ /* 0x000fc800078e00ff */
[----:B------:R-:W-:Y:S02]  /*37f0*/  IMAD.MOV R48, RZ, RZ, -R48 ;  /* 0x000000ffff307224 */ /* 0x000fe400078e0a30 */
[C---:B------:R-:W-:Y:S01]  /*3800*/  IMAD R81, R2.reuse, R6, R81 ;  /* 0x0000000602517224 */ /* 0x040fe200078e0251 */
[----:B------:R-:W-:Y:S01]  /*3810*/  IABS R6, R0 ;  /* 0x0000000000067213 */ /* 0x000fe20000000000 */
[----:B------:R-:W-:Y:S02]  /*3820*/  IMAD.MOV.U32 R121, RZ, RZ, R61 ;  /* 0x000000ffff797224 */ /* 0x000fe400078e003d */
[----:B------:R-:W-:Y:S01]  /*3830*/  @!P6 IMAD.MOV R117, RZ, RZ, -R117 ;  /* 0x000000ffff75e224 */ /* 0x000fe200078e0a75 */
[C---:B------:R-:W-:Y:S01]  /*3840*/  ISETP.GT.U32.AND P6, PT, R2.reuse, R77, PT ;  /* 0x0000004d0200720c */ /* 0x040fe20003fc4070 */
[----:B------:R-:W-:Y:S01]  /*3850*/  @!P1 IMAD.IADD R71, R71, 0x1, -R2 ;  /* 0x0000000147479824 */ /* 0x000fe200078e0a02 */
[----:B------:R-:W-:Y:S01]  /*3860*/  ISETP.GT.U32.AND P1, PT, R2, R79, PT ;  /* 0x0000004f0200720c */ /* 0x000fe20003f24070 */
[----:B------:R-:W-:-:S02]  /*3870*/  IMAD.MOV R20, RZ, RZ, -R20 ;  /* 0x000000ffff147224 */ /* 0x000fc400078e0a14 */
[----:B------:R-:W-:Y:S02]  /*3880*/  IMAD R85, R2, R48, R85 ;  /* 0x0000003002557224 */ /* 0x000fe400078e0255 */
[----:B------:R-:W-:-:S04]  /*3890*/  IMAD.HI.U32 R4, R3, R70, RZ ;  /* 0x0000004603047227 */ /* 0x000fc800078e00ff */
[----:B------:R-:W-:Y:S02]  /*38a0*/  IMAD.MOV.U32 R61, RZ, RZ, R6 ;  /* 0x000000ffff3d7224 */ /* 0x000fe400078e0006 */
[----:B------:R-:W-:Y:S01]  /*38b0*/  @!P0 IMAD.MOV R121, RZ, RZ, -R121 ;  /* 0x000000ffff798224 */ /* 0x000fe200078e0a79 */
[C---:B------:R-:W-:Y:S01]  /*38c0*/  ISETP.GT.U32.AND P0, PT, R2.reuse, R75, PT ;  /* 0x0000004b0200720c */ /* 0x040fe20003f04070 */
[--C-:B------:R-:W-:Y:S01]  /*38d0*/  @!P3 IMAD.IADD R73, R73, 0x1, -R2.reuse ;  /* 0x000000014949b824 */ /* 0x100fe200078e0a02 */
[C---:B------:R-:W-:Y:S01]  /*38e0*/  ISETP.GT.U32.AND P3, PT, R2.reuse, R81, PT ;  /* 0x000000510200720c */ /* 0x040fe20003f64070 */
[C---:B------:R-:W-:Y:S02]  /*38f0*/  IMAD R83, R2.reuse, R20, R83 ;  /* 0x0000001402537224 */ /* 0x040fe400078e0253 */
[----:B------:R-:W-:Y:S01]  /*3900*/  @!P5 IMAD.IADD R63, R63, 0x1, -R2 ;  /* 0x000000013f3fd824 */ /* 0x000fe200078e0a02 */
[----:B------:R-:W-:Y:S01]  /*3910*/  ISETP.GT.U32.AND P5, PT, R2, R85, PT ;  /* 0x000000550200720c */ /* 0x000fe20003fa4070 */
[----:B------:R-:W-:Y:S01]  /*3920*/  IMAD.MOV R65, RZ, RZ, -R4 ;  /* 0x000000ffff417224 */ /* 0x000fe200078e0a04 */
[----:B------:R-:W2:Y:S01]  /*3930*/  LDC R20, c[0x0][0x23c] ;  /* 0x00008f00ff147b82 */ /* 0x000ea20000000800 */
[----:B------:R-:W-:Y:S01]  /*3940*/  IMAD.HI.U32 R3, R3, R61, RZ ;  /* 0x0000003d03037227 */ /* 0x000fe200078e00ff */
[----:B------:R-:W-:-:S03]  /*3950*/  SHF.R.S32.HI R4, RZ, 0x1f, R17 ;  /* 0x0000001fff047819 */ /* 0x000fc60000011411 */
[----:B------:R-:W-:Y:S01]  /*3960*/  @!P4 IMAD.IADD R57, R57, 0x1, -R2 ;  /* 0x000000013939c824 */ /* 0x000fe200078e0a02 */
[C---:B------:R-:W-:Y:S01]  /*3970*/  ISETP.GT.U32.AND P4, PT, R2.reuse, R83, PT ;  /* 0x000000530200720c */ /* 0x040fe20003f84070 */
[----:B------:R-:W-:Y:S01]  /*3980*/  IMAD R59, R2, R65, R70 ;  /* 0x00000041023b7224 */ /* 0x000fe200078e0246 */
[----:B------:R-:W-:Y:S01]  /*3990*/  LEA.HI R17, R4, R17, RZ, 0x8 ;  /* 0x0000001104117211 */ /* 0x000fe200078f40ff */
[----:B------:R-:W-:Y:S02]  /*39a0*/  IMAD.MOV R3, RZ, RZ, -R3 ;  /* 0x000000ffff037224 */ /* 0x000fe400078e0a03 */
[--C-:B------:R-:W-:Y:S01]  /*39b0*/  @!P6 IMAD.IADD R77, R77, 0x1, -R2.reuse ;  /* 0x000000014d4de824 */ /* 0x100fe200078e0a02 */
[----:B------:R-:W-:Y:S01]  /*39c0*/  ISETP.GT.U32.AND P6, PT, R2, R59, PT ;  /* 0x0000003b0200720c */ /* 0x000fe20003fc4070 */
[----:B------:R-:W-:Y:S01]  /*39d0*/  @!P1 IMAD.IADD R79, R79, 0x1, -R2 ;  /* 0x000000014f4f9824 */ /* 0x000fe200078e0a02 */
[----:B------:R-:W-:Y:S01]  /*39e0*/  ISETP.GE.AND P1, PT, R68, RZ, PT ;  /* 0x000000ff4400720c */ /* 0x000fe20003f26270 */
[----:B------:R-:W-:-:S02]  /*39f0*/  IMAD.MOV.U32 R123, RZ, RZ, R71 ;  /* 0x000000ffff7b7224 */ /* 0x000fc400078e0047 */
[----:B------:R-:W-:Y:S02]  /*3a00*/  IMAD R61, R2, R3, R61 ;  /* 0x00000003023d7224 */ /* 0x000fe400078e023d */
[--C-:B------:R-:W-:Y:S01]  /*3a10*/  @!P0 IMAD.IADD R75, R75, 0x1, -R2.reuse ;  /* 0x000000014b4b8824 */ /* 0x100fe200078e0a02 */
[----:B------:R-:W-:Y:S01]  /*3a20*/  ISETP.GE.AND P0, PT, R66, RZ, PT ;  /* 0x000000ff4200720c */ /* 0x000fe20003f06270 */
[--C-:B------:R-:W-:Y:S01]  /*3a30*/  @!P3 IMAD.IADD R81, R81, 0x1, -R2.reuse ;  /* 0x000000015151b824 */ /* 0x100fe200078e0a02 */
[----:B------:R-:W-:Y:S01]  /*3a40*/  ISETP.GE.AND P3, PT, R64, RZ, PT ;  /* 0x000000ff4000720c */ /* 0x000fe20003f66270 */
[----:B------:R-:W-:Y:S01]  /*3a50*/  @!P2 IMAD.MOV R123, RZ, RZ, -R123 ;  /* 0x000000ffff7ba224 */ /* 0x000fe200078e0a7b */
[C---:B------:R-:W-:Y:S01]  /*3a60*/  ISETP.GT.U32.AND P2, PT, R2.reuse, R79, PT ;  /* 0x0000004f0200720c */ /* 0x040fe20003f44070 */
[--C-:B------:R-:W-:Y:S01]  /*3a70*/  @!P5 IMAD.IADD R85, R85, 0x1, -R2.reuse ;  /* 0x000000015555d824 */ /* 0x100fe200078e0a02 */
[----:B------:R-:W-:Y:S01]  /*3a80*/  ISETP.GT.U32.AND P5, PT, R2, R61, PT ;  /* 0x0000003d0200720c */ /* 0x000fe20003fa4070 */
[--C-:B------:R-:W-:Y:S01]  /*3a90*/  @!P4 IMAD.IADD R83, R83, 0x1, -R2.reuse ;  /* 0x000000015353c824 */ /* 0x100fe200078e0a02 */
[----:B------:R-:W-:Y:S01]  /*3aa0*/  ISETP.GE.AND P4, PT, R62, RZ, PT ;  /* 0x000000ff3e00720c */ /* 0x000fe20003f86270 */
[----:B------:R-:W-:-:S02]  /*3ab0*/  @!P6 IMAD.IADD R59, R59, 0x1, -R2 ;  /* 0x000000013b3be824 */ /* 0x000fc400078e0a02 */
[----:B------:R-:W-:Y:S01]  /*3ac0*/  IMAD.MOV.U32 R125, RZ, RZ, R73 ;  /* 0x000000ffff7d7224 */ /* 0x000fe200078e0049 */
[C---:B------:R-:W-:Y:S01]  /*3ad0*/  ISETP.GT.U32.AND P6, PT, R2.reuse, R83, PT ;  /* 0x000000530200720c */ /* 0x040fe20003fc4070 */
[----:B------:R-:W-:Y:S02]  /*3ae0*/  IMAD.MOV.U32 R127, RZ, RZ, R57 ;  /* 0x000000ffff7f7224 */ /* 0x000fe400078e0039 */
[----:B------:R-:W-:Y:S02]  /*3af0*/  IMAD.MOV.U32 R129, RZ, RZ, R63 ;  /* 0x000000ffff817224 */ /* 0x000fe400078e003f */
[----:B------:R-:W-:Y:S01]  /*3b00*/  @!P0 IMAD.MOV R125, RZ, RZ, -R125 ;  /* 0x000000ffff7d8224 */ /* 0x000fe200078e0a7d */
[C---:B------:R-:W-:Y:S01]  /*3b10*/  ISETP.GT.U32.AND P0, PT, R2.reuse, R81, PT ;  /* 0x000000510200720c */ /* 0x040fe20003f04070 */
[----:B------:R-:W-:Y:S01]  /*3b20*/  @!P1 IMAD.MOV R127, RZ, RZ, -R127 ;  /* 0x000000ffff7f9224 */ /* 0x000fe200078e0a7f */
[C---:B------:R-:W-:Y:S01]  /*3b30*/  ISETP.GT.U32.AND P1, PT, R2.reuse, R85, PT ;  /* 0x000000550200720c */ /* 0x040fe20003f24070 */
[----:B------:R-:W-:Y:S01]  /*3b40*/  @!P3 IMAD.MOV R129, RZ, RZ, -R129 ;  /* 0x000000ffff81b224 */ /* 0x000fe200078e0a81 */
[----:B------:R-:W-:Y:S01]  /*3b50*/  ISETP.GT.U32.AND P3, PT, R2, R59, PT ;  /* 0x0000003b0200720c */ /* 0x000fe20003f64070 */
[----:B------:R-:W-:Y:S01]  /*3b60*/  @!P2 IMAD.IADD R79, R79, 0x1, -R2 ;  /* 0x000000014f4fa824 */ /* 0x000fe200078e0a02 */
[----:B------:R-:W-:Y:S01]  /*3b70*/  ISETP.GE.AND P2, PT, R60, RZ, PT ;  /* 0x000000ff3c00720c */ /* 0x000fe20003f46270 */
[----:B------:R-:W-:-:S02]  /*3b80*/  IMAD.MOV.U32 R131, RZ, RZ, R75 ;  /* 0x000000ffff837224 */ /* 0x000fc400078e004b */
[--C-:B------:R-:W-:Y:S01]  /*3b90*/  @!P5 IMAD.IADD R61, R61, 0x1, -R2.reuse ;  /* 0x000000013d3dd824 */ /* 0x100fe200078e0a02 */
[----:B------:R-:W-:Y:S01]  /*3ba0*/  ISETP.GE.AND P5, PT, R58, RZ, PT ;  /* 0x000000ff3a00720c */ /* 0x000fe20003fa6270 */
[----:B------:R-:W-:Y:S02]  /*3bb0*/  @!P4 IMAD.MOV R131, RZ, RZ, -R131 ;  /* 0x000000ffff83c224 */ /* 0x000fe400078e0a83 */
[----:B------:R-:W-:Y:S01]  /*3bc0*/  IMAD.MOV.U32 R135, RZ, RZ, R79 ;  /* 0x000000ffff877224 */ /* 0x000fe200078e004f */
[----:B------:R-:W-:Y:S01]  /*3bd0*/  ISETP.GT.U32.AND P4, PT, R2, R61, PT ;  /* 0x0000003d0200720c */ /* 0x000fe20003f84070 */
[--C-:B------:R-:W-:Y:S01]  /*3be0*/  @!P0 IMAD.IADD R81, R81, 0x1, -R2.reuse ;  /* 0x0000000151518824 */ /* 0x100fe200078e0a02 */
[----:B------:R-:W-:Y:S01]  /*3bf0*/  ISETP.GE.AND P0, PT, R52, RZ, PT ;  /* 0x000000ff3400720c */ /* 0x000fe20003f06270 */
[--C-:B------:R-:W-:Y:S01]  /*3c00*/  @!P6 IMAD.IADD R83, R83, 0x1, -R2.reuse ;  /* 0x000000015353e824 */ /* 0x100fe200078e0a02 */
[----:B------:R-:W-:Y:S01]  /*3c10*/  ISETP.GE.AND P6, PT, R54, RZ, PT ;  /* 0x000000ff3600720c */ /* 0x000fe20003fc6270 */
[--C-:B------:R-:W-:Y:S01]  /*3c20*/  @!P1 IMAD.IADD R85, R85, 0x1, -R2.reuse ;  /* 0x0000000155559824 */ /* 0x100fe200078e0a02 */
[----:B------:R-:W-:Y:S01]  /*3c30*/  ISETP.GE.AND P1, PT, R56, RZ, PT ;  /* 0x000000ff3800720c */ /* 0x000fe20003f26270 */
[----:B------:R-:W-:Y:S01]  /*3c40*/  @!P3 IMAD.IADD R59, R59, 0x1, -R2 ;  /* 0x000000013b3bb824 */ /* 0x000fe200078e0a02 */
[----:B------:R-:W-:Y:S01]  /*3c50*/  ISETP.GE.AND P3, PT, R50, RZ, PT ;  /* 0x000000ff3200720c */ /* 0x000fe20003f66270 */
[----:B------:R-:W-:Y:S01]  /*3c60*/  @!P2 IMAD.MOV R135, RZ, RZ, -R135 ;  /* 0x000000ffff87a224 */ /* 0x000fe200078e0a87 */
[----:B------:R-:W-:Y:S01]  /*3c70*/  ISETP.GE.AND P2, PT, R0, RZ, PT ;  /* 0x000000ff0000720c */ /* 0x000fe20003f46270 */
[----:B--2---:R-:W-:-:S02]  /*3c80*/  IMAD R3, R88, R20, RZ ;  /* 0x0000001458037224 */ /* 0x004fc400078e02ff */
[----:B------:R-:W-:Y:S01]  /*3c90*/  @!P4 IMAD.IADD R61, R61, 0x1, -R2 ;  /* 0x000000013d3dc824 */ /* 0x000fe200078e0a02 */
[----:B------:R-:W-:Y:S01]  /*3ca0*/  ISETP.NE.AND P4, PT, R47, RZ, PT ;  /* 0x000000ff2f00720c */ /* 0x000fe20003f85270 */
[----:B------:R-:W-:Y:S01]  /*3cb0*/  IMAD.MOV.U32 R133, RZ, RZ, R77 ;  /* 0x000000ffff857224 */ /* 0x000fe200078e004d */
[----:B------:R-:W-:Y:S01]  /*3cc0*/  LOP3.LUT R2, RZ, R47, RZ, 0x33, !PT ;  /* 0x0000002fff027212 */ /* 0x000fe200078e33ff */
[----:B------:R-:W-:Y:S02]  /*3cd0*/  IMAD.MOV.U32 R137, RZ, RZ, R81 ;  /* 0x000000ffff897224 */ /* 0x000fe400078e0051 */
[----:B------:R-:W-:Y:S01]  /*3ce0*/  IMAD.MOV.U32 R139, RZ, RZ, R83 ;  /* 0x000000ffff8b7224 */ /* 0x000fe200078e0053 */
[C---:B------:R-:W-:Y:S01]  /*3cf0*/  SEL R7, R2.reuse, R7, !P4 ;  /* 0x0000000702077207 */ /* 0x040fe20006000000 */
[----:B------:R-:W-:Y:S01]  /*3d00*/  IMAD.MOV.U32 R141, RZ, RZ, R85 ;  /* 0x000000ffff8d7224 */ /* 0x000fe200078e0055 */
[C---:B------:R-:W-:Y:S01]  /*3d10*/  SEL R57, R2.reuse, R55, !P4 ;  /* 0x0000003702397207 */ /* 0x040fe20006000000 */
[----:B------:R-:W-:Y:S01]  /*3d20*/  IMAD.MOV.U32 R143, RZ, RZ, R59 ;  /* 0x000000ffff8f7224 */ /* 0x000fe200078e003b */
[C---:B------:R-:W-:Y:S01]  /*3d30*/  SEL R55, R2.reuse, R103, !P4 ;  /* 0x0000006702377207 */ /* 0x040fe20006000000 */
[----:B------:R-:W-:Y:S01]  /*3d40*/  IMAD.MOV.U32 R145, RZ, RZ, R61 ;  /* 0x000000ffff917224 */ /* 0x000fe200078e003d */
[----:B------:R-:W-:Y:S01]  /*3d50*/  SEL R10, R2, R10, !P4 ;  /* 0x0000000a020a7207 */ /* 0x000fe20006000000 */
[----:B------:R-:W-:Y:S01]  /*3d60*/  IMAD R47, R20, 0x80, R3 ;  /* 0x00000080142f7824 */ /* 0x000fe200078e0203 */
[C---:B------:R-:W-:Y:S01]  /*3d70*/  SEL R11, R2.reuse, R11, !P4 ;  /* 0x0000000b020b7207 */ /* 0x040fe20006000000 */
[----:B------:R-:W-:Y:S01]  /*3d80*/  @!P5 IMAD.MOV R133, RZ, RZ, -R133 ;  /* 0x000000ffff85d224 */ /* 0x000fe200078e0a85 */
[C---:B------:R-:W-:Y:S01]  /*3d90*/  SEL R101, R2.reuse, R28, !P4 ;  /* 0x0000001c02657207 */ /* 0x040fe20006000000 */
[----:B------:R-:W-:Y:S01]  /*3da0*/  @!P0 IMAD.MOV R137, RZ, RZ, -R137 ;  /* 0x000000ffff898224 */ /* 0x000fe200078e0a89 */
[----:B------:R-:W-:Y:S01]  /*3db0*/  IADD3 R6, P5, R47, UR8, RZ ;  /* 0x000000082f067c10 */ /* 0x000fe2000ffbe0ff */
[----:B------:R-:W-:Y:S01]  /*3dc0*/  @!P6 IMAD.MOV R139, RZ, RZ, -R139 ;  /* 0x000000ffff8be224 */ /* 0x000fe200078e0a8b */
[----:B------:R-:W-:Y:S01]  /*3dd0*/  IADD3 R4, P0, R3, UR8, RZ ;  /* 0x0000000803047c10 */ /* 0x000fe2000ff1e0ff */
[----:B------:R-:W-:Y:S01]  /*3de0*/  @!P1 IMAD.MOV R141, RZ, RZ, -R141 ;  /* 0x000000ffff8d9224 */ /* 0x000fe200078e0a8d */
[C---:B------:R-:W-:Y:S01]  /*3df0*/  SEL R99, R2.reuse, R29, !P4 ;  /* 0x0000001d02637207 */ /* 0x040fe20006000000 */
[----:B------:R-:W-:Y:S01]  /*3e00*/  @!P3 IMAD.MOV R143, RZ, RZ, -R143 ;  /* 0x000000ffff8fb224 */ /* 0x000fe200078e0a8f */
[C---:B------:R-:W-:Y:S01]  /*3e10*/  SEL R97, R2.reuse, R30, !P4 ;  /* 0x0000001e02617207 */ /* 0x040fe20006000000 */
[----:B------:R-:W-:Y:S01]  /*3e20*/  @!P2 IMAD.MOV R145, RZ, RZ, -R145 ;  /* 0x000000ffff91a224 */ /* 0x000fe200078e0a91 */
[C---:B------:R-:W-:Y:S01]  /*3e30*/  SEL R95, R2.reuse, R31, !P4 ;  /* 0x0000001f025f7207 */ /* 0x040fe20006000000 */
[----:B------:R-:W-:Y:S01]  /*3e40*/  IMAD R103, R7, UR10, RZ ;  /* 0x0000000a07677c24 */ /* 0x000fe2000f8e02ff */
        /* <DEDUP_REMOVED lines=41> */
[----:B------:R-:W-:Y:S01]  /*40e0*/  IMAD R173, R173, 0x73, RZ ;  /* 0x00000073adad7824 */ /* 0x000fe200078e02ff */
[----:B------:R-:W-:Y:S01]  /*40f0*/  SEL R19, R2, R19, !P4 ;  /* 0x0000001302137207 */ /* 0x000fe20006000000 */
[----:B-1----:R-:W-:Y:S01]  /*4100*/  IMAD R174, R174, 0x72, RZ ;  /* 0x00000072aeae7824 */ /* 0x002fe200078e02ff */
[C---:B------:R-:W-:Y:S01]  /*4110*/  SEL R18, R2.reuse, R18, !P4 ;  /* 0x0000001202127207 */ /* 0x040fe20006000000 */
[----:B0-----:R-:W-:Y:S01]  /*4120*/  IMAD R175, R175, 0x71, RZ ;  /* 0x00000071afaf7824 */ /* 0x001fe200078e02ff */
[----:B------:R-:W-:Y:S01]  /*4130*/  SEL R21, R2, R21, !P4 ;  /* 0x0000001502157207 */ /* 0x000fe20006000000 */
[----:B---3--:R-:W-:Y:S01]  /*4140*/  IMAD R176, R176, 0x70, RZ ;  /* 0x00000070b0b07824 */ /* 0x008fe200078e02ff */
[C---:B------:R-:W-:Y:S01]  /*4150*/  SEL R25, R2.reuse, R25, !P4 ;  /* 0x0000001902197207 */ /* 0x040fe20006000000 */
[----:B----4-:R-:W-:Y:S01]  /*4160*/  IMAD R177, R177, 0x6f, RZ ;  /* 0x0000006fb1b17824 */ /* 0x010fe200078e02ff */
[----:B------:R-:W-:Y:S01]  /*4170*/  SEL R22, R2, R22, !P4 ;  /* 0x0000001602167207 */ /* 0x000fe20006000000 */
[----:B------:R-:W-:Y:S01]  /*4180*/  IMAD R178, R178, 0x6e, RZ ;  /* 0x0000006eb2b27824 */ /* 0x000fe200078e02ff */
[C---:B------:R-:W-:Y:S01]  /*4190*/  SEL R24, R2.reuse, R24, !P4 ;  /* 0x0000001802187207 */ /* 0x040fe20006000000 */
[----:B------:R-:W-:Y:S01]  /*41a0*/  IMAD R179, R179, 0x6d, RZ ;  /* 0x0000006db3b37824 */ /* 0x000fe200078e02ff */
        /* <DEDUP_REMOVED lines=11> */
[----:B------:R-:W-:Y:S01]  /*4260*/  IMAD R77, R77, UR10, RZ ;  /* 0x0000000a4d4d7c24 */ /* 0x000fe2000f8e02ff */
[C---:B------:R-:W-:Y:S01]  /*4270*/  SEL R65, R2.reuse, R46, !P4 ;  /* 0x0000002e02417207 */ /* 0x040fe20006000000 */
[----:B------:R-:W-:Y:S01]  /*4280*/  IMAD R73, R73, UR10, RZ ;  /* 0x0000000a49497c24 */ /* 0x000fe2000f8e02ff */
[----:B------:R-:W-:Y:S01]  /*4290*/  SEL R53, R2, R105, !P4 ;  /* 0x0000006902357207 */ /* 0x000fe20006000000 */
[----:B------:R-:W-:Y:S01]  /*42a0*/  IMAD R105, R10, UR10, RZ ;  /* 0x0000000a0a697c24 */ /* 0x000fe2000f8e02ff */
[C---:B------:R-:W-:Y:S01]  /*42b0*/  SEL R51, R2.reuse, R107, !P4 ;  /* 0x0000006b02337207 */ /* 0x040fe20006000000 */
[----:B------:R-:W-:Y:S01]  /*42c0*/  IMAD R107, R11, UR10, RZ ;  /* 0x0000000a0b6b7c24 */ /* 0x000fe2000f8e02ff */
[C---:B------:R-:W-:Y:S01]  /*42d0*/  SEL R49, R2.reuse, R109, !P4 ;  /* 0x0000006d02317207 */ /* 0x040fe20006000000 */
[----:B------:R-:W-:Y:S01]  /*42e0*/  IMAD R109, R9, UR10, RZ ;  /* 0x0000000a096d7c24 */ /* 0x000fe2000f8e02ff */
[----:B------:R-:W-:Y:S01]  /*42f0*/  SEL R28, R2, R111, !P4 ;  /* 0x0000006f021c7207 */ /* 0x000fe20006000000 */
[----:B------:R-:W-:Y:S01]  /*4300*/  IMAD R111, R8, UR10, RZ ;  /* 0x0000000a086f7c24 */ /* 0x000fe2000f8e02ff */
[----:B------:R-:W-:Y:S01]  /*4310*/  SEL R45, R2, R113, !P4 ;  /* 0x00000071022d7207 */ /* 0x000fe20006000000 */
        /* <DEDUP_REMOVED lines=31> */
[----:B------:R-:W-:Y:S01]  /*4510*/  SEL R145, R2, R145, !P4 ;  /* 0x0000009102917207 */ /* 0x000fe20006000000 */
[----:B------:R-:W-:Y:S01]  /*4520*/  IMAD R53, R53, UR10, RZ ;  /* 0x0000000a35357c24 */ /* 0x000fe2000f8e02ff */
[----:B------:R-:W-:Y:S01]  /*4530*/  IADD3 R132, P4, R103, R6, RZ ;  /* 0x0000000667847210 */ /* 0x000fe20007f9e0ff */
[----:B------:R-:W-:Y:S01]  /*4540*/  IMAD R51, R51, UR10, RZ ;  /* 0x0000000a33337c24 */ /* 0x000fe2000f8e02ff */
[----:B------:R-:W-:Y:S01]  /*4550*/  IADD3 R0, P3, R103, R4, RZ ;  /* 0x0000000467007210 */ /* 0x000fe20007f7e0ff */
[----:B------:R-:W-:Y:S01]  /*4560*/  IMAD R49, R49, UR10, RZ ;  /* 0x0000000a31317c24 */ /* 0x000fe2000f8e02ff */
[----:B------:R-:W-:Y:S01]  /*4570*/  SHF.R.S32.HI R78, RZ, 0x1f, R103 ;  /* 0x0000001fff4e7819 */ /* 0x000fe20000011467 */
[----:B------:R-:W-:Y:S01]  /*4580*/  STL [R1+0x174], R132 ;  /* 0x0001748401007387 */ /* 0x000fe20000100800 */
[----:B------:R-:W-:Y:S01]  /*4590*/  SHF.R.S32.HI R80, RZ, 0x1f, R105 ;  /* 0x0000001fff507819 */ /* 0x000fe20000011469 */
[----:B------:R-:W-:Y:S01]  /*45a0*/  IMAD R45, R45, UR10, RZ ;  /* 0x0000000a2d2d7c24 */ /* 0x000fe2000f8e02ff */
[----:B------:R-:W-:Y:S01]  /*45b0*/  IADD3 R103, P2, R105, R6, RZ ;  /* 0x0000000669677210 */ /* 0x000fe20007f5e0ff */
[----:B------:R0:W-:Y:S01]  /*45c0*/  STL [R1+0x17c], R0 ;  /* 0x00017c0001007387 */ /* 0x0001e20000100800 */
[----:B------:R-:W-:Y:S01]  /*45d0*/  LEA.HI.X.SX32 R2, R3, UR9, 0x1, P0 ;  /* 0x0000000903027c11 */ /* 0x000fe200080f0eff */
[----:B------:R-:W-:Y:S01]  /*45e0*/  IMAD R43, R43, UR10, RZ ;  /* 0x0000000a2b2b7c24 */ /* 0x000fe2000f8e02ff */
[----:B------:R-:W-:Y:S01]  /*45f0*/  IADD3 R105, P1, R105, R4, RZ ;  /* 0x0000000469697210 */ /* 0x000fe20007f3e0ff */
[----:B------:R1:W-:Y:S01]  /*4600*/  STL [R1+0x184], R103 ;  /* 0x0001846701007387 */ /* 0x0003e20000100800 */
[----:B------:R-:W-:Y:S01]  /*4610*/  LEA.HI.X.SX32 R3, R47, UR9, 0x1, P5 ;  /* 0x000000092f037c11 */ /* 0x000fe2000a8f0eff */
[----:B------:R-:W-:Y:S01]  /*4620*/  IMAD R47, R28, UR10, RZ ;  /* 0x0000000a1c2f7c24 */ /* 0x000fe2000f8e02ff */
[----:B------:R-:W-:Y:S01]  /*4630*/  SHF.R.S32.HI R82, RZ, 0x1f, R107 ;  /* 0x0000001fff527819 */ /* 0x000fe2000001146b */
[----:B------:R2:W-:Y:S01]  /*4640*/  STL [R1+0x18c], R105 ;  /* 0x00018c6901007387 */ /* 0x0005e20000100800 */
[----:B------:R-:W-:Y:S01]  /*4650*/  SHF.R.S32.HI R84, RZ, 0x1f, R109 ;  /* 0x0000001fff547819 */ /* 0x000fe2000001146d */
[----:B------:R-:W-:Y:S01]  /*4660*/  IMAD R41, R41, UR10, RZ ;  /* 0x0000000a29297c24 */ /* 0x000fe2000f8e02ff */
[----:B0-----:R-:W-:Y:S01]  /*4670*/  IADD3 R0, P0, R107, R6, RZ ;  /* 0x000000066b007210 */ /* 0x001fe20007f1e0ff */
[----:B------:R-:W-:Y:S01]  /*4680*/  IMAD R15, R38, UR10, RZ ;  /* 0x0000000a260f7c24 */ /* 0x000fe2000f8e02ff */
[----:B------:R-:W-:Y:S01]  /*4690*/  SHF.R.S32.HI R86, RZ, 0x1f, R111 ;  /* 0x0000001fff567819 */ /* 0x000fe2000001146f */
[----:B------:R-:W-:Y:S01]  /*46a0*/  IMAD R39, R39, UR10, RZ ;  /* 0x0000000a27277c24 */ /* 0x000fe2000f8e02ff */
[----:B-1----:R-:W-:Y:S01]  /*46b0*/  IADD3 R103, P6, R107, R4, RZ ;  /* 0x000000046b677210 */ /* 0x002fe20007fde0ff */
[----:B------:R0:W-:Y:S01]  /*46c0*/  STL [R1+0x194], R0 ;  /* 0x0001940001007387 */ /* 0x0001e20000100800 */
[----:B------:R-:W-:Y:S01]  /*46d0*/  SHF.R.S32.HI R88, RZ, 0x1f, R113 ;  /* 0x0000001fff587819 */ /* 0x000fe20000011471 */
[----:B------:R-:W-:Y:S01]  /*46e0*/  IMAD R19, R36, UR10, RZ ;  /* 0x0000000a24137c24 */ /* 0x000fe2000f8e02ff */
[----:B--2---:R-:W-:Y:S01]  /*46f0*/  IADD3 R105, P5, R109, R6, RZ ;  /* 0x000000066d697210 */ /* 0x004fe20007fbe0ff */
[----:B------:R1:W-:Y:S01]  /*4700*/  STL [R1+0x19c], R103 ;  /* 0x00019c6701007387 */ /* 0x0003e20000100800 */
[----:B------:R-:W-:Y:S01]  /*4710*/  SHF.R.S32.HI R90, RZ, 0x1f, R115 ;  /* 0x0000001fff5a7819 */ /* 0x000fe20000011473 */
[----:B------:R-:W-:Y:S01]  /*4720*/  IMAD R37, R37, UR10, RZ ;  /* 0x0000000a25257c24 */ /* 0x000fe2000f8e02ff */
[----:B------:R-:W-:Y:S01]  /*4730*/  SHF.R.S32.HI R92, RZ, 0x1f, R117 ;  /* 0x0000001fff5c7819 */ /* 0x000fe20000011475 */
[----:B------:R2:W-:Y:S01]  /*4740*/  STL [R1+0x1a4], R105 ;  /* 0x0001a46901007387 */ /* 0x0005e20000100800 */
[----:B------:R-:W-:Y:S01]  /*4750*/  SHF.R.S32.HI R94, RZ, 0x1f, R119 ;  /* 0x0000001fff5e7819 */ /* 0x000fe20000011477 */
[----:B0-----:R-:W-:Y:S01]  /*4760*/  IMAD.X R0, R78, 0x1, R3, P4 ;  /* 0x000000014e007824 */ /* 0x001fe200020e0603 */
[----:B------:R-:W-:Y:S01]  /*4770*/  SHF.R.S32.HI R96, RZ, 0x1f, R121 ;  /* 0x0000001fff607819 */ /* 0x000fe20000011479 */
[----:B------:R-:W-:Y:S01]  /*4780*/  IMAD R23, R34, UR10, RZ ;  /* 0x0000000a22177c24 */ /* 0x000fe2000f8e02ff */
[----:B------:R-:W-:Y:S01]  /*4790*/  SHF.R.S32.HI R98, RZ, 0x1f, R123 ;  /* 0x0000001fff627819 */ /* 0x000fe2000001147b */
[----:B------:R-:W-:Y:S01]  /*47a0*/  IMAD R35, R35, UR10, RZ ;  /* 0x0000000a23237c24 */ /* 0x000fe2000f8e02ff */
[----:B-1----:R-:W-:Y:S01]  /*47b0*/  IADD3 R103, P4, R109, R4, RZ ;  /* 0x000000046d677210 */ /* 0x002fe20007f9e0ff */
[----:B------:R0:W-:Y:S01]  /*47c0*/  STL [R1+0x170], R0 ;  /* 0x0001700001007387 */ /* 0x0001e20000100800 */
[----:B------:R-:W-:Y:S01]  /*47d0*/  SHF.R.S32.HI R100, RZ, 0x1f, R125 ;  /* 0x0000001fff647819 */ /* 0x000fe2000001147d */
[--C-:B--2---:R-:W-:Y:S01]  /*47e0*/  IMAD.X R105, R78, 0x1, R2.reuse, P3 ;  /* 0x000000014e697824 */ /* 0x104fe200018e0602 */
[----:B------:R-:W-:Y:S01]  /*47f0*/  SHF.R.S32.HI R102, RZ, 0x1f, R127 ;  /* 0x0000001fff667819 */ /* 0x000fe2000001147f */
[----:B------:R1:W-:Y:S01]  /*4800*/  STL [R1+0x1ac], R103 ;  /* 0x0001ac6701007387 */ /* 0x0003e20000100800 */
[----:B------:R-:W-:Y:S01]  /*4810*/  SHF.R.S32.HI R104, RZ, 0x1f, R129 ;  /* 0x0000001fff687819 */ /* 0x000fe20000011481 */
        /* <DEDUP_REMOVED lines=8> */
[C---:B-1----:R-:W-:Y:S01]  /*48a0*/  IMAD.X R103, R80.reuse, 0x1, R3, P2 ;  /* 0x0000000150677824 */ /* 0x042fe200010e0603 */
[----:B------:R-:W-:Y:S01]  /*48b0*/  SHF.R.S32.HI R112, RZ, 0x1f, R137 ;  /* 0x0000001fff707819 */ /* 0x000fe20000011489 */
        /* <DEDUP_REMOVED lines=10> */
[--C-:B0-----:R-:W-:Y:S01]  /*4960*/  IMAD.X R0, R80, 0x1, R2.reuse, P1 ;  /* 0x0000000150007824 */ /* 0x101fe200008e0602 */
[----:B------:R-:W-:Y:S01]  /*4970*/  SHF.R.S32.HI R122, RZ, 0x1f, R95 ;  /* 0x0000001fff7a7819 */ /* 0x000fe2000001145f */
[----:B------:R-:W-:Y:S01]  /*4980*/  IMAD R11, R141, UR10, RZ ;  /* 0x0000000a8d0b7c24 */ /* 0x000fe2000f8e02ff */
[----:B------:R-:W-:Y:S01]  /*4990*/  SHF.R.S32.HI R124, RZ, 0x1f, R93 ;  /* 0x0000001fff7c7819 */ /* 0x000fe2000001145d */
[----:B------:R-:W-:Y:S01]  /*49a0*/  IMAD R8, R143, UR10, RZ ;  /* 0x0000000a8f087c24 */ /* 0x000fe2000f8e02ff */
[----:B-1----:R-:W-:Y:S01]  /*49b0*/  IADD3 R103, P1, R113, R6, RZ ;  /* 0x0000000671677210 */ /* 0x002fe20007f3e0ff */
[----:B------:R0:W-:Y:S01]  /*49c0*/  STL [R1+0x188], R0 ;  /* 0x0001880001007387 */ /* 0x0001e20000100800 */
[----:B------:R-:W-:Y:S01]  /*49d0*/  SHF.R.S32.HI R128, RZ, 0x1f, R89 ;  /* 0x0000001fff807819 */ /* 0x000fe20000011459 */
[C---:B--2---:R-:W-:Y:S01]  /*49e0*/  IMAD.X R105, R82.reuse, 0x1, R3, P0 ;  /* 0x0000000152697824 */ /* 0x044fe200000e0603 */
[----:B------:R-:W-:Y:S01]  /*49f0*/  SHF.R.S32.HI R126, RZ, 0x1f, R91 ;  /* 0x0000001fff7e7819 */ /* 0x000fe2000001145b */
[----:B------:R1:W-:Y:S01]  /*4a00*/  STL [R1+0x1c4], R103 ;  /* 0x0001c46701007387 */ /* 0x0003e20000100800 */
[----:B------:R-:W-:Y:S01]  /*4a10*/  SHF.R.S32.HI R130, RZ, 0x1f, R87 ;  /* 0x0000001fff827819 */ /* 0x000fe20000011457 */
[----:B------:R-:W-:Y:S01]  /*4a20*/  IMAD R7, R145, UR10, RZ ;  /* 0x0000000a91077c24 */ /* 0x000fe2000f8e02ff */
[----:B------:R-:W-:Y:S01]  /*4a30*/  SHF.R.S32.HI R76, RZ, 0x1f, R85 ;  /* 0x0000001fff4c7819 */ /* 0x000fe20000011455 */
[----:B------:R2:W-:Y:S01]  /*4a40*/  STL [R1+0x190], R105 ;  /* 0x0001906901007387 */ /* 0x0005e20000100800 */
[----:B------:R-:W-:Y:S01]  /*4a50*/  SHF.R.S32.HI R74, RZ, 0x1f, R83 ;  /* 0x0000001fff4a7819 */ /* 0x000fe20000011453 */
[----:B------:R-:W-:Y:S01]  /*4a60*/  ULDC.64 UR8, c[0x0][0x210] ;  /* 0x0000840000087ab9 */ /* 0x000fe20000000a00 */
[----:B0-----:R-:W-:Y:S01]  /*4a70*/  IADD3 R0, P0, R113, R4, RZ ;  /* 0x0000000471007210 */ /* 0x001fe20007f1e0ff */
[----:B------:R-:W-:Y:S01]  /*4a80*/  IMAD R185, R185, 0x67, RZ ;  /* 0x00000067b9b97824 */ /* 0x000fe200078e02ff */
[----:B------:R-:W-:Y:S01]  /*4a90*/  SHF.R.S32.HI R72, RZ, 0x1f, R81 ;  /* 0x0000001fff487819 */ /* 0x000fe20000011451 */
[--C-:B-1----:R-:W-:Y:S01]  /*4aa0*/  IMAD.X R103, R82, 0x1, R2.reuse, P6 ;  /* 0x0000000152677824 */ /* 0x102fe200030e0602 */
[----:B------:R-:W-:Y:S01]  /*4ab0*/  SHF.R.S32.HI R70, RZ, 0x1f, R79 ;  /* 0x0000001fff467819 */ /* 0x000fe2000001144f */
[----:B------:R0:W-:Y:S01]  /*4ac0*/  STL [R1+0x1cc], R0 ;  /* 0x0001cc0001007387 */ /* 0x0001e20000100800 */
[----:B------:R-:W-:Y:S01]  /*4ad0*/  SHF.R.S32.HI R68, RZ, 0x1f, R77 ;  /* 0x0000001fff447819 */ /* 0x000fe2000001144d */
[----:B------:R-:W-:Y:S01]  /*4ae0*/  IMAD R186, R186, 0x66, RZ ;  /* 0x00000066baba7824 */ /* 0x000fe200078e02ff */
[----:B--2---:R-:W-:Y:S01]  /*4af0*/  IADD3 R105, P6, R115, R6, RZ ;  /* 0x0000000673697210 */ /* 0x004fe20007fde0ff */
[----:B------:R1:W-:Y:S01]  /*4b00*/  STL [R1+0x198], R103 ;  /* 0x0001986701007387 */ /* 0x0003e20000100800 */
[----:B------:R-:W-:Y:S01]  /*4b10*/  SHF.R.S32.HI R66, RZ, 0x1f, R75 ;  /* 0x0000001fff427819 */ /* 0x000fe2000001144b */
[----:B------:R-:W-:Y:S01]  /*4b20*/  IMAD R187, R187, 0x65, RZ ;  /* 0x00000065bbbb7824 */ /* 0x000fe200078e02ff */
[----:B------:R-:W-:Y:S01]  /*4b30*/  SHF.R.S32.HI R64, RZ, 0x1f, R73 ;  /* 0x0000001fff407819 */ /* 0x000fe20000011449 */
[----:B------:R2:W-:Y:S01]  /*4b40*/  STL [R1+0x1d4], R105 ;  /* 0x0001d46901007387 */ /* 0x0005e20000100800 */
[----:B------:R-:W-:Y:S01]  /*4b50*/  SHF.R.S32.HI R62, RZ, 0x1f, R71 ;  /* 0x0000001fff3e7819 */ /* 0x000fe20000011447 */
[----:B0-----:R-:W-:Y:S01]  /*4b60*/  IMAD.X R0, R84, 0x1, R3, P5 ;  /* 0x0000000154007824 */ /* 0x001fe200028e0603 */
[----:B------:R-:W-:Y:S01]  /*4b70*/  SHF.R.S32.HI R60, RZ, 0x1f, R69 ;  /* 0x0000001fff3c7819 */ /* 0x000fe20000011445 */
[----:B------:R-:W-:Y:S01]  /*4b80*/  IMAD R188, R188, 0x64, RZ ;  /* 0x00000064bcbc7824 */ /* 0x000fe200078e02ff */
[----:B------:R-:W-:Y:S01]  /*4b90*/  SHF.R.S32.HI R58, RZ, 0x1f, R67 ;  /* 0x0000001fff3a7819 */ /* 0x000fe20000011443 */
[----:B------:R-:W-:Y:S01]  /*4ba0*/  IMAD R189, R189, 0x63, RZ ;  /* 0x00000063bdbd7824 */ /* 0x000fe200078e02ff */
[----:B-1----:R-:W-:Y:S01]  /*4bb0*/  IADD3 R103, P5, R115, R4, RZ ;  /* 0x0000000473677210 */ /* 0x002fe20007fbe0ff */
[----:B------:R0:W-:Y:S01]  /*4bc0*/  STL [R1+0x1a0], R0 ;  /* 0x0001a00001007387 */ /* 0x0001e20000100800 */
[----:B------:R-:W-:Y:S01]  /*4bd0*/  SHF.R.S32.HI R56, RZ, 0x1f, R65 ;  /* 0x0000001fff387819 */ /* 0x000fe20000011441 */
[--C-:B--2---:R-:W-:Y:S01]  /*4be0*/  IMAD.X R105, R84, 0x1, R2.reuse, P4 ;  /* 0x0000000154697824 */ /* 0x104fe200020e0602 */
[----:B------:R-:W-:Y:S01]  /*4bf0*/  SHF.R.S32.HI R54, RZ, 0x1f, R63 ;  /* 0x0000001fff367819 */ /* 0x000fe2000001143f */
[----:B------:R1:W-:Y:S01]  /*4c00*/  STL [R1+0x1dc], R103 ;  /* 0x0001dc6701007387 */ /* 0x0003e20000100800 */
[----:B------:R-:W-:Y:S01]  /*4c10*/  SHF.R.S32.HI R52, RZ, 0x1f, R61 ;  /* 0x0000001fff347819 */ /* 0x000fe2000001143d */
[----:B------:R-:W-:Y:S01]  /*4c20*/  IMAD R190, R190, 0x62, RZ ;  /* 0x00000062bebe7824 */ /* 0x000fe200078e02ff */
[----:B------:R-:W-:Y:S01]  /*4c30*/  SHF.R.S32.HI R50, RZ, 0x1f, R59 ;  /* 0x0000001fff327819 */ /* 0x000fe2000001143b */
[----:B------:R2:W-:Y:S01]  /*4c40*/  STL [R1+0x1a8], R105 ;  /* 0x0001a86901007387 */ /* 0x0005e20000100800 */
[----:B------:R-:W-:Y:S01]  /*4c50*/  SHF.R.S32.HI R48, RZ, 0x1f, R57 ;  /* 0x0000001fff307819 */ /* 0x000fe20000011439 */
[----:B------:R-:W-:Y:S01]  /*4c60*/  IMAD R191, R191, 0x61, RZ ;  /* 0x00000061bfbf7824 */ /* 0x000fe200078e02ff */
[----:B0-----:R-:W-:Y:S01]  /*4c70*/  IADD3 R0, P4, R117, R6, RZ ;  /* 0x0000000675007210 */ /* 0x001fe20007f9e0ff */
[----:B------:R-:W-:Y:S01]  /*4c80*/  IMAD R192, R192, 0x60, RZ ;  /* 0x00000060c0c07824 */ /* 0x000fe200078e02ff */
[----:B------:R-:W-:Y:S01]  /*4c90*/  SHF.R.S32.HI R46, RZ, 0x1f, R55 ;  /* 0x0000001fff2e7819 */ /* 0x000fe20000011437 */
[----:B-1----:R-:W-:Y:S01]  /*4ca0*/  IMAD.X R103, R86, 0x1, R3, P3 ;  /* 0x0000000156677824 */ /* 0x002fe200018e0603 */
        /* <DEDUP_REMOVED lines=11> */
[--C-:B0-----:R-:W-:Y:S01]  /*4d60*/  IMAD.X R0, R86, 0x1, R2.reuse, P2 ;  /* 0x0000000156007824 */ /* 0x101fe200010e0602 */
[----:B------:R-:W-:Y:S01]  /*4d70*/  SHF.R.S32.HI R34, RZ, 0x1f, R43 ;  /* 0x0000001fff227819 */ /* 0x000fe2000001142b */
[----:B------:R-:W-:Y:S01]  /*4d80*/  IMAD R195, R195, 0x5d, RZ ;  /* 0x0000005dc3c37824 */ /* 0x000fe200078e02ff */
[----:B------:R-:W-:Y:S01]  /*4d90*/  SHF.R.S32.HI R32, RZ, 0x1f, R41 ;  /* 0x0000001fff207819 */ /* 0x000fe20000011429 */
[----:B------:R-:W-:Y:S01]  /*4da0*/  IMAD R196, R196, 0x5c, RZ ;  /* 0x0000005cc4c47824 */ /* 0x000fe200078e02ff */
[----:B-1----:R-:W-:Y:S01]  /*4db0*/  IADD3 R103, P2, R119, R6, RZ ;  /* 0x0000000677677210 */ /* 0x002fe20007f5e0ff */
[----:B------:R0:W-:Y:S01]  /*4dc0*/  STL [R1+0x1b8], R0 ;  /* 0x0001b80001007387 */ /* 0x0001e20000100800 */
[----:B------:R-:W-:Y:S01]  /*4dd0*/  SHF.R.S32.HI R30, RZ, 0x1f, R39 ;  /* 0x0000001fff1e7819 */ /* 0x000fe20000011427 */
[----:B--2---:R-:W-:Y:S01]  /*4de0*/  IMAD.X R105, R88, 0x1, R3, P1 ;  /* 0x0000000158697824 */ /* 0x004fe200008e0603 */
[----:B------:R-:W-:Y:S01]  /*4df0*/  SHF.R.S32.HI R28, RZ, 0x1f, R37 ;  /* 0x0000001fff1c7819 */ /* 0x000fe20000011425 */
[----:B------:R1:W-:Y:S01]  /*4e00*/  STL [R1+0x1f4], R103 ;  /* 0x0001f46701007387 */ /* 0x0003e20000100800 */
[----:B------:R-:W-:Y:S01]  /*4e10*/  SHF.R.S32.HI R26, RZ, 0x1f, R35 ;  /* 0x0000001fff1a7819 */ /* 0x000fe20000011423 */
[----:B------:R-:W-:Y:S01]  /*4e20*/  IMAD R197, R197, 0x5b, RZ ;  /* 0x0000005bc5c57824 */ /* 0x000fe200078e02ff */
[----:B------:R-:W-:Y:S01]  /*4e30*/  SHF.R.S32.HI R24, RZ, 0x1f, R33 ;  /* 0x0000001fff187819 */ /* 0x000fe20000011421 */
[----:B------:R-:W-:Y:S01]  /*4e40*/  STL [R1+0x1c0], R105 ;  /* 0x0001c06901007387 */ /* 0x000fe20000100800 */
[----:B------:R-:W-:Y:S01]  /*4e50*/  SHF.R.S32.HI R22, RZ, 0x1f, R31 ;  /* 0x0000001fff167819 */ /* 0x000fe2000001141f */
[----:B------:R-:W-:Y:S01]  /*4e60*/  IMAD R198, R198, 0x5a, RZ ;  /* 0x0000005ac6c67824 */ /* 0x000fe200078e02ff */
[----:B0-----:R-:W-:Y:S01]  /*4e70*/  IADD3 R0, P1, R119, R4, RZ ;  /* 0x0000000477007210 */ /* 0x001fe20007f3e0ff */
[----:B------:R-:W-:Y:S01]  /*4e80*/  IMAD R199, R199, 0x59, RZ ;  /* 0x00000059c7c77824 */ /* 0x000fe200078e02ff */
[----:B------:R-:W-:Y:S01]  /*4e90*/  SHF.R.S32.HI R21, RZ, 0x1f, R29 ;  /* 0x0000001fff157819 */ /* 0x000fe2000001141d */
[----:B-1----:R-:W-:Y:S01]  /*4ea0*/  IMAD.X R103, R88, 0x1, R2, P0 ;  /* 0x0000000158677824 */ /* 0x002fe200000e0602 */
[----:B------:R-:W-:Y:S01]  /*4eb0*/  IADD3 R88, P0, R121, R6, RZ ;  /* 0x0000000679587210 */ /* 0x000fe20007f1e0ff */
[----:B------:R0:W-:Y:S01]  /*4ec0*/  STL [R1+0x1fc], R0 ;  /* 0x0001fc0001007387 */ /* 0x0001e20000100800 */
[----:B------:R-:W-:Y:S01]  /*4ed0*/  SHF.R.S32.HI R10, RZ, 0x1f, R23 ;  /* 0x0000001fff0a7819 */ /* 0x000fe20000011417 */
[----:B------:R-:W-:Y:S01]  /*4ee0*/  IMAD R200, R200, 0x58, RZ ;  /* 0x00000058c8c87824 */ /* 0x000fe200078e02ff */
[----:B------:R-:W-:Y:S01]  /*4ef0*/  SHF.R.S32.HI R18, RZ, 0x1f, R27 ;  /* 0x0000001fff127819 */ /* 0x000fe2000001141b */
        /* <DEDUP_REMOVED lines=15> */
[----:B------:R-:W-:Y:S01]  /*4ff0*/  UIADD3 UR10, UP0, UR36, 0x2, URZ ;  /* 0x00000002240a7890 */ /* 0x000fe2000ff1e03f */
[----:B------:R-:W-:Y:S01]  /*5000*/  STL [R1+0x20c], R103 ;  /* 0x00020c6701007387 */ /* 0x000fe20000100800 */
[----:B------:R-:W-:-:S02]  /*5010*/  IMAD.X R90, R92, 0x1, R3, P4 ;  /* 0x000000015c5a7824 */ /* 0x000fc400020e0603 */
[----:B------:R-:W-:Y:S01]  /*5020*/  IMAD R204, R204, 0x54, RZ ;  /* 0x00000054cccc7824 */ /* 0x000fe200078e02ff */
[----:B------:R1:W-:Y:S01]  /*5030*/  STL [R1+0x1d8], R88 ;  /* 0x0001d85801007387 */ /* 0x0003e20000100800 */
[----:B------:R-:W-:Y:S01]  /*5040*/  IMAD R205, R205, 0x53, RZ ;  /* 0x00000053cdcd7824 */ /* 0x000fe200078e02ff */
[----:B0-----:R-:W-:Y:S01]  /*5050*/  IADD3 R0, P5, R123, R6, RZ ;  /* 0x000000067b007210 */ /* 0x001fe20007fbe0ff */
[----:B------:R-:W-:Y:S02]  /*5060*/  IMAD R206, R206, 0x52, RZ ;  /* 0x00000052cece7824 */ /* 0x000fe400078e02ff */
[----:B------:R-:W-:Y:S02]  /*5070*/  IMAD R207, R207, 0x51, RZ ;  /* 0x00000051cfcf7824 */ /* 0x000fe400078e02ff */
[----:B------:R0:W-:Y:S01]  /*5080*/  STL [R1+0x214], R0 ;  /* 0x0002140001007387 */ /* 0x0001e20000100800 */
[----:B------:R-:W-:Y:S01]  /*5090*/  IMAD R208, R208, 0x50, RZ ;  /* 0x00000050d0d07824 */ /* 0x000fe200078e02ff */
[----:B-1----:R-:W-:-:S02]  /*50a0*/  IADD3 R88, P4, R123, R4, RZ ;  /* 0x000000047b587210 */ /* 0x002fc40007f9e0ff */
[----:B------:R1:W-:Y:S01]  /*50b0*/  STL [R1+0x1e0], R90 ;  /* 0x0001e05a01007387 */ /* 0x0003e20000100800 */
[----:B------:R-:W-:Y:S02]  /*50c0*/  IMAD R209, R209, 0x4f, RZ ;  /* 0x0000004fd1d17824 */ /* 0x000fe400078e02ff */
[----:B------:R-:W-:Y:S01]  /*50d0*/  IMAD R210, R210, 0x4e, RZ ;  /* 0x0000004ed2d27824 */ /* 0x000fe200078e02ff */
[----:B------:R2:W-:Y:S01]  /*50e0*/  STL [R1+0x21c], R88 ;  /* 0x00021c5801007387 */ /* 0x0005e20000100800 */
[----:B------:R-:W-:Y:S02]  /*50f0*/  IMAD R211, R211, 0x4d, RZ ;  /* 0x0000004dd3d37824 */ /* 0x000fe400078e02ff */
[----:B0-----:R-:W-:Y:S02]  /*5100*/  IMAD.X R0, R92, 0x1, R2, P3 ;  /* 0x000000015c007824 */ /* 0x001fe400018e0602 */
[----:B------:R-:W-:Y:S01]  /*5110*/  IMAD R212, R212, 0x4c, RZ ;  /* 0x0000004cd4d47824 */ /* 0x000fe200078e02ff */
[----:B-1----:R-:W-:Y:S01]  /*5120*/  IADD3 R90, P3, R125, R6, RZ ;  /* 0x000000067d5a7210 */ /* 0x002fe20007f7e0ff */
[----:B------:R-:W-:Y:S01]  /*5130*/  IMAD R213, R213, 0x4b, RZ ;  /* 0x0000004bd5d57824 */ /* 0x000fe200078e02ff */
[----:B------:R0:W-:Y:S01]  /*5140*/  STL [R1+0x1e8], R0 ;  /* 0x0001e80001007387 */ /* 0x0001e20000100800 */
[----:B------:R-:W-:-:S02]  /*5150*/  IMAD R214, R214, 0x4a, RZ ;  /* 0x0000004ad6d67824 */ /* 0x000fc400078e02ff */
[----:B--2---:R-:W-:Y:S01]  /*5160*/  IMAD.X R88, R94, 0x1, R3, P2 ;  /* 0x000000015e587824 */ /* 0x004fe200010e0603 */
[----:B------:R1:W-:Y:S01]  /*5170*/  STL [R1+0x224], R90 ;  /* 0x0002245a01007387 */ /* 0x0003e20000100800 */
[----:B------:R-:W-:Y:S02]  /*5180*/  IMAD R215, R215, 0x49, RZ ;  /* 0x00000049d7d77824 */ /* 0x000fe400078e02ff */
[----:B------:R-:W-:Y:S01]  /*5190*/  IMAD R216, R216, 0x48, RZ ;  /* 0x00000048d8d87824 */ /* 0x000fe200078e02ff */
[----:B------:R2:W-:Y:S01]  /*51a0*/  STL [R1+0x1f0], R88 ;  /* 0x0001f05801007387 */ /* 0x0005e20000100800 */
[----:B------:R-:W-:Y:S01]  /*51b0*/  IMAD R217, R217, 0x47, RZ ;  /* 0x00000047d9d97824 */ /* 0x000fe200078e02ff */
[----:B0-----:R-:W-:Y:S01]  /*51c0*/  IADD3 R0, P2, R125, R4, RZ ;  /* 0x000000047d007210 */ /* 0x001fe20007f5e0ff */
[----:B------:R-:W-:Y:S02]  /*51d0*/  IMAD R218, R218, 0x46, RZ ;  /* 0x00000046dada7824 */ /* 0x000fe400078e02ff */
[----:B------:R-:W-:-:S02]  /*51e0*/  IMAD R219, R219, 0x45, RZ ;  /* 0x00000045dbdb7824 */ /* 0x000fc400078e02ff */
[----:B-1----:R-:W-:Y:S01]  /*51f0*/  IMAD.X R90, R94, 0x1, R2, P1 ;  /* 0x000000015e5a7824 */ /* 0x002fe200008e0602 */
[----:B------:R0:W-:Y:S01]  /*5200*/  STL [R1+0x22c], R0 ;  /* 0x00022c0001007387 */ /* 0x0001e20000100800 */
[----:B------:R-:W-:Y:S01]  /*5210*/  IMAD R220, R220, 0x44, RZ ;  /* 0x00000044dcdc7824 */ /* 0x000fe200078e02ff */
[----:B--2---:R-:W-:Y:S01]  /*5220*/  IADD3 R88, P1, R127, R6, RZ ;  /* 0x000000067f587210 */ /* 0x004fe20007f3e0ff */
[----:B------:R-:W-:Y:S01]  /*5230*/  IMAD R221, R221, 0x43, RZ ;  /* 0x00000043dddd7824 */ /* 0x000fe200078e02ff */
[----:B------:R1:W-:Y:S01]  /*5240*/  STL [R1+0x1f8], R90 ;  /* 0x0001f85a01007387 */ /* 0x0003e20000100800 */
[----:B------:R-:W-:Y:S02]  /*5250*/  IMAD R222, R222, 0x42, RZ ;  /* 0x00000042dede7824 */ /* 0x000fe400078e02ff */
[----:B------:R-:W-:Y:S01]  /*5260*/  IMAD R223, R223, 0x41, RZ ;  /* 0x00000041dfdf7824 */ /* 0x000fe200078e02ff */
[----:B------:R2:W-:Y:S01]  /*5270*/  STL [R1+0x234], R88 ;  /* 0x0002345801007387 */ /* 0x0005e20000100800 */
[----:B------:R-:W-:-:S02]  /*5280*/  IMAD.SHL.U32 R224, R224, 0x40, RZ ;  /* 0x00000040e0e07824 */ /* 0x000fc400078e00ff */
[----:B0-----:R-:W-:Y:S02]  /*5290*/  IMAD.X R0, R96, 0x1, R3, P0 ;  /* 0x0000000160007824 */ /* 0x001fe400000e0603 */
[----:B------:R-:W-:Y:S01]  /*52a0*/  IMAD R225, R225, 0x3f, RZ ;  /* 0x0000003fe1e17824 */ /* 0x000fe200078e02ff */
[----:B-1----:R-:W-:Y:S01]  /*52b0*/  IADD3 R90, P0, R127, R4, RZ ;  /* 0x000000047f5a7210 */ /* 0x002fe20007f1e0ff */
[----:B------:R-:W-:Y:S01]  /*52c0*/  IMAD R226, R226, 0x3e, RZ ;  /* 0x0000003ee2e27824 */ /* 0x000fe200078e02ff */
[----:B------:R0:W-:Y:S01]  /*52d0*/  STL [R1+0x200], R0 ;  /* 0x0002000001007387 */ /* 0x0001e20000100800 */
[----:B------:R-:W-:Y:S02]  /*52e0*/  IMAD R227, R227, 0x3d, RZ ;  /* 0x0000003de3e37824 */ /* 0x000fe400078e02ff */
[----:B--2---:R-:W-:Y:S01]  /*52f0*/  IMAD.X R88, R96, 0x1, R2, P6 ;  /* 0x0000000160587824 */ /* 0x004fe200030e0602 */
[----:B------:R1:W-:Y:S01]  /*5300*/  STL [R1+0x23c], R90 ;  /* 0x00023c5a01007387 */ /* 0x0003e20000100800 */
[----:B------:R-:W-:-:S02]  /*5310*/  IMAD R228, R228, 0x3c, RZ ;  /* 0x0000003ce4e47824 */ /* 0x000fc400078e02ff */
[----:B------:R-:W-:Y:S01]  /*5320*/  IMAD R229, R229, 0x3b, RZ ;  /* 0x0000003be5e57824 */ /* 0x000fe200078e02ff */
[----:B------:R2:W-:Y:S01]  /*5330*/  STL [R1+0x208], R88 ;  /* 0x0002085801007387 */ /* 0x0005e20000100800 */
[----:B------:R-:W-:Y:S01]  /*5340*/  IMAD R230, R230, 0x3a, RZ ;  /* 0x0000003ae6e67824 */ /* 0x000fe200078e02ff */
[----:B0-----:R-:W-:Y:S01]  /*5350*/  IADD3 R0, P6, R129, R6, RZ ;  /* 0x0000000681007210 */ /* 0x001fe20007fde0ff */
[----:B------:R-:W-:Y:S02]  /*5360*/  IMAD R231, R231, 0x39, RZ ;  /* 0x00000039e7e77824 */ /* 0x000fe400078e02ff */
[----:B------:R-:W-:Y:S02]  /*5370*/  IMAD R232, R232, 0x38, RZ ;  /* 0x00000038e8e87824 */ /* 0x000fe400078e02ff */
[----:B-1----:R-:W-:Y:S01]  /*5380*/  IMAD.X R90, R98, 0x1, R3, P5 ;  /* 0x00000001625a7824 */ /* 0x002fe200028e0603 */
[----:B------:R0:W-:Y:S01]  /*5390*/  STL [R1+0x244], R0 ;  /* 0x0002440001007387 */ /* 0x0001e20000100800 */
[----:B------:R-:W-:Y:S01]  /*53a0*/  IMAD R233, R233, 0x37, RZ ;  /* 0x00000037e9e97824 */ /* 0x000fe200078e02ff */
[----:B--2---:R-:W-:Y:S01]  /*53b0*/  IADD3 R88, P5, R129, R4, RZ ;  /* 0x0000000481587210 */ /* 0x004fe20007fbe0ff */
[----:B------:R-:W-:Y:S01]  /*53c0*/  IMAD R234, R234, 0x36, RZ ;  /* 0x00000036eaea7824 */ /* 0x000fe200078e02ff */
[----:B------:R1:W-:Y:S01]  /*53d0*/  STL [R1+0x210], R90 ;  /* 0x0002105a01007387 */ /* 0x0003e20000100800 */
[----:B------:R-:W-:-:S02]  /*53e0*/  IMAD R235, R235, 0x35, RZ ;  /* 0x00000035ebeb7824 */ /* 0x000fc400078e02ff */
        /* <DEDUP_REMOVED lines=27> */
[----:B------:R-:W-:-:S02]  /*55a0*/  IMAD R251, R251, 0x26, RZ ;  /* 0x00000026fbfb7824 */ /* 0x000fc400078e02ff */
[----:B0-----:R-:W-:Y:S02]  /*55b0*/  IMAD.X R0, R102, 0x1, R3, P1 ;  /* 0x0000000166007824 */ /* 0x001fe400008e0603 */
[----:B------:R-:W-:Y:S01]  /*55c0*/  IMAD R252, R252, 0x25, RZ ;  /* 0x00000025fcfc7824 */ /* 0x000fe200078e02ff */
[----:B-1----:R-:W-:Y:S02]  /*55d0*/  IADD3 R90, P1, R133, R4, RZ ;  /* 0x00000004855a7210 */ /* 0x002fe40007f3e0ff */
[----:B------:R0:W-:Y:S01]  /*55e0*/  STL [R1+0x230], R0 ;  /* 0x0002300001007387 */ /* 0x0001e20000100800 */
[----:B--2---:R-:W-:-:S03]  /*55f0*/  IMAD.X R88, R102, 0x1, R2, P0 ;  /* 0x0000000166587824 */ /* 0x004fc600000e0602 */
[----:B------:R1:W-:Y:S04]  /*5600*/  STL [R1+0x26c], R90 ;  /* 0x00026c5a01007387 */ /* 0x0003e80000100800 */
[----:B------:R2:W-:Y:S01]  /*5610*/  STL [R1+0x238], R88 ;  /* 0x0002385801007387 */ /* 0x0005e20000100800 */
[----:B0-----:R-:W-:Y:S01]  /*5620*/  IADD3 R0, P0, R135, R6, RZ ;  /* 0x0000000687007210 */ /* 0x001fe20007f1e0ff */
[----:B-1----:R-:W-:-:S04]  /*5630*/  IMAD.X R90, R104, 0x1, R3, P6 ;  /* 0x00000001685a7824 */ /* 0x002fc800030e0603 */
[----:B------:R0:W-:Y:S01]  /*5640*/  STL [R1+0x274], R0 ;  /* 0x0002740001007387 */ /* 0x0001e20000100800 */
[----:B--2---:R-:W-:-:S03]  /*5650*/  IADD3 R88, P6, R135, R4, RZ ;  /* 0x0000000487587210 */ /* 0x004fc60007fde0ff */
[----:B------:R1:W-:Y:S04]  /*5660*/  STL [R1+0x240], R90 ;  /* 0x0002405a01007387 */ /* 0x0003e80000100800 */
[----:B------:R2:W-:Y:S01]  /*5670*/  STL [R1+0x27c], R88 ;  /* 0x00027c5801007387 */ /* 0x0005e20000100800 */
[----:B0-----:R-:W-:Y:S01]  /*5680*/  IMAD.X R0, R104, 0x1, R2, P5 ;  /* 0x0000000168007824 */ /* 0x001fe200028e0602 */
[----:B-1----:R-:W-:-:S04]  /*5690*/  IADD3 R90, P5, R137, R6, RZ ;  /* 0x00000006895a7210 */ /* 0x002fc80007fbe0ff */
        /* <DEDUP_REMOVED lines=68> */
[----:B------:R-:W-:Y:S04]  /*5ae0*/  STL [R1+0x2d0], R90 ;  /* 0x0002d05a01007387 */ /* 0x000fe80000100800 */
[----:B------:R1:W-:Y:S01]  /*5af0*/  STL [R1+0x30c], R88 ;  /* 0x00030c5801007387 */ /* 0x0003e20000100800 */
[----:B0-----:R-:W-:Y:S01]  /*5b00*/  IMAD.X R0, R122, 0x1, R2, P1 ;  /* 0x000000017a007824 */ /* 0x001fe200008e0602 */
[----:B------:R-:W-:-:S04]  /*5b10*/  IADD3 R89, P1, R87, R6, RZ ;  /* 0x0000000657597210 */ /* 0x000fc80007f3e0ff */
[----:B------:R0:W-:Y:S01]  /*5b20*/  STL [R1+0x2d8], R0 ;  /* 0x0002d80001007387 */ /* 0x0001e20000100800 */
[----:B-1----:R-:W-:-:S03]  /*5b30*/  IMAD.X R88, R124, 0x1, R3, P0 ;  /* 0x000000017c587824 */ /* 0x002fc600000e0603 */
        /* <DEDUP_REMOVED lines=35> */
[----:B------:R-:W-:Y:S01]  /*5d70*/  CS2R R78, SRZ ;  /* 0x00000000004e7805 */ /* 0x000fe2000001ff00 */
[----:B--2---:R-:W-:Y:S02]  /*5d80*/  IMAD.X R88, R76, 0x1, R2, P5 ;  /* 0x000000014c587824 */ /* 0x004fe400028e0602 */
[----:B------:R1:W-:Y:S04]  /*5d90*/  STL [R1+0x35c], R89 ;  /* 0x00035c5901007387 */ /* 0x0003e80000100800 */
[----:B------:R2:W-:Y:S01]  /*5da0*/  STL [R1+0x328], R88 ;  /* 0x0003285801007387 */ /* 0x0005e20000100800 */
[----:B0-----:R-:W-:Y:S01]  /*5db0*/  IADD3 R0, P5, R77, R6, RZ ;  /* 0x000000064d007210 */ /* 0x001fe20007fbe0ff */
[----:B-1----:R-:W-:-:S04]  /*5dc0*/  IMAD.X R89, R74, 0x1, R3, P4 ;  /* 0x000000014a597824 */ /* 0x002fc800020e0603 */
[----:B------:R0:W-:Y:S01]  /*5dd0*/  STL [R1+0x364], R0 ;  /* 0x0003640001007387 */ /* 0x0001e20000100800 */
[----:B--2---:R-:W-:-:S03]  /*5de0*/  IADD3 R88, P4, R77, R4, RZ ;  /* 0x000000044d587210 */ /* 0x004fc60007f9e0ff */
[----:B------:R1:W-:Y:S01]  /*5df0*/  STL [R1+0x330], R89 ;  /* 0x0003305901007387 */ /* 0x0003e20000100800 */
[----:B------:R-:W-:-:S03]  /*5e00*/  CS2R R76, SRZ ;  /* 0x00000000004c7805 */ /* 0x000fc6000001ff00 */
[----:B------:R2:W-:Y:S01]  /*5e10*/  STL [R1+0x36c], R88 ;  /* 0x00036c5801007387 */ /* 0x0005e20000100800 */
[----:B0-----:R-:W-:Y:S01]  /*5e20*/  IMAD.X R0, R74, 0x1, R2, P3 ;  /* 0x000000014a007824 */ /* 0x001fe200018e0602 */
[----:B-1----:R-:W-:-:S04]  /*5e30*/  IADD3 R89, P3, R75, R6, RZ ;  /* 0x000000064b597210 */ /* 0x002fc80007f7e0ff */
[----:B------:R0:W-:Y:S01]  /*5e40*/  STL [R1+0x338], R0 ;  /* 0x0003380001007387 */ /* 0x0001e20000100800 */
[----:B--2---:R-:W-:-:S03]  /*5e50*/  IMAD.X R88, R72, 0x1, R3, P2 ;  /* 0x0000000148587824 */ /* 0x004fc600010e0603 */
[----:B------:R1:W-:Y:S04]  /*5e60*/  STL [R1+0x374], R89 ;  /* 0x0003745901007387 */ /* 0x0003e80000100800 */
[----:B------:R2:W-:Y:S01]  /*5e70*/  STL [R1+0x340], R88 ;  /* 0x0003405801007387 */ /* 0x0005e20000100800 */
[----:B0-----:R-:W-:Y:S02]  /*5e80*/  IADD3 R0, P2, R75, R4, RZ ;  /* 0x000000044b007210 */ /* 0x001fe40007f5e0ff */
[----:B------:R-:W-:Y:S01]  /*5e90*/  CS2R R74, SRZ ;  /* 0x00000000004a7805 */ /* 0x000fe2000001ff00 */
[----:B-1----:R-:W-:Y:S02]  /*5ea0*/  IMAD.X R89, R72, 0x1, R2, P1 ;  /* 0x0000000148597824 */ /* 0x002fe400008e0602 */
        /* <DEDUP_REMOVED lines=209> */
[----:B------:R-:W-:Y:S01]  /*6bc0*/  STL [R1+0x510], R89 ;  /* 0x0005105901007387 */ /* 0x000fe20000100800 */
[----:B------:R-:W-:-:S03]  /*6bd0*/  IMAD.X R22, R21, 0x1, R3, P6 ;  /* 0x0000000115167824 */ /* 0x000fc600030e0603 */
[----:B------:R-:W-:Y:S01]  /*6be0*/  STL [R1+0x4dc], R88 ;  /* 0x0004dc5801007387 */ /* 0x000fe20000100800 */
[C---:B0-----:R-:W-:Y:S02]  /*6bf0*/  IADD3 R0, P0, R23.reuse, R6, RZ ;  /* 0x0000000617007210 */ /* 0x041fe40007f1e0ff */
[----:B------:R-:W-:-:S03]  /*6c00*/  IADD3 R23, P6, R23, R4, RZ ;  /* 0x0000000417177210 */ /* 0x000fc60007fde0ff */
[----:B------:R0:W-:Y:S04]  /*6c10*/  STL [R1+0x518], R0 ;  /* 0x0005180001007387 */ /* 0x0001e80000100800 */
[----:B------:R1:W-:Y:S04]  /*6c20*/  STL [R1+0x4e4], R22 ;  /* 0x0004e41601007387 */ /* 0x0003e80000100800 */
[----:B------:R-:W-:Y:S01]  /*6c30*/  STL [R1+0x520], R23 ;  /* 0x0005201701007387 */ /* 0x000fe20000100800 */
[----:B0-----:R-:W-:Y:S02]  /*6c40*/  IMAD.X R0, R21, 0x1, R2, P5 ;  /* 0x0000000115007824 */ /* 0x001fe400028e0602 */
[----:B------:R-:W-:Y:S01]  /*6c50*/  IMAD.X R21, R18, 0x1, R3, P4 ;  /* 0x0000000112157824 */ /* 0x000fe200020e0603 */
[----:B-1----:R-:W-:-:S02]  /*6c60*/  IADD3 R22, P5, R19, R6, RZ ;  /* 0x0000000613167210 */ /* 0x002fc40007fbe0ff */
[----:B------:R0:W-:Y:S04]  /*6c70*/  STL [R1+0x4ec], R0 ;  /* 0x0004ec0001007387 */ /* 0x0001e80000100800 */
[----:B------:R-:W-:Y:S04]  /*6c80*/  STL [R1+0x528], R22 ;  /* 0x0005281601007387 */ /* 0x000fe80000100800 */
[----:B------:R-:W-:Y:S01]  /*6c90*/  STL [R1+0x4f4], R21 ;  /* 0x0004f41501007387 */ /* 0x000fe20000100800 */
[----:B0-----:R-:W-:Y:S01]  /*6ca0*/  IADD3 R0, P4, R19, R4, RZ ;  /* 0x0000000413007210 */ /* 0x001fe20007f9e0ff */
[----:B------:R-:W-:Y:S01]  /*6cb0*/  IMAD.X R19, R18, 0x1, R2, P3 ;  /* 0x0000000112137824 */ /* 0x000fe200018e0602 */
[----:B------:R-:W-:-:S03]  /*6cc0*/  IADD3 R18, P3, R15, R6, RZ ;  /* 0x000000060f127210 */ /* 0x000fc60007f7e0ff */
[----:B------:R0:W-:Y:S04]  /*6cd0*/  STL [R1+0x530], R0 ;  /* 0x0005300001007387 */ /* 0x0001e80000100800 */
[----:B------:R-:W-:Y:S04]  /*6ce0*/  STL [R1+0x4fc], R19 ;  /* 0x0004fc1301007387 */ /* 0x000fe80000100800 */
[----:B------:R-:W-:Y:S01]  /*6cf0*/  STL [R1+0x538], R18 ;  /* 0x0005381201007387 */ /* 0x000fe20000100800 */
[C---:B0-----:R-:W-:Y:S01]  /*6d00*/  IMAD.X R0, R14.reuse, 0x1, R3, P2 ;  /* 0x000000010e007824 */ /* 0x041fe200010e0603 */
[----:B------:R-:W-:Y:S01]  /*6d10*/  IADD3 R15, P2, R15, R4, RZ ;  /* 0x000000040f0f7210 */ /* 0x000fe20007f5e0ff */
[----:B------:R-:W-:-:S03]  /*6d20*/  IMAD.X R14, R14, 0x1, R2, P1 ;  /* 0x000000010e0e7824 */ /* 0x000fc600008e0602 */
[----:B------:R0:W-:Y:S04]  /*6d30*/  STL [R1+0x504], R0 ;  /* 0x0005040001007387 */ /* 0x0001e80000100800 */
[----:B------:R1:W-:Y:S04]  /*6d40*/  STL [R1+0x540], R15 ;  /* 0x0005400f01007387 */ /* 0x0003e80000100800 */
[----:B------:R2:W-:Y:S01]  /*6d50*/  STL [R1+0x50c], R14 ;  /* 0x00050c0e01007387 */ /* 0x0005e20000100800 */
[----:B0-----:R-:W-:Y:S01]  /*6d60*/  IADD3 R0, P1, R11, R6, RZ ;  /* 0x000000060b007210 */ /* 0x001fe20007f3e0ff */
[----:B-1----:R-:W-:-:S04]  /*6d70*/  IMAD.X R15, R10, 0x1, R3, P0 ;  /* 0x000000010a0f7824 */ /* 0x002fc800000e0603 */
[----:B------:R0:W-:Y:S01]  /*6d80*/  STL [R1+0x548], R0 ;  /* 0x0005480001007387 */ /* 0x0001e20000100800 */
[----:B--2---:R-:W-:-:S03]  /*6d90*/  IADD3 R14, P0, R11, R4, RZ ;  /* 0x000000040b0e7210 */ /* 0x004fc60007f1e0ff */
[----:B------:R-:W-:Y:S04]  /*6da0*/  STL [R1+0x514], R15 ;  /* 0x0005140f01007387 */ /* 0x000fe80000100800 */
[----:B------:R-:W-:Y:S01]  /*6db0*/  STL [R1+0x550], R14 ;  /* 0x0005500e01007387 */ /* 0x000fe20000100800 */
[--C-:B0-----:R-:W-:Y:S01]  /*6dc0*/  IMAD.X R0, R10, 0x1, R2.reuse, P6 ;  /* 0x000000010a007824 */ /* 0x101fe200030e0602 */
[C---:B------:R-:W-:Y:S01]  /*6dd0*/  IADD3 R11, P6, R8.reuse, R6, RZ ;  /* 0x00000006080b7210 */ /* 0x040fe20007fde0ff */
[C---:B------:R-:W-:Y:S02]  /*6de0*/  IMAD.X R10, R9.reuse, 0x1, R3, P5 ;  /* 0x00000001090a7824 */ /* 0x040fe400028e0603 */
[----:B------:R-:W-:Y:S01]  /*6df0*/  IMAD.X R9, R9, 0x1, R2, P4 ;  /* 0x0000000109097824 */ /* 0x000fe200020e0602 */
[----:B------:R0:W-:Y:S04]  /*6e00*/  STL [R1+0x51c], R0 ;  /* 0x00051c0001007387 */ /* 0x0001e80000100800 */
[----:B------:R-:W-:Y:S04]  /*6e10*/  STL [R1+0xd58], R11 ;  /* 0x000d580b01007387 */ /* 0x000fe80000100800 */
[----:B------:R-:W-:Y:S01]  /*6e20*/  STL [R1+0x524], R10 ;  /* 0x0005240a01007387 */ /* 0x000fe20000100800 */
[----:B0-----:R-:W-:-:S02]  /*6e30*/  IADD3 R0, P5, R8, R4, RZ ;  /* 0x0000000408007210 */ /* 0x001fc40007fbe0ff */
[----:B------:R-:W-:-:S03]  /*6e40*/  IADD3 R8, P4, R7, R6, RZ ;  /* 0x0000000607087210 */ /* 0x000fc60007f9e0ff */
[----:B------:R0:W-:Y:S04]  /*6e50*/  STL [R1+0xd60], R0 ;  /* 0x000d600001007387 */ /* 0x0001e80000100800 */
[----:B------:R-:W-:Y:S04]  /*6e60*/  STL [R1+0x52c], R9 ;  /* 0x00052c0901007387 */ /* 0x000fe80000100800 */
[----:B------:R1:W-:Y:S01]  /*6e70*/  STL [R1+0xd64], R8 ;  /* 0x000d640801007387 */ /* 0x0003e20000100800 */
[----:B0-----:R-:W-:Y:S01]  /*6e80*/  IMAD.X R0, R12, 0x1, R3, P3 ;  /* 0x000000010c007824 */ /* 0x001fe200018e0603 */
[----:B------:R-:W-:-:S02]  /*6e90*/  IADD3 R6, P3, R7, R4, RZ ;  /* 0x0000000407067210 */ /* 0x000fc40007f7e0ff */
[----:B------:R-:W-:Y:S02]  /*6ea0*/  SHF.R.S32.HI R4, RZ, 0x1f, R7 ;  /* 0x0000001fff047819 */ /* 0x000fe40000011407 */
[----:B------:R0:W-:Y:S01]  /*6eb0*/  STL [R1+0x534], R0 ;  /* 0x0005340001007387 */ /* 0x0001e20000100800 */
[----:B-1----:R-:W-:-:S03]  /*6ec0*/  IMAD.X R8, R13, 0x1, R2, P0 ;  /* 0x000000010d087824 */ /* 0x002fc600000e0602 */
[----:B------:R1:W-:Y:S01]  /*6ed0*/  STL [R1+0xd68], R6 ;  /* 0x000d680601007387 */ /* 0x0003e20000100800 */
[----:B0-----:R-:W-:Y:S01]  /*6ee0*/  IMAD.X R0, R12, 0x1, R2, P2 ;  /* 0x000000010c007824 */ /* 0x001fe200010e0602 */
[----:B------:R-:W-:Y:S01]  /*6ef0*/  IADD3 R7, P2, R5, UR8, RZ ;  /* 0x0000000805077c10 */ /* 0x000fe2000ff5e0ff */
[----:B------:R-:W-:Y:S01]  /*6f00*/  UMOV UR8, URZ ;  /* 0x0000003f00087c82 */ /* 0x000fe20008000000 */
[--C-:B-1----:R-:W-:Y:S02]  /*6f10*/  IMAD.X R6, R13, 0x1, R3.reuse, P1 ;  /* 0x000000010d067824 */ /* 0x102fe400008e0603 */
[----:B------:R0:W-:Y:S04]  /*6f20*/  STL [R1+0x53c], R0 ;  /* 0x00053c0001007387 */ /* 0x0001e80000100800 */
[----:B------:R1:W-:Y:S04]  /*6f30*/  STL [R1+0x544], R6 ;  /* 0x0005440601007387 */ /* 0x0003e80000100800 */
[----:B------:R-:W-:Y:S01]  /*6f40*/  STL [R1+0x54c], R8 ;  /* 0x00054c0801007387 */ /* 0x000fe20000100800 */
[----:B0-----:R-:W-:-:S02]  /*6f50*/  IMAD.X R0, R16, 0x1, R3, P6 ;  /* 0x0000000110007824 */ /* 0x001fc400030e0603 */
[----:B------:R-:W-:Y:S02]  /*6f60*/  IMAD.X R3, R4, 0x1, R3, P4 ;  /* 0x0000000104037824 */ /* 0x000fe400020e0603 */
[--C-:B-1----:R-:W-:Y:S01]  /*6f70*/  IMAD.X R6, R16, 0x1, R2.reuse, P5 ;  /* 0x0000000110067824 */ /* 0x102fe200028e0602 */
[----:B------:R0:W-:Y:S04]  /*6f80*/  STL [R1+0xd54], R0 ;  /* 0x000d540001007387 */ /* 0x0001e80000100800 */
[----:B------:R1:W-:Y:S04]  /*6f90*/  STL [R1+0xd5c], R6 ;  /* 0x000d5c0601007387 */ /* 0x0003e80000100800 */
[----:B------:R2:W-:Y:S01]  /*6fa0*/  STL [R1+0x554], R3 ;  /* 0x0005540301007387 */ /* 0x0005e20000100800 */
[----:B0-----:R-:W-:Y:S01]  /*6fb0*/  IMAD.X R0, R4, 0x1, R2, P3 ;  /* 0x0000000104007824 */ /* 0x001fe200018e0602 */
[----:B------:R-:W-:Y:S01]  /*6fc0*/  LEA.HI.X.SX32 R4, R5, UR9, 0x1, P2 ;  /* 0x0000000905047c11 */ /* 0x000fe200090f0eff */
[----:B------:R-:W0:Y:S01]  /*6fd0*/  S2R R2, SR_TID.X ;  /* 0x0000000000027919 */ /* 0x000e220000002100 */
[----:B------:R-:W-:Y:S01]  /*6fe0*/  IMAD.SHL.U32 R5, R20, 0x100, RZ ;  /* 0x0000010014057824 */ /* 0x000fe200078e00ff */
[----:B-1----:R-:W1:Y:S01]  /*6ff0*/  LDC R6, c[0x0][0x238] ;  /* 0x00008e00ff067b82 */ /* 0x002e620000000800 */
[----:B------:R-:W-:Y:S01]  /*7000*/  UIADD3 UR9, UR4, 0x8000, URZ ;  /* 0x0000800004097890 */ /* 0x000fe2000fffe03f */
[----:B------:R0:W-:Y:S03]  /*7010*/  STL [R1+0x558], R0 ;  /* 0x0005580001007387 */ /* 0x0001e60000100800 */
[----:B------:R-:W-:-:S03]  /*7020*/  USHF.R.U32.HI UR9, URZ, 0x4, UR9 ;  /* 0x000000043f097899 */ /* 0x000fc60008011609 */
[----:B--2---:R-:W2:Y:S01]  /*7030*/  LDC R3, c[0x0][0x238] ;  /* 0x00008e00ff037b82 */ /* 0x004ea20000000800 */
[----:B------:R-:W-:Y:S02]  /*7040*/  USGXT.U32 UR38, UR9, 0xe ;  /* 0x0000000e0926789a */ /* 0x000fe40008000000 */
[----:B------:R-:W-:Y:S02]  /*7050*/  UIADD3.X UR9, UR5, 0x40000040, URZ, UP0, !UPT ;  /* 0x4000004005097890 */ /* 0x000fe400087fe43f */
[----:B------:R-:W-:-:S04]  /*7060*/  UIADD3 UR5, UP0, UR38, 0x2, URZ ;  /* 0x0000000226057890 */ /* 0x000fc8000ff1e03f */
[----:B------:R-:W-:-:S03]  /*7070*/  UIADD3.X UR11, UR8, 0x40000040, URZ, UP0, !UPT ;  /* 0x40000040080b7890 */ /* 0x000fc600087fe43f */
[----:B------:R-:W-:Y:S01]  /*7080*/  UMOV UR8, UR10 ;  /* 0x0000000a00087c82 */ /* 0x000fe20008000000 */
[----:B------:R-:W-:Y:S01]  /*7090*/  UMOV UR10, UR5 ;  /* 0x00000005000a7c82 */ /* 0x000fe20008000000 */
[----:B------:R-:W-:Y:S01]  /*70a0*/  UIADD3.64 UR14, UR8, 0x1fe, URZ ;  /* 0x000001fe080e7897 */ /* 0x000fe2000fffe03f */
[C---:B-1----:R-:W-:Y:S01]  /*70b0*/  IMAD R8, R6.reuse, 0xff, RZ ;  /* 0x000000ff06087824 */ /* 0x042fe200078e02ff */
[----:B------:R-:W-:Y:S01]  /*70c0*/  UIADD3.64 UR18, UR8, 0x200, URZ ;  /* 0x0000020008127897 */ /* 0x000fe2000fffe03f */
[C---:B------:R-:W-:Y:S01]  /*70d0*/  IMAD R9, R6.reuse, 0xfe, RZ ;  /* 0x000000fe06097824 */ /* 0x040fe200078e02ff */
[----:B------:R-:W-:Y:S01]  /*70e0*/  UIADD3.64 UR14, UR8, 0x202, URZ ;  /* 0x00000202080e7897 */ /* 0x000fe2000fffe03f */
[----:B------:R-:W-:Y:S01]  /*70f0*/  IMAD R10, R6, 0xfd, RZ ;  /* 0x000000fd060a7824 */ /* 0x000fe200078e02ff */
[----:B------:R-:W-:Y:S01]  /*7100*/  UIADD3.64 UR12, UR8, 0x2, URZ ;  /* 0x00000002080c7897 */ /* 0x000fe2000fffe03f */
[----:B0-----:R-:W-:Y:S01]  /*7110*/  IMAD.SHL.U32 R0, R2, 0x10, RZ ;  /* 0x0000001002007824 */ /* 0x001fe200078e00ff */
[----:B------:R-:W-:Y:S01]  /*7120*/  UIADD3.64 UR16, UR8, 0x4, URZ ;  /* 0x0000000408107897 */ /* 0x000fe2000fffe03f */
[C---:B------:R-:W-:Y:S01]  /*7130*/  IMAD R11, R6.reuse, 0xfc, RZ ;  /* 0x000000fc060b7824 */ /* 0x040fe200078e02ff */
[----:B------:R-:W-:Y:S01]  /*7140*/  UIADD3.64 UR20, UR8, 0x3fe, URZ ;  /* 0x000003fe08147897 */ /* 0x000fe2000fffe03f */
[----:B------:R-:W-:Y:S01]  /*7150*/  IMAD R12, R6, 0xfb, RZ ;  /* 0x000000fb060c7824 */ /* 0x000fe200078e02ff */
[----:B------:R0:W-:Y:S01]  /*7160*/  STL [R1+0xdf8], R0 ;  /* 0x000df80001007387 */ /* 0x0001e20000100800 */
[----:B------:R-:W-:Y:S01]  /*7170*/  LOP3.LUT R2, R0, 0x70, RZ, 0xc0, !PT ;  /* 0x0000007000027812 */ /* 0x000fe200078ec0ff */
[C---:B------:R-:W-:Y:S01]  /*7180*/  IMAD R13, R6.reuse, 0xfa, RZ ;  /* 0x000000fa060d7824 */ /* 0x040fe200078e02ff */
[----:B------:R-:W-:Y:S01]  /*7190*/  UIADD3.64 UR24, UR8, 0x400, URZ ;  /* 0x0000040008187897 */ /* 0x000fe2000fffe03f */
[C---:B------:R-:W-:Y:S01]  /*71a0*/  IMAD R14, R6.reuse, 0xf9, RZ ;  /* 0x000000f9060e7824 */ /* 0x040fe200078e02ff */
[----:B------:R-:W-:Y:S01]  /*71b0*/  UIADD3.64 UR28, UR8, 0x402, URZ ;  /* 0x00000402081c7897 */ /* 0x000fe2000fffe03f */
[C---:B------:R-:W-:Y:S01]  /*71c0*/  IMAD R15, R6.reuse, 0xf8, RZ ;  /* 0x000000f8060f7824 */ /* 0x040fe200078e02ff */
[----:B------:R-:W-:Y:S01]  /*71d0*/  UIADD3.64 UR32, UR8, 0x404, URZ ;  /* 0x0000040408207897 */ /* 0x000fe2000fffe03f */
[C---:B------:R-:W-:Y:S01]  /*71e0*/  IMAD R16, R6.reuse, 0xf7, RZ ;  /* 0x000000f706107824 */ /* 0x040fe200078e02ff */
[----:B------:R-:W-:Y:S01]  /*71f0*/  UIADD3.64 UR40, UR8, 0x204, URZ ;  /* 0x0000020408287897 */ /* 0x000fe2000fffe03f */
[----:B0-----:R0:W5:Y:S01]  /*7200*/  LDL.LU R0, [R1+0xdfc] ;  /* 0x000dfc0001007983 */ /* 0x0011620000300800 */
[C---:B------:R-:W-:Y:S01]  /*7210*/  IMAD R18, R6.reuse, 0xf6, RZ ;  /* 0x000000f606127824 */ /* 0x040fe200078e02ff */
[----:B------:R-:W-:Y:S01]  /*7220*/  UIADD3.64 UR44, UR8, 0x5fe, URZ ;  /* 0x000005fe082c7897 */ /* 0x000fe2000fffe03f */
[C---:B------:R-:W-:Y:S01]  /*7230*/  IMAD R19, R6.reuse, 0xf5, RZ ;  /* 0x000000f506137824 */ /* 0x040fe200078e02ff */
[----:B------:R1:W-:Y:S01]  /*7240*/  STL [R1+0xdf0], R17 ;  /* 0x000df01101007387 */ /* 0x0003e20000100800 */
        /* <DEDUP_REMOVED lines=8> */
[C---:B------:R-:W-:Y:S01]  /*72d0*/  IMAD R24, R6.reuse, 0xf0, RZ ;  /* 0x000000f006187824 */ /* 0x040fe200078e02ff */
[----:B-1----:R-:W1:Y:S01]  /*72e0*/  S2R R17, SR_TID.X ;  /* 0x0000000000117919 */ /* 0x002e620000002100 */
[C---:B------:R-:W-:Y:S01]  /*72f0*/  IMAD R25, R6.reuse, 0xef, RZ ;  /* 0x000000ef06197824 */ /* 0x040fe200078e02ff */
[----:B------:R-:W-:Y:S01]  /*7300*/  UIADD3.64 UR18, UR10, 0x4, URZ ;  /* 0x000000040a127897 */ /* 0x000fe2000fffe03f */
[C---:B------:R-:W-:Y:S01]  /*7310*/  IMAD R26, R6.reuse, 0xee, RZ ;  /* 0x000000ee061a7824 */ /* 0x040fe200078e02ff */
[----:B------:R-:W-:Y:S01]  /*7320*/  UIADD3.64 UR22, UR10, 0x1fe, URZ ;  /* 0x000001fe0a167897 */ /* 0x000fe2000fffe03f */
[----:B------:R-:W-:-:S02]  /*7330*/  IMAD R27, R6, 0xed, RZ ;  /* 0x000000ed061b7824 */ /* 0x000fc400078e02ff */
[C---:B------:R-:W-:Y:S02]  /*7340*/  IMAD R28, R6.reuse, 0xec, RZ ;  /* 0x000000ec061c7824 */ /* 0x040fe400078e02ff */
[C---:B------:R-:W-:Y:S02]  /*7350*/  IMAD R29, R6.reuse, 0xeb, RZ ;  /* 0x000000eb061d7824 */ /* 0x040fe400078e02ff */
[C---:B------:R-:W-:Y:S02]  /*7360*/  IMAD R30, R6.reuse, 0xea, RZ ;  /* 0x000000ea061e7824 */ /* 0x040fe400078e02ff */
[C---:B------:R-:W-:Y:S02]  /*7370*/  IMAD R31, R6.reuse, 0xe9, RZ ;  /* 0x000000e9061f7824 */ /* 0x040fe400078e02ff */
[C---:B------:R-:W-:Y:S02]  /*7380*/  IMAD R32, R6.reuse, 0xe8, RZ ;  /* 0x000000e806207824 */ /* 0x040fe400078e02ff */
[----:B------:R-:W-:-:S02]  /*7390*/  IMAD R33, R6, 0xe7, RZ ;  /* 0x000000e706217824 */ /* 0x000fc400078e02ff */
[C---:B------:R-:W-:Y:S02]  /*73a0*/  IMAD R34, R6.reuse, 0xe6, RZ ;  /* 0x000000e606227824 */ /* 0x040fe400078e02ff */
[C---:B------:R-:W-:Y:S02]  /*73b0*/  IMAD R35, R6.reuse, 0xe5, RZ ;  /* 0x000000e506237824 */ /* 0x040fe400078e02ff */
[C---:B------:R-:W-:Y:S02]  /*73c0*/  IMAD R36, R6.reuse, 0xe4, RZ ;  /* 0x000000e406247824 */ /* 0x040fe400078e02ff */
[C---:B------:R-:W-:Y:S02]  /*73d0*/  IMAD R37, R6.reuse, 0xe3, RZ ;  /* 0x000000e306257824 */ /* 0x040fe400078e02ff */
[C---:B------:R-:W-:Y:S02]  /*73e0*/  IMAD R38, R6.reuse, 0xe2, RZ ;  /* 0x000000e206267824 */ /* 0x040fe400078e02ff */
[----:B------:R-:W-:-:S02]  /*73f0*/  IMAD R39, R6, 0xe1, RZ ;  /* 0x000000e106277824 */ /* 0x000fc400078e02ff */
[C---:B------:R-:W-:Y:S01]  /*7400*/  IMAD R40, R6.reuse, 0xe0, RZ ;  /* 0x000000e006287824 */ /* 0x040fe200078e02ff */
[----:B-1----:R-:W-:Y:S01]  /*7410*/  LOP3.LUT R17, R17, 0x7f, RZ, 0xc0, !PT ;  /* 0x0000007f11117812 */ /* 0x002fe200078ec0ff */
[C---:B------:R-:W-:Y:S02]  /*7420*/  IMAD R41, R6.reuse, 0xdf, RZ ;  /* 0x000000df06297824 */ /* 0x040fe400078e02ff */
[C---:B------:R-:W-:Y:S02]  /*7430*/  IMAD R42, R6.reuse, 0xde, RZ ;  /* 0x000000de062a7824 */ /* 0x040fe400078e02ff */
[----:B------:R-:W-:Y:S01]  /*7440*/  IMAD R17, R17, 0x80, R2 ;  /* 0x0000008011117824 */ /* 0x000fe200078e0202 */
[----:B------:R-:W-:Y:S01]  /*7450*/  IADD3 R2, P0, R7, UR37, RZ ;  /* 0x0000002507027c10 */ /* 0x000fe2000ff1e0ff */
[C---:B------:R-:W-:Y:S02]  /*7460*/  IMAD R43, R6.reuse, 0xdd, RZ ;  /* 0x000000dd062b7824 */ /* 0x040fe400078e02ff */
[----:B------:R-:W-:-:S02]  /*7470*/  IMAD R44, R6, 0xdc, RZ ;  /* 0x000000dc062c7824 */ /* 0x000fc400078e02ff */
[----:B------:R1:W-:Y:S01]  /*7480*/  STL [R1+0xd50], R2 ;  /* 0x000d500201007387 */ /* 0x0003e20000100800 */
[C---:B------:R-:W-:Y:S02]  /*7490*/  IMAD R45, R6.reuse, 0xdb, RZ ;  /* 0x000000db062d7824 */ /* 0x040fe400078e02ff */
[C---:B------:R-:W-:Y:S01]  /*74a0*/  IMAD R46, R6.reuse, 0xda, RZ ;  /* 0x000000da062e7824 */ /* 0x040fe200078e02ff */
[----:B------:R-:W-:Y:S01]  /*74b0*/  STL [R1+0xd6c], R17 ;  /* 0x000d6c1101007387 */ /* 0x000fe20000100800 */
[C---:B------:R-:W-:Y:S02]  /*74c0*/  IMAD R47, R6.reuse, 0xd9, RZ ;  /* 0x000000d9062f7824 */ /* 0x040fe400078e02ff */
[C---:B------:R-:W-:Y:S02]  /*74d0*/  IMAD R48, R6.reuse, 0xd8, RZ ;  /* 0x000000d806307824 */ /* 0x040fe400078e02ff */
[----:B------:R-:W-:Y:S01]  /*74e0*/  IMAD R49, R6, 0xd7, RZ ;  /* 0x000000d706317824 */ /* 0x000fe200078e02ff */
[----:B-1----:R-:W-:Y:S01]  /*74f0*/  IADD3 R2, P3, R8, R7, RZ ;  /* 0x0000000708027210 */ /* 0x002fe20007f7e0ff */
[----:B------:R-:W-:-:S02]  /*7500*/  IMAD R50, R6, 0xd6, RZ ;  /* 0x000000d606327824 */ /* 0x000fc400078e02ff */
[C---:B------:R-:W-:Y:S02]  /*7510*/  IMAD R51, R6.reuse, 0xd5, RZ ;  /* 0x000000d506337824 */ /* 0x040fe400078e02ff */
[----:B------:R1:W-:Y:S01]  /*7520*/  STL [R1+0x560], R2 ;  /* 0x0005600201007387 */ /* 0x0003e20000100800 */
[C---:B------:R-:W-:Y:S02]  /*7530*/  IMAD R52, R6.reuse, 0xd4, RZ ;  /* 0x000000d406347824 */ /* 0x040fe400078e02ff */
[C---:B------:R-:W-:Y:S02]  /*7540*/  IMAD R53, R6.reuse, 0xd3, RZ ;  /* 0x000000d306357824 */ /* 0x040fe400078e02ff */
[C---:B------:R-:W-:Y:S02]  /*7550*/  IMAD R54, R6.reuse, 0xd2, RZ ;  /* 0x000000d206367824 */ /* 0x040fe400078e02ff */
[C---:B------:R-:W-:Y:S02]  /*7560*/  IMAD R55, R6.reuse, 0xd1, RZ ;  /* 0x000000d106377824 */ /* 0x040fe400078e02ff */
[C---:B------:R-:W-:Y:S01]  /*7570*/  IMAD R80, R6.reuse, 0xd0, RZ ;  /* 0x000000d006507824 */ /* 0x040fe200078e02ff */
        /* <DEDUP_REMOVED lines=20> */
[----:B------:R-:W-:Y:S02]  /*76c0*/  IMAD R96, R6, 0xc0, RZ ;  /* 0x000000c006607824 */ /* 0x000fe400078e02ff */
[----:B------:R1:W-:Y:S01]  /*76d0*/  STL [R1+0x578], R2 ;  /* 0x0005780201007387 */ /* 0x0003e20000100800 */
[----:B------:R-:W-:Y:S01]  /*76e0*/  LEA.HI.X.SX32 R8, R8, R4, 0x1, P3 ;  /* 0x0000000408087211 */ /* 0x000fe200018f0eff */
        /* <DEDUP_REMOVED lines=18> */
[C---:B------:R-:W-:Y:S01]  /*7810*/  IMAD R111, R6.reuse, 0xb1, RZ ;  /* 0x000000b1066f7824 */ /* 0x040fe200078e02ff */
[----:B------:R3:W-:Y:S01]  /*7820*/  STL [R1+0x55c], R8 ;  /* 0x00055c0801007387 */ /* 0x0007e20000100800 */
[C---:B------:R-:W-:Y:S02]  /*7830*/  IMAD R112, R6.reuse, 0xb0, RZ ;  /* 0x000000b006707824 */ /* 0x040fe400078e02ff */
[C---:B------:R-:W-:Y:S02]  /*7840*/  IMAD R113, R6.reuse, 0xaf, RZ ;  /* 0x000000af06717824 */ /* 0x040fe400078e02ff */
[----:B------:R-:W-:Y:S01]  /*7850*/  IMAD R114, R6, 0xae, RZ ;  /* 0x000000ae06727824 */ /* 0x000fe200078e02ff */
[----:B-1----:R-:W-:Y:S01]  /*7860*/  IADD3 R2, P3, R14, R7, RZ ;  /* 0x000000070e027210 */ /* 0x002fe20007f7e0ff */
[----:B------:R-:W-:-:S02]  /*7870*/  IMAD R115, R6, 0xad, RZ ;  /* 0x000000ad06737824 */ /* 0x000fc400078e02ff */
[C---:B------:R-:W-:Y:S01]  /*7880*/  IMAD R116, R6.reuse, 0xac, RZ ;  /* 0x000000ac06747824 */ /* 0x040fe200078e02ff */
[-C--:B---3--:R-:W-:Y:S01]  /*7890*/  LEA.HI.X.SX32 R8, R9, R4.reuse, 0x1, P4 ;  /* 0x0000000409087211 */ /* 0x088fe200020f0eff */
[----:B------:R1:W-:Y:S01]  /*78a0*/  STL [R1+0x590], R2 ;  /* 0x0005900201007387 */ /* 0x0003e20000100800 */
[-C--:B------:R-:W-:Y:S01]  /*78b0*/  IADD3 R9, P4, R15, R7.reuse, RZ ;  /* 0x000000070f097210 */ /* 0x080fe20007f9e0ff */
[C---:B------:R-:W-:Y:S02]  /*78c0*/  IMAD R117, R6.reuse, 0xab, RZ ;  /* 0x000000ab06757824 */ /* 0x040fe400078e02ff */
[----:B------:R3:W-:Y:S01]  /*78d0*/  STL [R1+0x564], R8 ;  /* 0x0005640801007387 */ /* 0x0007e20000100800 */
[C---:B------:R-:W-:Y:S02]  /*78e0*/  IMAD R118, R6.reuse, 0xaa, RZ ;  /* 0x000000aa06767824 */ /* 0x040fe400078e02ff */
[C---:B------:R-:W-:Y:S02]  /*78f0*/  IMAD R119, R6.reuse, 0xa9, RZ ;  /* 0x000000a906777824 */ /* 0x040fe400078e02ff */
[----:B------:R-:W-:Y:S01]  /*7900*/  IMAD R120, R6, 0xa8, RZ ;  /* 0x000000a806787824 */ /* 0x000fe200078e02ff */
[----:B-1----:R-:W-:Y:S01]  /*7910*/  LEA.HI.X.SX32 R2, R10, R4, 0x1, P5 ;  /* 0x000000040a027211 */ /* 0x002fe200028f0eff */
[----:B------:R1:W-:Y:S01]  /*7920*/  STL [R1+0x598], R9 ;  /* 0x0005980901007387 */ /* 0x0003e20000100800 */
[----:B------:R-:W-:Y:S01]  /*7930*/  IMAD R121, R6, 0xa7, RZ ;  /* 0x000000a706797824 */ /* 0x000fe200078e02ff */
[----:B---3--:R-:W-:-:S02]  /*7940*/  IADD3 R8, P5, R16, R7, RZ ;  /* 0x0000000710087210 */ /* 0x008fc40007fbe0ff */
[----:B------:R3:W-:Y:S01]  /*7950*/  STL [R1+0x56c], R2 ;  /* 0x00056c0201007387 */ /* 0x0007e20000100800 */
[C---:B------:R-:W-:Y:S02]  /*7960*/  IMAD R122, R6.reuse, 0xa6, RZ ;  /* 0x000000a6067a7824 */ /* 0x040fe400078e02ff */
[C---:B------:R-:W-:Y:S01]  /*7970*/  IMAD R123, R6.reuse, 0xa5, RZ ;  /* 0x000000a5067b7824 */ /* 0x040fe200078e02ff */
[----:B------:R4:W-:Y:S01]  /*7980*/  STL [R1+0x5a0], R8 ;  /* 0x0005a00801007387 */ /* 0x0009e20000100800 */
[C---:B------:R-:W-:Y:S01]  /*7990*/  IMAD R124, R6.reuse, 0xa4, RZ ;  /* 0x000000a4067c7824 */ /* 0x040fe200078e02ff */
[-C--:B-1----:R-:W-:Y:S01]  /*79a0*/  LEA.HI.X.SX32 R9, R11, R4.reuse, 0x1, P6 ;  /* 0x000000040b097211 */ /* 0x082fe200030f0eff */
[C---:B------:R-:W-:Y:S02]  /*79b0*/  IMAD R125, R6.reuse, 0xa3, RZ ;  /* 0x000000a3067d7824 */ /* 0x040fe400078e02ff */
[----:B------:R-:W-:Y:S01]  /*79c0*/  IMAD R126, R6, 0xa2, RZ ;  /* 0x000000a2067e7824 */ /* 0x000fe200078e02ff */
[----:B---3--:R-:W-:Y:S01]  /*79d0*/  IADD3 R2, P6, R18, R7, RZ ;  /* 0x0000000712027210 */ /* 0x008fe20007fde0ff */
[----:B------:R1:W-:Y:S01]  /*79e0*/  STL [R1+0x574], R9 ;  /* 0x0005740901007387 */ /* 0x0003e20000100800 */
[----:B------:R-:W-:Y:S01]  /*79f0*/  IMAD R127, R6, 0xa1, RZ ;  /* 0x000000a1067f7824 */ /* 0x000fe200078e02ff */
[----:B----4-:R-:W-:-:S02]  /*7a00*/  LEA.HI.X.SX32 R8, R12, R4, 0x1, P1 ;  /* 0x000000040c087211 */ /* 0x010fc400008f0eff */
[----:B------:R3:W-:Y:S01]  /*7a10*/  STL [R1+0x5a8], R2 ;  /* 0x0005a80201007387 */ /* 0x0007e20000100800 */
[C---:B------:R-:W-:Y:S02]  /*7a20*/  IMAD R128, R6.reuse, 0xa0, RZ ;  /* 0x000000a006807824 */ /* 0x040fe400078e02ff */
[C---:B------:R-:W-:Y:S01]  /*7a30*/  IMAD R129, R6.reuse, 0x9f, RZ ;  /* 0x0000009f06817824 */ /* 0x040fe200078e02ff */
[----:B------:R4:W-:Y:S01]  /*7a40*/  STL [R1+0x57c], R8 ;  /* 0x00057c0801007387 */ /* 0x0009e20000100800 */
[C---:B------:R-:W-:Y:S01]  /*7a50*/  IMAD R130, R6.reuse, 0x9e, RZ ;  /* 0x0000009e06827824 */ /* 0x040fe200078e02ff */
[-C--:B-1----:R-:W-:Y:S01]  /*7a60*/  IADD3 R9, P1, R19, R7.reuse, RZ ;  /* 0x0000000713097210 */ /* 0x082fe20007f3e0ff */
[C---:B------:R-:W-:Y:S02]  /*7a70*/  IMAD R131, R6.reuse, 0x9d, RZ ;  /* 0x0000009d06837824 */ /* 0x040fe400078e02ff */
[C---:B------:R-:W-:Y:S01]  /*7a80*/  IMAD R132, R6.reuse, 0x9c, RZ ;  /* 0x0000009c06847824 */ /* 0x040fe200078e02ff */
[----:B---3--:R-:W-:Y:S01]  /*7a90*/  LEA.HI.X.SX32 R2, R13, R4, 0x1, P2 ;  /* 0x000000040d027211 */ /* 0x008fe200010f0eff */
[----:B------:R1:W-:Y:S01]  /*7aa0*/  STL [R1+0x5b0], R9 ;  /* 0x0005b00901007387 */ /* 0x0003e20000100800 */
[----:B------:R-:W-:Y:S01]  /*7ab0*/  IMAD R133, R6, 0x9b, RZ ;  /* 0x0000009b06857824 */ /* 0x000fe200078e02ff */
[----:B----4-:R-:W-:-:S02]  /*7ac0*/  IADD3 R8, P2, R20, R7, RZ ;  /* 0x0000000714087210 */ /* 0x010fc40007f5e0ff */
[----:B------:R3:W-:Y:S01]  /*7ad0*/  STL [R1+0x584], R2 ;  /* 0x0005840201007387 */ /* 0x0007e20000100800 */
[C---:B------:R-:W-:Y:S02]  /*7ae0*/  IMAD R134, R6.reuse, 0x9a, RZ ;  /* 0x0000009a06867824 */ /* 0x040fe400078e02ff */
[C---:B------:R-:W-:Y:S01]  /*7af0*/  IMAD R135, R6.reuse, 0x99, RZ ;  /* 0x0000009906877824 */ /* 0x040fe200078e02ff */
[----:B------:R4:W-:Y:S01]  /*7b00*/  STL [R1+0x5b8], R8 ;  /* 0x0005b80801007387 */ /* 0x0009e20000100800 */
[----:B------:R-:W-:Y:S01]  /*7b10*/  IMAD R136, R6, 0x98, RZ ;  /* 0x0000009806887824 */ /* 0x000fe200078e02ff */
[-C--:B-1----:R-:W-:Y:S01]  /*7b20*/  LEA.HI.X.SX32 R9, R14, R4.reuse, 0x1, P3 ;  /* 0x000000040e097211 */ /* 0x082fe200018f0eff */
[C---:B------:R-:W-:Y:S02]  /*7b30*/  IMAD R137, R6.reuse, 0x97, RZ ;  /* 0x0000009706897824 */ /* 0x040fe400078e02ff */
[C---:B------:R-:W-:Y:S01]  /*7b40*/  IMAD R138, R6.reuse, 0x96, RZ ;  /* 0x00000096068a7824 */ /* 0x040fe200078e02ff */
        /* <DEDUP_REMOVED lines=8> */
[----:B------:R-:W-:Y:S01]  /*7bd0*/  IMAD R142, R6, 0x92, RZ ;  /* 0x00000092068e7824 */ /* 0x000fe200078e02ff */
[-C--:B-1----:R-:W-:Y:S01]  /*7be0*/  IADD3 R9, P4, R22, R7.reuse, RZ ;  /* 0x0000000716097210 */ /* 0x082fe20007f9e0ff */
[C---:B------:R-:W-:Y:S02]  /*7bf0*/  IMAD R143, R6.reuse, 0x91, RZ ;  /* 0x00000091068f7824 */ /* 0x040fe400078e02ff */
[----:B------:R-:W-:Y:S01]  /*7c00*/  IMAD R144, R6, 0x90, RZ ;  /* 0x0000009006907824 */ /* 0x000fe200078e02ff */
        /* <DEDUP_REMOVED lines=32> */
[C---:B------:R-:W-:Y:S01]  /*7e10*/  IMAD.SHL.U32 R160, R6.reuse, 0x80, RZ ;  /* 0x0000008006a07824 */ /* 0x040fe200078e00ff */
        /* <DEDUP_REMOVED lines=17> */
[----:B--2---:R-:W-:Y:S01]  /*7f30*/  IMAD R3, R3, 0x7, RZ ;  /* 0x0000000703037824 */ /* 0x004fe200078e02ff */
[----:B----4-:R-:W-:-:S02]  /*7f40*/  IADD3 R8, P5, R29, R7, RZ ;  /* 0x000000071d087210 */ /* 0x010fc40007fbe0ff */
[----:B------:R2:W-:Y:S01]  /*7f50*/  STL [R1+0x5cc], R2 ;  /* 0x0005cc0201007387 */ /* 0x0005e20000100800 */
[----:B------:R-:W-:-:S03]  /*7f60*/  IMAD.SHL.U32 R6, R6, 0x100, RZ ;  /* 0x0000010006067824 */ /* 0x000fc600078e00ff */
[----:B------:R3:W-:Y:S01]  /*7f70*/  STL [R1+0x600], R8 ;  /* 0x0006000801007387 */ /* 0x0007e20000100800 */
[----:B-1----:R-:W-:Y:S02]  /*7f80*/  LEA.HI.X.SX32 R9, R24, R4, 0x1, P6 ;  /* 0x0000000418097211 */ /* 0x002fe400030f0eff */
[----:B--2---:R-:W-:-:S03]  /*7f90*/  IADD3 R2, P6, R30, R7, RZ ;  /* 0x000000071e027210 */ /* 0x004fc60007fde0ff */
[----:B------:R1:W-:Y:S01]  /*7fa0*/  STL [R1+0x5d4], R9 ;  /* 0x0005d40901007387 */ /* 0x0003e20000100800 */
[----:B---3--:R-:W-:-:S03]  /*7fb0*/  LEA.HI.X.SX32 R8, R25, R4, 0x1, P1 ;  /* 0x0000000419087211 */ /* 0x008fc600008f0eff */
[----:B------:R2:W-:Y:S04]  /*7fc0*/  STL [R1+0x608], R2 ;  /* 0x0006080201007387 */ /* 0x0005e80000100800 */
[----:B------:R3:W-:Y:S01]  /*7fd0*/  STL [R1+0x5dc], R8 ;  /* 0x0005dc0801007387 */ /* 0x0007e20000100800 */
[----:B-1----:R-:W-:Y:S02]  /*7fe0*/  IADD3 R9, P1, R31, R7, RZ ;  /* 0x000000071f097210 */ /* 0x002fe40007f3e0ff */
[----:B--2---:R-:W-:-:S03]  /*7ff0*/  LEA.HI.X.SX32 R2, R26, R4, 0x1, P2 ;  /* 0x000000041a027211 */ /* 0x004fc600010f0eff */
[----:B------:R1:W-:Y:S01]  /*8000*/  STL [R1+0x610], R9 ;  /* 0x0006100901007387 */ /* 0x0003e20000100800 */
[----:B---3--:R-:W-:-:S03]  /*8010*/  IADD3 R8, P2, R32, R7, RZ ;  /* 0x0000000720087210 */ /* 0x008fc60007f5e0ff */
[----:B------:R2:W-:Y:S04]  /*8020*/  STL [R1+0x5e4], R2 ;  /* 0x0005e40201007387 */ /* 0x0005e80000100800 */
        /* <DEDUP_REMOVED lines=773> */
[----:B------:R-:W-:Y:S04]  /*b080*/  STL [R1+0xc20], R2 ;  /* 0x000c200201007387 */ /* 0x000fe80000100800 */
[----:B------:R2:W-:Y:S01]  /*b090*/  STL [R1+0xbf4], R8 ;  /* 0x000bf40801007387 */ /* 0x0005e20000100800 */
[----:B-1----:R-:W-:Y:S01]  /*b0a0*/  IADD3 R9, P4, R251, R7, RZ ;  /* 0x00000007fb097210 */ /* 0x002fe20007f9e0ff */
[----:B--2---:R-:W1:Y:S04]  /*b0b0*/  LDC R8, c[0x0][0x238] ;  /* 0x00008e00ff087b82 */ /* 0x004e680000000800 */
[----:B------:R2:W-:Y:S01]  /*b0c0*/  STL [R1+0xc28], R9 ;  /* 0x000c280901007387 */ /* 0x0005e20000100800 */
[----:B------:R-:W-:-:S03]  /*b0d0*/  LEA.HI.X.SX32 R2, R246, R4, 0x1, P5 ;  /* 0x00000004f6027211 */ /* 0x000fc600028f0eff */
[----:B--2---:R-:W2:Y:S02]  /*b0e0*/  LDC R9, c[0x0][0x238] ;  /* 0x00008e00ff097b82 */ /* 0x004ea40000000800 */
[----:B------:R3:W-:Y:S01]  /*b0f0*/  STL [R1+0xbfc], R2 ;  /* 0x000bfc0201007387 */ /* 0x0007e20000100800 */
[----:B------:R-:W-:-:S05]  /*b100*/  IADD3 R11, P5, R252, R7, RZ ;  /* 0x00000007fc0b7210 */ /* 0x000fca0007fbe0ff */
[----:B---3--:R-:W3:Y:S01]  /*b110*/  LDC R2, c[0x0][0x238] ;  /* 0x00008e00ff027b82 */ /* 0x008ee20000000800 */
[-C--:B------:R-:W-:Y:S01]  /*b120*/  LEA.HI.X.SX32 R10, R247, R4.reuse, 0x1, P6 ;  /* 0x00000004f70a7211 */ /* 0x080fe200030f0eff */
[----:B-1----:R-:W-:Y:S01]  /*b130*/  IMAD R8, R8, 0x24, RZ ;  /* 0x0000002408087824 */ /* 0x002fe200078e02ff */
[----:B------:R1:W-:Y:S04]  /*b140*/  STL [R1+0xc30], R11 ;  /* 0x000c300b01007387 */ /* 0x0003e80000100800 */
[----:B------:R4:W-:Y:S01]  /*b150*/  STL [R1+0xc04], R10 ;  /* 0x000c040a01007387 */ /* 0x0009e20000100800 */
[----:B--2---:R-:W-:Y:S01]  /*b160*/  IMAD R9, R9, 0x23, RZ ;  /* 0x0000002309097824 */ /* 0x004fe200078e02ff */
[----:B-1----:R-:W-:Y:S02]  /*b170*/  LEA.HI.X.SX32 R11, R248, R4, 0x1, P1 ;  /* 0x00000004f80b7211 */ /* 0x002fe400008f0eff */
[----:B----4-:R-:W-:-:S02]  /*b180*/  IADD3 R10, P6, R8, R7, RZ ;  /* 0x00000007080a7210 */ /* 0x010fc40007fde0ff */
[----:B------:R-:W-:-:S03]  /*b190*/  IADD3 R13, P1, R9, R7, RZ ;  /* 0x00000007090d7210 */ /* 0x000fc60007f3e0ff */
[----:B------:R1:W-:Y:S01]  /*b1a0*/  STL [R1+0xc38], R10 ;  /* 0x000c380a01007387 */ /* 0x0003e20000100800 */
[----:B---3--:R-:W-:-:S03]  /*b1b0*/  IMAD R12, R2, 0x22, RZ ;  /* 0x00000022020c7824 */ /* 0x008fc600078e02ff */
[----:B------:R2:W-:Y:S01]  /*b1c0*/  STL [R1+0xc0c], R11 ;  /* 0x000c0c0b01007387 */ /* 0x0005e20000100800 */
[----:B------:R-:W3:Y:S03]  /*b1d0*/  LDC R2, c[0x0][0x238] ;  /* 0x00008e00ff027b82 */ /* 0x000ee60000000800 */
[----:B------:R-:W-:Y:S05]  /*b1e0*/  STL [R1+0xc40], R13 ;  /* 0x000c400d01007387 */ /* 0x000fea0000100800 */
[----:B-1----:R-:W1:Y:S01]  /*b1f0*/  LDC R10, c[0x0][0x238] ;  /* 0x00008e00ff0a7b82 */ /* 0x002e620000000800 */
[----:B--2---:R-:W-:-:S05]  /*b200*/  LEA.HI.X.SX32 R11, R249, R4, 0x1, P2 ;  /* 0x00000004f90b7211 */ /* 0x004fca00010f0eff */
[----:B------:R2:W-:Y:S02]  /*b210*/  STL [R1+0xc14], R11 ;  /* 0x000c140b01007387 */ /* 0x0005e40000100800 */
[----:B--2---:R-:W-:-:S05]  /*b220*/  IADD3 R11, P2, R12, R7, RZ ;  /* 0x000000070c0b7210 */ /* 0x004fca0007f5e0ff */
[----:B------:R2:W-:Y:S02]  /*b230*/  STL [R1+0xc48], R11 ;  /* 0x000c480b01007387 */ /* 0x0005e40000100800 */
[----:B--2---:R-:W2:Y:S01]  /*b240*/  LDC R11, c[0x0][0x238] ;  /* 0x00008e00ff0b7b82 */ /* 0x004ea20000000800 */
[----:B-1----:R-:W-:Y:S01]  /*b250*/  IMAD R13, R10, 0x21, RZ ;  /* 0x000000210a0d7824 */ /* 0x002fe200078e02ff */
[----:B------:R-:W-:Y:S01]  /*b260*/  LEA.HI.X.SX32 R10, R250, R4, 0x1, P3 ;  /* 0x00000004fa0a7211 */ /* 0x000fe200018f0eff */
[----:B---3--:R-:W-:-:S03]  /*b270*/  IMAD.SHL.U32 R2, R2, 0x20, RZ ;  /* 0x0000002002027824 */ /* 0x008fc600078e00ff */
[----:B------:R-:W-:Y:S01]  /*b280*/  IADD3 R14, P3, R13, R7, RZ ;  /* 0x000000070d0e7210 */ /* 0x000fe20007f7e0ff */
[----:B------:R1:W-:Y:S01]  /*b290*/  STL [R1+0xc1c], R10 ;  /* 0x000c1c0a01007387 */ /* 0x0003e20000100800 */
[----:B------:R-:W-:-:S03]  /*b2a0*/  LEA.HI.X.SX32 R15, R251, R4, 0x1, P4 ;  /* 0x00000004fb0f7211 */ /* 0x000fc600020f0eff */
[----:B------:R2:W-:Y:S01]  /*b2b0*/  STL [R1+0xc50], R14 ;  /* 0x000c500e01007387 */ /* 0x0005e20000100800 */
[----:B-1----:R-:W1:Y:S03]  /*b2c0*/  LDC R10, c[0x0][0x238] ;  /* 0x00008e00ff0a7b82 */ /* 0x002e660000000800 */
[----:B------:R3:W-:Y:S01]  /*b2d0*/  STL [R1+0xc24], R15 ;  /* 0x000c240f01007387 */ /* 0x0007e20000100800 */
[----:B--2---:R-:W-:Y:S01]  /*b2e0*/  IMAD R14, R11, 0x1f, RZ ;  /* 0x0000001f0b0e7824 */ /* 0x004fe200078e02ff */
[----:B------:R-:W-:Y:S02]  /*b2f0*/  IADD3 R11, P4, R2, R7, RZ ;  /* 0x00000007020b7210 */ /* 0x000fe40007f9e0ff */
[----:B---3--:R-:W-:-:S03]  /*b300*/  LEA.HI.X.SX32 R15, R252, R4, 0x1, P5 ;  /* 0x00000004fc0f7211 */ /* 0x008fc600028f0eff */
[----:B------:R2:W-:Y:S04]  /*b310*/  STL [R1+0xc58], R11 ;  /* 0x000c580b01007387 */ /* 0x0005e80000100800 */
[----:B------:R3:W-:Y:S01]  /*b320*/  STL [R1+0xc2c], R15 ;  /* 0x000c2c0f01007387 */ /* 0x0007e20000100800 */
[----:B--2---:R-:W2:Y:S01]  /*b330*/  LDC R11, c[0x0][0x238] ;  /* 0x00008e00ff0b7b82 */ /* 0x004ea20000000800 */
[----:B---3--:R-:W-:-:S07]  /*b340*/  LEA.HI.X.SX32 R15, R8, R4, 0x1, P6 ;  /* 0x00000004080f7211 */ /* 0x008fce00030f0eff */
[----:B------:R-:W3:Y:S01]  /*b350*/  LDC R8, c[0x0][0x238] ;  /* 0x00008e00ff087b82 */ /* 0x000ee20000000800 */
[----:B------:R-:W-:Y:S01]  /*b360*/  IADD3 R16, P5, R14, R7, RZ ;  /* 0x000000070e107210 */ /* 0x000fe20007fbe0ff */
[----:B-1----:R-:W-:-:S04]  /*b370*/  IMAD R10, R10, 0x1e, RZ ;  /* 0x0000001e0a0a7824 */ /* 0x002fc800078e02ff */
[----:B------:R1:W-:Y:S04]  /*b380*/  STL [R1+0xc60], R16 ;  /* 0x000c601001007387 */ /* 0x0003e80000100800 */
[----:B------:R4:W-:Y:S01]  /*b390*/  STL [R1+0xc34], R15 ;  /* 0x000c340f01007387 */ /* 0x0009e20000100800 */
[----:B-1----:R-:W-:Y:S01]  /*b3a0*/  IADD3 R16, P6, R10, R7, RZ ;  /* 0x000000070a107210 */ /* 0x002fe20007fde0ff */
[----:B--2---:R-:W-:Y:S01]  /*b3b0*/  IMAD R11, R11, 0x1d, RZ ;  /* 0x0000001d0b0b7824 */ /* 0x004fe200078e02ff */
[----:B----4-:R-:W-:Y:S02]  /*b3c0*/  LEA.HI.X.SX32 R15, R9, R4, 0x1, P1 ;  /* 0x00000004090f7211 */ /* 0x010fe400008f0eff */
[----:B------:R-:W1:Y:S01]  /*b3d0*/  LDC R9, c[0x0][0x238] ;  /* 0x00008e00ff097b82 */ /* 0x000e620000000800 */
[----:B------:R2:W-:Y:S01]  /*b3e0*/  STL [R1+0xc68], R16 ;  /* 0x000c681001007387 */ /* 0x0005e20000100800 */
[----:B---3--:R-:W-:-:S03]  /*b3f0*/  IMAD R8, R8, 0x1c, RZ ;  /* 0x0000001c08087824 */ /* 0x008fc600078e02ff */
[----:B------:R3:W-:Y:S01]  /*b400*/  STL [R1+0xc3c], R15 ;  /* 0x000c3c0f01007387 */ /* 0x0007e20000100800 */
[-C--:B--2---:R-:W-:Y:S02]  /*b410*/  IADD3 R16, P1, R11, R7.reuse, RZ ;  /* 0x000000070b107210 */ /* 0x084fe40007f3e0ff */
[----:B---3--:R-:W-:Y:S02]  /*b420*/  LEA.HI.X.SX32 R15, R12, R4, 0x1, P2 ;  /* 0x000000040c0f7211 */ /* 0x008fe400010f0eff */
[----:B------:R-:W2:Y:S01]  /*b430*/  LDC R12, c[0x0][0x238] ;  /* 0x00008e00ff0c7b82 */ /* 0x000ea20000000800 */
[----:B------:R3:W-:Y:S04]  /*b440*/  STL [R1+0xc70], R16 ;  /* 0x000c701001007387 */ /* 0x0007e80000100800 */
[----:B------:R4:W-:Y:S01]  /*b450*/  STL [R1+0xc44], R15 ;  /* 0x000c440f01007387 */ /* 0x0009e20000100800 */
[----:B---3--:R-:W-:-:S02]  /*b460*/  IADD3 R16, P2, R8, R7, RZ ;  /* 0x0000000708107210 */ /* 0x008fc40007f5e0ff */
[-C--:B----4-:R-:W-:Y:S02]  /*b470*/  LEA.HI.X.SX32 R15, R13, R4.reuse, 0x1, P3 ;  /* 0x000000040d0f7211 */ /* 0x090fe400018f0eff */
[----:B------:R-:W3:Y:S01]  /*b480*/  LDC R13, c[0x0][0x238] ;  /* 0x00008e00ff0d7b82 */ /* 0x000ee20000000800 */
[----:B------:R-:W-:Y:S04]  /*b490*/  STL [R1+0xc78], R16 ;  /* 0x000c781001007387 */ /* 0x000fe80000100800 */
[----:B------:R4:W-:Y:S01]  /*b4a0*/  STL [R1+0xc4c], R15 ;  /* 0x000c4c0f01007387 */ /* 0x0009e20000100800 */
[----:B-1----:R-:W-:Y:S01]  /*b4b0*/  IMAD R9, R9, 0x1b, RZ ;  /* 0x0000001b09097824 */ /* 0x002fe200078e02ff */
[----:B----4-:R-:W-:Y:S02]  /*b4c0*/  LEA.HI.X.SX32 R15, R2, R4, 0x1, P4 ;  /* 0x00000004020f7211 */ /* 0x010fe400020f0eff */
[----:B------:R-:W1:Y:S02]  /*b4d0*/  LDC R2, c[0x0][0x238] ;  /* 0x00008e00ff027b82 */ /* 0x000e640000000800 */
[----:B------:R-:W-:Y:S01]  /*b4e0*/  IADD3 R16, P3, R9, R7, RZ ;  /* 0x0000000709107210 */ /* 0x000fe20007f7e0ff */
[----:B--2---:R-:W-:-:S04]  /*b4f0*/  IMAD R12, R12, 0x1a, RZ ;  /* 0x0000001a0c0c7824 */ /* 0x004fc800078e02ff */
[----:B------:R2:W-:Y:S01]  /*b500*/  STL [R1+0xc80], R16 ;  /* 0x000c801001007387 */ /* 0x0005e20000100800 */
[----:B---3--:R-:W-:-:S03]  /*b510*/  IMAD R13, R13, 0x19, RZ ;  /* 0x000000190d0d7824 */ /* 0x008fc600078e02ff */
[----:B------:R3:W-:Y:S01]  /*b520*/  STL [R1+0xc54], R15 ;  /* 0x000c540f01007387 */ /* 0x0007e20000100800 */
[----:B--2---:R-:W-:Y:S02]  /*b530*/  IADD3 R16, P4, R12, R7, RZ ;  /* 0x000000070c107210 */ /* 0x004fe40007f9e0ff */
[----:B---3--:R-:W-:Y:S02]  /*b540*/  LEA.HI.X.SX32 R15, R14, R4, 0x1, P5 ;  /* 0x000000040e0f7211 */ /* 0x008fe400028f0eff */
[----:B------:R-:W2:Y:S01]  /*b550*/  LDC R14, c[0x0][0x238] ;  /* 0x00008e00ff0e7b82 */ /* 0x000ea20000000800 */
[----:B------:R3:W-:Y:S01]  /*b560*/  STL [R1+0xc88], R16 ;  /* 0x000c881001007387 */ /* 0x0007e20000100800 */
[----:B-1----:R-:W-:-:S03]  /*b570*/  IMAD R2, R2, 0x18, RZ ;  /* 0x0000001802027824 */ /* 0x002fc600078e02ff */
[----:B------:R1:W-:Y:S01]  /*b580*/  STL [R1+0xc5c], R15 ;  /* 0x000c5c0f01007387 */ /* 0x0003e20000100800 */
[-C--:B---3--:R-:W-:Y:S02]  /*b590*/  IADD3 R16, P5, R13, R7.reuse, RZ ;  /* 0x000000070d107210 */ /* 0x088fe40007fbe0ff */
[----:B-1----:R-:W-:Y:S02]  /*b5a0*/  LEA.HI.X.SX32 R15, R10, R4, 0x1, P6 ;  /* 0x000000040a0f7211 */ /* 0x002fe400030f0eff */
[----:B------:R-:W1:Y:S01]  /*b5b0*/  LDC R10, c[0x0][0x238] ;  /* 0x00008e00ff0a7b82 */ /* 0x000e620000000800 */
[----:B------:R3:W-:Y:S04]  /*b5c0*/  STL [R1+0xc90], R16 ;  /* 0x000c901001007387 */ /* 0x0007e80000100800 */
[----:B------:R4:W-:Y:S01]  /*b5d0*/  STL [R1+0xc64], R15 ;  /* 0x000c640f01007387 */ /* 0x0009e20000100800 */
[----:B---3--:R-:W-:-:S02]  /*b5e0*/  IADD3 R16, P6, R2, R7, RZ ;  /* 0x0000000702107210 */ /* 0x008fc40007fde0ff */
[-C--:B----4-:R-:W-:Y:S02]  /*b5f0*/  LEA.HI.X.SX32 R15, R11, R4.reuse, 0x1, P1 ;  /* 0x000000040b0f7211 */ /* 0x090fe400008f0eff */
[----:B------:R-:W3:Y:S01]  /*b600*/  LDC R11, c[0x0][0x238] ;  /* 0x00008e00ff0b7b82 */ /* 0x000ee20000000800 */
[----:B------:R-:W-:Y:S04]  /*b610*/  STL [R1+0xc98], R16 ;  /* 0x000c981001007387 */ /* 0x000fe80000100800 */
[----:B------:R4:W-:Y:S01]  /*b620*/  STL [R1+0xc6c], R15 ;  /* 0x000c6c0f01007387 */ /* 0x0009e20000100800 */
[----:B--2---:R-:W-:Y:S01]  /*b630*/  IMAD R14, R14, 0x17, RZ ;  /* 0x000000170e0e7824 */ /* 0x004fe200078e02ff */
[----:B----4-:R-:W-:Y:S02]  /*b640*/  LEA.HI.X.SX32 R15, R8, R4, 0x1, P2 ;  /* 0x00000004080f7211 */ /* 0x010fe400010f0eff */
[----:B------:R-:W2:Y:S02]  /*b650*/  LDC R8, c[0x0][0x238] ;  /* 0x00008e00ff087b82 */ /* 0x000ea40000000800 */
[----:B------:R-:W-:Y:S01]  /*b660*/  IADD3 R16, P1, R14, R7, RZ ;  /* 0x000000070e107210 */ /* 0x000fe20007f3e0ff */
[----:B-1----:R-:W-:-:S04]  /*b670*/  IMAD R10, R10, 0x16, RZ ;  /* 0x000000160a0a7824 */ /* 0x002fc800078e02ff */
[----:B------:R1:W-:Y:S01]  /*b680*/  STL [R1+0xca0], R16 ;  /* 0x000ca01001007387 */ /* 0x0003e20000100800 */
[----:B---3--:R-:W-:-:S03]  /*b690*/  IMAD R11, R11, 0x15, RZ ;  /* 0x000000150b0b7824 */ /* 0x008fc600078e02ff */
[----:B------:R3:W-:Y:S01]  /*b6a0*/  STL [R1+0xc74], R15 ;  /* 0x000c740f01007387 */ /* 0x0007e20000100800 */
[----:B-1----:R-:W-:Y:S02]  /*b6b0*/  IADD3 R16, P2, R10, R7, RZ ;  /* 0x000000070a107210 */ /* 0x002fe40007f5e0ff */
[----:B---3--:R-:W-:Y:S02]  /*b6c0*/  LEA.HI.X.SX32 R15, R9, R4, 0x1, P3 ;  /* 0x00000004090f7211 */ /* 0x008fe400018f0eff */
[----:B------:R-:W1:Y:S01]  /*b6d0*/  LDC R9, c[0x0][0x238] ;  /* 0x00008e00ff097b82 */ /* 0x000e620000000800 */
[----:B------:R3:W-:Y:S01]  /*b6e0*/  STL [R1+0xca8], R16 ;  /* 0x000ca81001007387 */ /* 0x0007e20000100800 */
[----:B--2---:R-:W-:-:S03]  /*b6f0*/  IMAD R8, R8, 0x14, RZ ;  /* 0x0000001408087824 */ /* 0x004fc600078e02ff */
[----:B------:R2:W-:Y:S01]  /*b700*/  STL [R1+0xc7c], R15 ;  /* 0x000c7c0f01007387 */ /* 0x0005e20000100800 */
[-C--:B---3--:R-:W-:Y:S02]  /*b710*/  IADD3 R16, P3, R11, R7.reuse, RZ ;  /* 0x000000070b107210 */ /* 0x088fe40007f7e0ff */
[----:B--2---:R-:W-:Y:S02]  /*b720*/  LEA.HI.X.SX32 R15, R12, R4, 0x1, P4 ;  /* 0x000000040c0f7211 */ /* 0x004fe400020f0eff */
[----:B------:R-:W2:Y:S01]  /*b730*/  LDC R12, c[0x0][0x238] ;  /* 0x00008e00ff0c7b82 */ /* 0x000ea20000000800 */
[----:B------:R3:W-:Y:S04]  /*b740*/  STL [R1+0xcb0], R16 ;  /* 0x000cb01001007387 */ /* 0x0007e80000100800 */
[----:B------:R4:W-:Y:S01]  /*b750*/  STL [R1+0xc84], R15 ;  /* 0x000c840f01007387 */ /* 0x0009e20000100800 */
[----:B---3--:R-:W-:-:S02]  /*b760*/  IADD3 R16, P4, R8, R7, RZ ;  /* 0x0000000708107210 */ /* 0x008fc40007f9e0ff */
[----:B----4-:R-:W-:-:S03]  /*b770*/  LEA.HI.X.SX32 R15, R13, R4, 0x1, P5 ;  /* 0x000000040d0f7211 */ /* 0x010fc600028f0eff */
[----:B------:R-:W-:Y:S01]  /*b780*/  STL [R1+0xcb8], R16 ;  /* 0x000cb81001007387 */ /* 0x000fe20000100800 */
[----:B-1----:R-:W-:Y:S01]  /*b790*/  IMAD R9, R9, 0x13, RZ ;  /* 0x0000001309097824 */ /* 0x002fe200078e02ff */
[----:B------:R-:W1:Y:S02]  /*b7a0*/  LDC R13, c[0x0][0x238] ;  /* 0x00008e00ff0d7b82 */ /* 0x000e640000000800 */
[----:B------:R3:W-:Y:S02]  /*b7b0*/  STL [R1+0xc8c], R15 ;  /* 0x000c8c0f01007387 */ /* 0x0007e40000100800 */
[----:B---3--:R-:W-:-:S04]  /*b7c0*/  LEA.HI.X.SX32 R15, R2, R4, 0x1, P6 ;  /* 0x00000004020f7211 */ /* 0x008fc800030f0eff */
[----:B------:R-:W3:Y:S01]  /*b7d0*/  LDC R2, c[0x0][0x238] ;  /* 0x00008e00ff027b82 */ /* 0x000ee20000000800 */
[----:B------:R-:W-:Y:S01]  /*b7e0*/  IADD3 R16, P5, R9, R7, RZ ;  /* 0x0000000709107210 */ /* 0x000fe20007fbe0ff */
[----:B--2---:R-:W-:Y:S01]  /*b7f0*/  IMAD R12, R12, 0x12, RZ ;  /* 0x000000120c0c7824 */ /* 0x004fe200078e02ff */
[----:B------:R-:W-:-:S03]  /*b800*/  LEA.HI.X.SX32 R14, R14, R4, 0x1, P1 ;  /* 0x000000040e0e7211 */ /* 0x000fc600008f0eff */
[----:B------:R2:W-:Y:S04]  /*b810*/  STL [R1+0xcc0], R16 ;  /* 0x000cc01001007387 */ /* 0x0005e80000100800 */
[----:B------:R3:W-:Y:S01]  /*b820*/  STL [R1+0xc94], R15 ;  /* 0x000c940f01007387 */ /* 0x0007e20000100800 */
[----:B--2---:R-:W-:-:S05]  /*b830*/  IADD3 R16, P6, R12, R7, RZ ;  /* 0x000000070c107210 */ /* 0x004fca0007fde0ff */
[----:B------:R-:W-:Y:S01]  /*b840*/  STL [R1+0xcc8], R16 ;  /* 0x000cc81001007387 */ /* 0x000fe20000100800 */
[----:B---3--:R-:W-:-:S03]  /*b850*/  IMAD.SHL.U32 R15, R2, 0x10, RZ ;  /* 0x00000010020f7824 */ /* 0x008fc600078e00ff */
[----:B------:R2:W-:Y:S01]  /*b860*/  STL [R1+0xc9c], R14 ;  /* 0x000c9c0e01007387 */ /* 0x0005e20000100800 */
[----:B------:R-:W3:Y:S01]  /*b870*/  LDC R2, c[0x0][0x238] ;  /* 0x00008e00ff027b82 */ /* 0x000ee20000000800 */
[----:B--2---:R-:W-:-:S07]  /*b880*/  LEA.HI.X.SX32 R14, R10, R4, 0x1, P2 ;  /* 0x000000040a0e7211 */ /* 0x004fce00010f0eff */
[----:B------:R-:W2:Y:S01]  /*b890*/  LDC R10, c[0x0][0x238] ;  /* 0x00008e00ff0a7b82 */ /* 0x000ea20000000800 */
[----:B-1----:R-:W-:-:S05]  /*b8a0*/  IMAD R13, R13, 0x11, RZ ;  /* 0x000000110d0d7824 */ /* 0x002fca00078e02ff */
[----:B------:R-:W-:-:S05]  /*b8b0*/  IADD3 R16, P1, R13, R7, RZ ;  /* 0x000000070d107210 */ /* 0x000fca0007f3e0ff */
[----:B------:R1:W-:Y:S01]  /*b8c0*/  STL [R1+0xcd0], R16 ;  /* 0x000cd01001007387 */ /* 0x0003e20000100800 */
[----:B---3--:R-:W-:-:S03]  /*b8d0*/  IMAD R2, R2, 0xf, RZ ;  /* 0x0000000f02027824 */ /* 0x008fc600078e02ff */
[----:B------:R3:W-:Y:S01]  /*b8e0*/  STL [R1+0xca4], R14 ;  /* 0x000ca40e01007387 */ /* 0x0007e20000100800 */
[-C--:B-1----:R-:W-:Y:S02]  /*b8f0*/  IADD3 R16, P2, R15, R7.reuse, RZ ;  /* 0x000000070f107210 */ /* 0x082fe40007f5e0ff */
[----:B---3--:R-:W-:Y:S01]  /*b900*/  LEA.HI.X.SX32 R14, R11, R4, 0x1, P3 ;  /* 0x000000040b0e7211 */ /* 0x008fe200018f0eff */
[----:B--2---:R-:W-:Y:S02]  /*b910*/  IMAD R11, R10, 0xe, RZ ;  /* 0x0000000e0a0b7824 */ /* 0x004fe400078e02ff */
[----:B------:R-:W1:Y:S01]  /*b920*/  LDC R10, c[0x0][0x238] ;  /* 0x00008e00ff0a7b82 */ /* 0x000e620000000800 */
[----:B------:R2:W-:Y:S04]  /*b930*/  STL [R1+0xcd8], R16 ;  /* 0x000cd81001007387 */ /* 0x0005e80000100800 */
[----:B------:R3:W-:Y:S01]  /*b940*/  STL [R1+0xcac], R14 ;  /* 0x000cac0e01007387 */ /* 0x0007e20000100800 */
[----:B--2---:R-:W-:-:S02]  /*b950*/  IADD3 R16, P3, R2, R7, RZ ;  /* 0x0000000702107210 */ /* 0x004fc40007f7e0ff */
[----:B---3--:R-:W-:-:S03]  /*b960*/  LEA.HI.X.SX32 R14, R8, R4, 0x1, P4 ;  /* 0x00000004080e7211 */ /* 0x008fc600020f0eff */
[----:B------:R2:W-:Y:S01]  /*b970*/  STL [R1+0xce0], R16 ;  /* 0x000ce01001007387 */ /* 0x0005e20000100800 */
[----:B------:R-:W3:Y:S03]  /*b980*/  LDC R8, c[0x0][0x238] ;  /* 0x00008e00ff087b82 */ /* 0x000ee60000000800 */
[----:B------:R4:W-:Y:S01]  /*b990*/  STL [R1+0xcb4], R14 ;  /* 0x000cb40e01007387 */ /* 0x0009e20000100800 */
[----:B--2---:R-:W-:Y:S02]  /*b9a0*/  IADD3 R16, P4, R11, R7, RZ ;  /* 0x000000070b107210 */ /* 0x004fe40007f9e0ff */
[----:B----4-:R-:W-:-:S03]  /*b9b0*/  LEA.HI.X.SX32 R14, R9, R4, 0x1, P5 ;  /* 0x00000004090e7211 */ /* 0x010fc600028f0eff */
[----:B------:R-:W-:Y:S01]  /*b9c0*/  STL [R1+0xce8], R16 ;  /* 0x000ce81001007387 */ /* 0x000fe20000100800 */
[----:B------:R-:W2:Y:S03]  /*b9d0*/  LDC R9, c[0x0][0x238] ;  /* 0x00008e00ff097b82 */ /* 0x000ea60000000800 */
[----:B------:R4:W-:Y:S01]  /*b9e0*/  STL [R1+0xcbc], R14 ;  /* 0x000cbc0e01007387 */ /* 0x0009e20000100800 */
[----:B-1----:R-:W-:Y:S01]  /*b9f0*/  IMAD R10, R10, 0xd, RZ ;  /* 0x0000000d0a0a7824 */ /* 0x002fe200078e02ff */
[----:B----4-:R-:W-:-:S03]  /*ba00*/  LEA.HI.X.SX32 R14, R12, R4, 0x1, P6 ;  /* 0x000000040c0e7211 */ /* 0x010fc600030f0eff */
[----:B------:R-:W1:Y:S01]  /*ba10*/  LDC R12, c[0x0][0x238] ;  /* 0x00008e00ff0c7b82 */ /* 0x000e620000000800 */
[----:B------:R-:W-:Y:S01]  /*ba20*/  IADD3 R16, P5, R10, R7, RZ ;  /* 0x000000070a107210 */ /* 0x000fe20007fbe0ff */
[----:B---3--:R-:W-:-:S04]  /*ba30*/  IMAD R8, R8, 0xc, RZ ;  /* 0x0000000c08087824 */ /* 0x008fc800078e02ff */
[----:B------:R3:W-:Y:S01]  /*ba40*/  STL [R1+0xcf0], R16 ;  /* 0x000cf01001007387 */ /* 0x0007e20000100800 */
[----:B------:R-:W-:Y:S01]  /*ba50*/  IADD3 R18, P6, R8, R7, RZ ;  /* 0x0000000708127210 */ /* 0x000fe20007fde0ff */
[----:B--2---:R-:W-:Y:S02]  /*ba60*/  IMAD R9, R9, 0xb, RZ ;  /* 0x0000000b09097824 */ /* 0x004fe400078e02ff */
[----:B------:R1:W-:Y:S01]  /*ba70*/  STL [R1+0xcc4], R14 ;  /* 0x000cc40e01007387 */ /* 0x0003e20000100800 */
[----:B---3--:R-:W-:Y:S02]  /*ba80*/  LEA.HI.X.SX32 R16, R13, R4, 0x1, P1 ;  /* 0x000000040d107211 */ /* 0x008fe400008f0eff */
[----:B------:R-:W2:Y:S01]  /*ba90*/  LDC R13, c[0x0][0x238] ;  /* 0x00008e00ff0d7b82 */ /* 0x000ea20000000800 */
[----:B------:R3:W-:Y:S01]  /*baa0*/  STL [R1+0xcf8], R18 ;  /* 0x000cf81201007387 */ /* 0x0007e20000100800 */
[----:B-1----:R-:W-:-:S06]  /*bab0*/  IMAD R14, R12, 0xa, RZ ;  /* 0x0000000a0c0e7824 */ /* 0x002fcc00078e02ff */
[----:B------:R-:W1:Y:S01]  /*bac0*/  LDC R12, c[0x0][0x238] ;  /* 0x00008e00ff0c7b82 */ /* 0x000e620000000800 */
[----:B------:R4:W-:Y:S01]  /*bad0*/  STL [R1+0xccc], R16 ;  /* 0x000ccc1001007387 */ /* 0x0009e20000100800 */
[----:B---3--:R-:W-:Y:S02]  /*bae0*/  IADD3 R18, P1, R9, R7, RZ ;  /* 0x0000000709127210 */ /* 0x008fe40007f3e0ff */
[----:B----4-:R-:W-:-:S03]  /*baf0*/  LEA.HI.X.SX32 R16, R15, R4, 0x1, P2 ;  /* 0x000000040f107211 */ /* 0x010fc600010f0eff */
[----:B------:R-:W-:Y:S04]  /*bb00*/  STL [R1+0xd00], R18 ;  /* 0x000d001201007387 */ /* 0x000fe80000100800 */
[----:B------:R3:W-:Y:S01]  /*bb10*/  STL [R1+0xcd4], R16 ;  /* 0x000cd41001007387 */ /* 0x0007e20000100800 */
[----:B------:R-:W-:Y:S01]  /*bb20*/  IADD3 R15, P2, R14, R7, RZ ;  /* 0x000000070e0f7210 */ /* 0x000fe20007f5e0ff */
[----:B--2---:R-:W-:Y:S01]  /*bb30*/  IMAD R13, R13, 0x9, RZ ;  /* 0x000000090d0d7824 */ /* 0x004fe200078e02ff */
[-C--:B---3--:R-:W-:Y:S02]  /*bb40*/  LEA.HI.X.SX32 R16, R2, R4.reuse, 0x1, P3 ;  /* 0x0000000402107211 */ /* 0x088fe400018f0eff */
[----:B------:R-:W2:Y:S01]  /*bb50*/  LDC R2, c[0x0][0x238] ;  /* 0x00008e00ff027b82 */ /* 0x000ea20000000800 */
[----:B------:R3:W-:Y:S01]  /*bb60*/  STL [R1+0xd08], R15 ;  /* 0x000d080f01007387 */ /* 0x0007e20000100800 */
[----:B-1----:R-:W-:Y:S01]  /*bb70*/  IMAD.SHL.U32 R12, R12, 0x8, RZ ;  /* 0x000000080c0c7824 */ /* 0x002fe200078e00ff */
[----:B------:R-:W-:-:S02]  /*bb80*/  LEA.HI.X.SX32 R11, R11, R4, 0x1, P4 ;  /* 0x000000040b0b7211 */ /* 0x000fc400020f0eff */
[----:B------:R-:W-:Y:S01]  /*bb90*/  STL [R1+0xcdc], R16 ;  /* 0x000cdc1001007387 */ /* 0x000fe20000100800 */
[----:B---3--:R-:W-:Y:S02]  /*bba0*/  IADD3 R15, P3, R13, R7, RZ ;  /* 0x000000070d0f7210 */ /* 0x008fe40007f7e0ff */
[----:B------:R-:W-:-:S03]  /*bbb0*/  LEA.HI.X.SX32 R10, R10, R4, 0x1, P5 ;  /* 0x000000040a0a7211 */ /* 0x000fc600028f0eff */
[----:B------:R1:W-:Y:S04]  /*bbc0*/  STL [R1+0xd10], R15 ;  /* 0x000d100f01007387 */ /* 0x0003e80000100800 */
[----:B------:R2:W-:Y:S01]  /*bbd0*/  STL [R1+0xce4], R11 ;  /* 0x000ce40b01007387 */ /* 0x0005e20000100800 */
[----:B-1----:R-:W-:-:S05]  /*bbe0*/  IADD3 R15, P4, R12, R7, RZ ;  /* 0x000000070c0f7210 */ /* 0x002fca0007f9e0ff */
[----:B------:R-:W-:Y:S01]  /*bbf0*/  STL [R1+0xd18], R15 ;  /* 0x000d180f01007387 */ /* 0x000fe20000100800 */
[----:B--2---:R-:W-:Y:S02]  /*bc00*/  IMAD R11, R2, 0x6, RZ ;  /* 0x00000006020b7824 */ /* 0x004fe400078e02ff */
[----:B------:R-:W1:Y:S01]  /*bc10*/  LDC R2, c[0x0][0x238] ;  /* 0x00008e00ff027b82 */ /* 0x000e620000000800 */
[----:B------:R2:W-:Y:S02]  /*bc20*/  STL [R1+0xcec], R10 ;  /* 0x000cec0a01007387 */ /* 0x0005e40000100800 */
[----:B--2---:R-:W-:-:S05]  /*bc30*/  LEA.HI.X.SX32 R10, R8, R4, 0x1, P6 ;  /* 0x00000004080a7211 */ /* 0x004fca00030f0eff */
[----:B------:R-:W2:Y:S01]  /*bc40*/  LDC R8, c[0x0][0x238] ;  /* 0x00008e00ff087b82 */ /* 0x000ea20000000800 */
[-C--:B------:R-:W-:Y:S02]  /*bc50*/  IADD3 R15, P5, R3, R7.reuse, RZ ;  /* 0x00000007030f7210 */ /* 0x080fe40007fbe0ff */
[----:B------:R-:W-:-:S03]  /*bc60*/  IADD3 R16, P6, R11, R7, RZ ;  /* 0x000000070b107210 */ /* 0x000fc60007fde0ff */
[----:B------:R3:W-:Y:S04]  /*bc70*/  STL [R1+0xd20], R15 ;  /* 0x000d200f01007387 */ /* 0x0007e80000100800 */
[----:B------:R2:W-:Y:S01]  /*bc80*/  STL [R1+0xcf4], R10 ;  /* 0x000cf40a01007387 */ /* 0x0005e20000100800 */
[----:B-1----:R-:W-:Y:S01]  /*bc90*/  IMAD R2, R2, 0x5, RZ ;  /* 0x0000000502027824 */ /* 0x002fe200078e02ff */
[----:B---3--:R-:W-:Y:S02]  /*bca0*/  LEA.HI.X.SX32 R15, R9, R4, 0x1, P1 ;  /* 0x00000004090f7211 */ /* 0x008fe400008f0eff */
[----:B------:R-:W1:Y:S01]  /*bcb0*/  LDC R9, c[0x0][0x238] ;  /* 0x00008e00ff097b82 */ /* 0x000e620000000800 */
[----:B------:R3:W-:Y:S01]  /*bcc0*/  STL [R1+0xd28], R16 ;  /* 0x000d281001007387 */ /* 0x0007e20000100800 */
[----:B--2---:R-:W-:-:S06]  /*bcd0*/  IMAD.SHL.U32 R10, R8, 0x4, RZ ;  /* 0x00000004080a7824 */ /* 0x004fcc00078e00ff */
[----:B------:R-:W2:Y:S01]  /*bce0*/  LDC R8, c[0x0][0x238] ;  /* 0x00008e00ff087b82 */ /* 0x000ea20000000800 */
[----:B------:R4:W-:Y:S01]  /*bcf0*/  STL [R1+0xcfc], R15 ;  /* 0x000cfc0f01007387 */ /* 0x0009e20000100800 */
[-C--:B---3--:R-:W-:Y:S02]  /*bd00*/  IADD3 R16, P1, R2, R7.reuse, RZ ;  /* 0x0000000702107210 */ /* 0x088fe40007f3e0ff */
[-C--:B----4-:R-:W-:Y:S02]  /*bd10*/  LEA.HI.X.SX32 R15, R14, R4.reuse, 0x1, P2 ;  /* 0x000000040e0f7211 */ /* 0x090fe400010f0eff */
[----:B------:R-:W-:Y:S01]  /*bd20*/  IADD3 R14, P2, R10, R7, RZ ;  /* 0x000000070a0e7210 */ /* 0x000fe20007f5e0ff */
[----:B------:R-:W-:Y:S04]  /*bd30*/  STL [R1+0xd30], R16 ;  /* 0x000d301001007387 */ /* 0x000fe80000100800 */
[----:B------:R-:W-:Y:S04]  /*bd40*/  STL [R1+0xd04], R15 ;  /* 0x000d040f01007387 */ /* 0x000fe80000100800 */
[----:B------:R3:W-:Y:S02]  /*bd50*/  STL [R1+0xd38], R14 ;  /* 0x000d380e01007387 */ /* 0x0007e40000100800 */
[----:B---3--:R-:W-:-:S02]  /*bd60*/  LEA.HI.X.SX32 R14, R12, R4, 0x1, P4 ;  /* 0x000000040c0e7211 */ /* 0x008fc400020f0eff */
[-C--:B------:R-:W-:Y:S02]  /*bd70*/  LEA.HI.X.SX32 R12, R3, R4.reuse, 0x1, P5 ;  /* 0x00000004030c7211 */ /* 0x080fe400028f0eff */
[-C--:B------:R-:W-:Y:S02]  /*bd80*/  LEA.HI.X.SX32 R3, R2, R4.reuse, 0x1, P1 ;  /* 0x0000000402037211 */ /* 0x080fe400008f0eff */
[----:B------:R-:W3:Y:S01]  /*bd90*/  LDC R2, c[0x0][0x238] ;  /* 0x00008e00ff027b82 */ /* 0x000ee20000000800 */
[----:B-1----:R-:W-:Y:S01]  /*bda0*/  IMAD R9, R9, 0x3, RZ ;  /* 0x0000000309097824 */ /* 0x002fe200078e02ff */
[----:B------:R-:W-:Y:S01]  /*bdb0*/  LEA.HI.X.SX32 R13, R13, R4, 0x1, P3 ;  /* 0x000000040d0d7211 */ /* 0x000fe200018f0eff */
[----:B--2---:R-:W-:-:S03]  /*bdc0*/  IMAD.SHL.U32 R8, R8, 0x2, RZ ;  /* 0x0000000208087824 */ /* 0x004fc600078e00ff */
[----:B------:R-:W-:Y:S01]  /*bdd0*/  IADD3 R15, P3, R9, R7, RZ ;  /* 0x00000007090f7210 */ /* 0x000fe20007f7e0ff */
[----:B------:R1:W-:Y:S01]  /*bde0*/  STL [R1+0xd0c], R13 ;  /* 0x000d0c0d01007387 */ /* 0x0003e20000100800 */
[----:B------:R-:W-:-:S03]  /*bdf0*/  LEA.HI.X.SX32 R11, R11, R4, 0x1, P6 ;  /* 0x000000040b0b7211 */ /* 0x000fc600030f0eff */
[----:B------:R-:W-:Y:S01]  /*be00*/  STL [R1+0xd40], R15 ;  /* 0x000d400f01007387 */ /* 0x000fe20000100800 */
[----:B-1----:R-:W-:-:S03]  /*be10*/  IADD3 R13, P4, R8, R7, RZ ;  /* 0x00000007080d7210 */ /* 0x002fc60007f9e0ff */
[----:B------:R-:W-:Y:S01]  /*be20*/  STL [R1+0xd14], R14 ;  /* 0x000d140e01007387 */ /* 0x000fe20000100800 */
[----:B------:R-:W-:-:S03]  /*be30*/  LEA.HI.X.SX32 R10, R10, R4, 0x1, P2 ;  /* 0x000000040a0a7211 */ /* 0x000fc600010f0eff */
[----:B------:R-:W-:Y:S01]  /*be40*/  STL [R1+0xd48], R13 ;  /* 0x000d480d01007387 */ /* 0x000fe20000100800 */
[----:B------:R-:W-:-:S03]  /*be50*/  LEA.HI.X.SX32 R9, R9, R4, 0x1, P3 ;  /* 0x0000000409097211 */ /* 0x000fc600018f0eff */
[----:B------:R-:W-:Y:S01]  /*be60*/  STL [R1+0xd1c], R12 ;  /* 0x000d1c0c01007387 */ /* 0x000fe20000100800 */
[----:B---3--:R-:W-:-:S03]  /*be70*/  LEA.HI.X.SX32 R2, R2, R4, 0x1, P0 ;  /* 0x0000000402027211 */ /* 0x008fc600000f0eff */
[----:B------:R-:W-:Y:S04]  /*be80*/  STL [R1+0xd24], R11 ;  /* 0x000d240b01007387 */ /* 0x000fe80000100800 */
[----:B------:R1:W-:Y:S04]  /*be90*/  STL [R1+0xd2c], R3 ;  /* 0x000d2c0301007387 */ /* 0x0003e80000100800 */
[----:B------:R2:W-:Y:S01]  /*bea0*/  STL [R1+0xd34], R10 ;  /* 0x000d340a01007387 */ /* 0x0005e20000100800 */
[----:B-1----:R-:W-:Y:S02]  /*beb0*/  LEA.HI.X.SX32 R3, R8, R4, 0x1, P4 ;  /* 0x0000000408037211 */ /* 0x002fe400020f0eff */
[C---:B------:R-:W-:Y:S01]  /*bec0*/  LOP3.LUT R8, R17.reuse, 0x10, RZ, 0x3c, !PT ;  /* 0x0000001011087812 */ /* 0x040fe200078e3cff */
[----:B------:R1:W-:Y:S01]  /*bed0*/  STL [R1+0xd3c], R9 ;  /* 0x000d3c0901007387 */ /* 0x0003e20000100800 */
[----:B--2---:R-:W-:-:S03]  /*bee0*/  LOP3.LUT R10, R17, 0x20, RZ, 0x3c, !PT ;  /* 0x00000020110a7812 */ /* 0x004fc600078e3cff */
[----:B------:R-:W-:Y:S04]  /*bef0*/  STL [R1+0xd44], R3 ;  /* 0x000d440301007387 */ /* 0x000fe80000100800 */
[----:B------:R-:W-:Y:S01]  /*bf00*/  STL [R1+0xd4c], R2 ;  /* 0x000d4c0201007387 */ /* 0x000fe20000100800 */
[----:B-1----:R-:W-:-:S03]  /*bf10*/  LOP3.LUT R9, R17, 0x30, RZ, 0x3c, !PT ;  /* 0x0000003011097812 */ /* 0x002fc600078e3cff */
[----:B------:R1:W-:Y:S04]  /*bf20*/  STL [R1+0xdb4], R8 ;  /* 0x000db40801007387 */ /* 0x0003e80000100800 */
[----:B------:R2:W-:Y:S01]  /*bf30*/  STL [R1+0xdb0], R10 ;  /* 0x000db00a01007387 */ /* 0x0005e20000100800 */
[----:B-1----:R-:W-:-:S03]  /*bf40*/  LOP3.LUT R8, R17, 0x40, RZ, 0x3c, !PT ;  /* 0x0000004011087812 */ /* 0x002fc600078e3cff */
[----:B------:R1:W-:Y:S01]  /*bf50*/  STL [R1+0xdac], R9 ;  /* 0x000dac0901007387 */ /* 0x0003e20000100800 */
[----:B--2---:R-:W-:-:S03]  /*bf60*/  LOP3.LUT R10, R17, 0x50, RZ, 0x3c, !PT ;  /* 0x00000050110a7812 */ /* 0x004fc600078e3cff */
[----:B------:R2:W-:Y:S01]  /*bf70*/  STL [R1+0xda8], R8 ;  /* 0x000da80801007387 */ /* 0x0005e20000100800 */
[----:B-1----:R-:W-:-:S03]  /*bf80*/  LOP3.LUT R9, R17, 0x60, RZ, 0x3c, !PT ;  /* 0x0000006011097812 */ /* 0x002fc600078e3cff */
[----:B------:R0:W-:Y:S01]  /*bf90*/  STL [R1+0xda4], R10 ;  /* 0x000da40a01007387 */ /* 0x0001e20000100800 */
[----:B--2---:R-:W-:-:S03]  /*bfa0*/  LOP3.LUT R8, R17, 0x70, RZ, 0x3c, !PT ;  /* 0x0000007011087812 */ /* 0x004fc600078e3cff */
[----:B------:R0:W-:Y:S04]  /*bfb0*/  STL [R1+0xda0], R9 ;  /* 0x000da00901007387 */ /* 0x0001e80000100800 */
[----:B------:R0:W-:Y:S01]  /*bfc0*/  STL [R1+0xd9c], R8 ;  /* 0x000d9c0801007387 */ /* 0x0001e20000100800 */
        /* <DEDUP_REMOVED lines=20> */
[----:B------:R-:W-:Y:S02]  /*c110*/  SHF.R.S32.HI R3, RZ, 0x1f, R5 ;  /* 0x0000001fff037819 */ /* 0x000fe40000011405 */
[----:B------:R-:W-:Y:S01]  /*c120*/  SHF.R.S32.HI R2, RZ, 0x1f, R6 ;  /* 0x0000001fff027819 */ /* 0x000fe20000011406 */
[----:B------:R-:W-:-:S02]  /*c130*/  UIADD3.64 UR26, UR10, 0x200, URZ ;  /* 0x000002000a1a7897 */ /* 0x000fc4000fffe03f */
[----:B------:R-:W-:Y:S02]  /*c140*/  UIADD3.64 UR30, UR10, 0x202, URZ ;  /* 0x000002020a1e7897 */ /* 0x000fe4000fffe03f */
[----:B------:R-:W-:Y:S01]  /*c150*/  UIADD3.64 UR34, UR10, 0x204, URZ ;  /* 0x000002040a227897 */ /* 0x000fe2000fffe03f */
[----:B0-----:R-:W-:-:S11]  /*c160*/  UMOV UR39, 0x40000040 ;  /* 0x4000004000277882 */ /* 0x001fd60000000000 */
.L_x_2:
[----:B------:R-:W-:Y:S01]  /*c170*/  STL [R1+0x1008], R137 ;  /* 0x0010088901007387 */ /* 0x000fe20000100800 */
[----:B------:R-:W0:Y:S03]  /*c180*/  LDC R98, c[0x0][0x230] ;  /* 0x00008c00ff627b82 */ /* 0x000e260000000800 */
[----:B------:R-:W-:Y:S04]  /*c190*/  STL [R1+0x1004], R133 ;  /* 0x0010048501007387 */ /* 0x000fe80000100800 */
        /* <DEDUP_REMOVED lines=76> */
[----:B------:R-:W-:Y:S01]  /*c660*/  STL [R1+0xed0], R169 ;  /* 0x000ed0a901007387 */ /* 0x000fe20000100800 */
[----:B0-----:R-:W-:-:S03]  /*c670*/  IMAD R98, R244, -0x100, R98 ;  /* 0xffffff00f4627824 */ /* 0x001fc600078e0262 */
[----:B------:R-:W-:Y:S01]  /*c680*/  STL [R1+0xecc], R168 ;  /* 0x000ecca801007387 */ /* 0x000fe20000100800 */
[----:B------:R-:W-:-:S03]  /*c690*/  MOV R8, UR49 ;  /* 0x0000003100087c02 */ /* 0x000fc60008000f00 */
[----:B------:R-:W-:Y:S04]  /*c6a0*/  STL [R1+0xec8], R167 ;  /* 0x000ec8a701007387 */ /* 0x000fe80000100800 */
[----:B------:R-:W-:Y:S01]  /*c6b0*/  STL [R1+0xec4], R166 ;  /* 0x000ec4a601007387 */ /* 0x000fe20000100800 */
[----:B------:R-:W-:-:S03]  /*c6c0*/  MOV R6, UR48 ;  /* 0x0000003000067c02 */ /* 0x000fc60008000f00 */
[----:B------:R-:W-:Y:S04]  /*c6d0*/  STL [R1+0xec0], R165 ;  /* 0x000ec0a501007387 */ /* 0x000fe80000100800 */
[----:B------:R-:W-:Y:S01]  /*c6e0*/  STL [R1+0xebc], R199 ;  /* 0x000ebcc701007387 */ /* 0x000fe20000100800 */
[----:B------:R-:W-:-:S03]  /*c6f0*/  MOV R9, UR53 ;  /* 0x0000003500097c02 */ /* 0x000fc60008000f00 */
[----:B------:R-:W-:Y:S01]  /*c700*/  STL [R1+0xeb8], R197 ;  /* 0x000eb8c501007387 */ /* 0x000fe20000100800 */
[----:B------:R-:W-:-:S03]  /*c710*/  ISETP.GT.AND P0, PT, R98, RZ, PT ;  /* 0x000000ff6200720c */ /* 0x000fc60003f04270 */
[----:B------:R-:W2:Y:S04]  /*c720*/  LDL.LU R2, [R1+0xd30] ;  /* 0x000d300001027983 */ /* 0x000ea80000300800 */
[----:B------:R-:W3:Y:S04]  /*c730*/  LDL.LU R5, [R1+0x584] ;  /* 0x0005840001057983 */ /* 0x000ee80000300800 */
[----:B-----5:R-:W-:Y:S04]  /*c740*/  STL [R1+0xdfc], R0 ;  /* 0x000dfc0001007387 */ /* 0x020fe80000100800 */
[----:B------:R0:W-:Y:S04]  /*c750*/  STL [R1+0xdcc], R8 ;  /* 0x000dcc0801007387 */ /* 0x0001e80000100800 */
[----:B-1----:R1:W-:Y:S04]  /*c760*/  STL [R1+0xdc8], R6 ;  /* 0x000dc80601007387 */ /* 0x0023e80000100800 */
[----:B------:R4:W-:Y:S01]  /*c770*/  STL [R1+0xdc4], R9 ;  /* 0x000dc40901007387 */ /* 0x0009e20000100800 */
[----:B0-----:R-:W-:-:S03]  /*c780*/  MOV R8, UR52 ;  /* 0x0000003400087c02 */ /* 0x001fc60008000f00 */
[----:B------:R-:W2:Y:S01]  /*c790*/  LDL R11, [R1+0xd38] ;  /* 0x000d3800010b7983 */ /* 0x000ea20000100800 */
[----:B-1----:R-:W-:-:S03]  /*c7a0*/  MOV R6, UR57 ;  /* 0x0000003900067c02 */ /* 0x002fc60008000f00 */
[----:B------:R0:W-:Y:S04]  /*c7b0*/  STL [R1+0xdc0], R8 ;  /* 0x000dc00801007387 */ /* 0x0001e80000100800 */
[----:B------:R-:W3:Y:S01]  /*c7c0*/  LDL R10, [R1+0xd2c] ;  /* 0x000d2c00010a7983 */ /* 0x000ee20000100800 */
[----:B------:R-:W-:-:S03]  /*c7d0*/  PRMT R153, RZ, 0x7610, R153 ;  /* 0x00007610ff997816 */ /* 0x000fc60000000099 */
[----:B------:R1:W-:Y:S01]  /*c7e0*/  STL [R1+0xdbc], R6 ;  /* 0x000dbc0601007387 */ /* 0x0003e20000100800 */
[----:B----4-:R-:W-:Y:S02]  /*c7f0*/  @P0 IMAD.MOV.U32 R9, RZ, RZ, R4 ;  /* 0x000000ffff090224 */ /* 0x010fe400078e0004 */
[----:B0-----:R-:W-:-:S05]  /*c800*/  @P0 IMAD.MOV.U32 R8, RZ, RZ, R7 ;  /* 0x000000ffff080224 */ /* 0x001fca00078e0007 */
[----:B------:R0:W4:Y:S01]  /*c810*/  @P0 LDG.E.U8 R153, desc[UR6][R8.64] ;  /* 0x0000000608990981 */ /* 0x000122000c1e1100 */
[----:B-1----:R-:W-:-:S05]  /*c820*/  MOV R6, UR56 ;  /* 0x0000003800067c02 */ /* 0x002fca0008000f00 */
[----:B------:R-:W-:Y:S04]  /*c830*/  STL [R1+0xe08], R6 ;  /* 0x000e080601007387 */ /* 0x000fe80000100800 */
[----:B------:R-:W-:Y:S04]  /*c840*/  STL [R1+0xe0c], R244 ;  /* 0x000e0cf401007387 */ /* 0x000fe80000100800 */
[----:B------:R-:W-:Y:S04]  /*c850*/  STL [R1+0xe14], R7 ;  /* 0x000e140701007387 */ /* 0x000fe80000100800 */
[----:B------:R-:W-:Y:S04]  /*c860*/  STL [R1+0xe10], R4 ;  /* 0x000e100401007387 */ /* 0x000fe80000100800 */
[----:B------:R-:W0:Y:S04]  /*c870*/  LDL R8, [R1+0xd4c] ;  /* 0x000d4c0001087983 */ /* 0x000e280000100800 */
[----:B------:R-:W0:Y:S01]  /*c880*/  LDL R9, [R1+0xd50] ;  /* 0x000d500001097983 */ /* 0x000e220000100800 */
[----:B------:R-:W-:-:S02]  /*c890*/  ISETP.GT.AND P1, PT, R98, 0x1, PT ;  /* 0x000000016200780c */ /* 0x000fc40003f24270 */
[----:B------:R-:W-:-:S11]  /*c8a0*/  PRMT R145, RZ, 0x7610, R145 ;  /* 0x00007610ff917816 */ /* 0x000fd60000000091 */
[----:B0-----:R-:W-:-:S04]  /*c8b0*/  @P1 LOP3.LUT R9, R9, R8, RZ, 0x3c, !PT ;  /* 0x0000000809091212 */ /* 0x001fc800078e3cff */
[----:B------:R-:W-:-:S04]  /*c8c0*/  @P1 LOP3.LUT R8, R9, R8, RZ, 0x3c, !PT ;  /* 0x0000000809081212 */ /* 0x000fc800078e3cff */
[----:B------:R-:W-:-:S05]  /*c8d0*/  @P1 LOP3.LUT R9, R9, R8, RZ, 0x3c, !PT ;  /* 0x0000000809091212 */ /* 0x000fca00078e3cff */
[----:B------:R0:W4:Y:S04]  /*c8e0*/  @P1 LDG.E.U8 R145, desc[UR6][R8.64] ;  /* 0x0000000608911981 */ /* 0x000128000c1e1100 */
[----:B------:R-:W0:Y:S04]  /*c8f0*/  LDL R8, [R1+0xd44] ;  /* 0x000d440001087983 */ /* 0x000e280000100800 */
[----:B------:R-:W0:Y:S01]  /*c900*/  LDL R9, [R1+0xd48] ;  /* 0x000d480001097983 */ /* 0x000e220000100800 */
[----:B------:R-:W-:Y:S02]  /*c910*/  ISETP.GT.AND P2, PT, R98, 0x2, PT ;  /* 0x000000026200780c */ /* 0x000fe40003f44270 */
        /* <DEDUP_REMOVED lines=13> */
[----:B------:R-:W3:Y:S01]  /*c9f0*/  LDL R9, [R1+0xd34] ;  /* 0x000d340001097983 */ /* 0x000ee20000100800 */
[C---:B------:R-:W-:Y:S02]  /*ca00*/  ISETP.GT.AND P4, PT, R98.reuse, 0x4, PT ;  /* 0x000000046200780c */ /* 0x040fe40003f84270 */
[----:B------:R-:W-:Y:S02]  /*ca10*/  ISETP.GT.AND P5, PT, R98, 0x5, PT ;  /* 0x000000056200780c */ /* 0x000fe40003fa4270 */
[----:B------:R-:W-:Y:S02]  /*ca20*/  PRMT R150, RZ, 0x7610, R150 ;  /* 0x00007610ff967816 */ /* 0x000fe40000000096 */
[----:B------:R-:W-:-:S07]  /*ca30*/  PRMT R148, RZ, 0x7610, R148 ;  /* 0x00007610ff947816 */ /* 0x000fce0000000094 */
[----:B--2---:R-:W-:Y:S02]  /*ca40*/  @P4 IMAD.MOV.U32 R8, RZ, RZ, R11 ;  /* 0x000000ffff084224 */ /* 0x004fe400078e000b */
[----:B------:R-:W2:Y:S04]  /*ca50*/  LDL R11, [R1+0xd04] ;  /* 0x000d0400010b7983 */ /* 0x000ea80000100800 */
[----:B---3--:R0:W3:Y:S02]  /*ca60*/  @P4 LDG.E.U8 R150, desc[UR6][R8.64] ;  /* 0x0000000608964981 */ /* 0x0080e4000c1e1100 */
[----:B0-----:R-:W-:Y:S02]  /*ca70*/  @P5 IMAD.MOV.U32 R8, RZ, RZ, R2 ;  /* 0x000000ffff085224 */ /* 0x001fe400078e0002 */
[----:B------:R-:W-:-:S02]  /*ca80*/  @P5 IMAD.MOV.U32 R9, RZ, RZ, R10 ;  /* 0x000000ffff095224 */ /* 0x000fc400078e000a */
[----:B------:R-:W4:Y:S04]  /*ca90*/  LDL R10, [R1+0xd08] ;  /* 0x000d0800010a7983 */ /* 0x000f280000100800 */
[----:B------:R-:W-:Y:S04]  /*caa0*/  STL [R1+0xe18], R2 ;  /* 0x000e180201007387 */ /* 0x000fe80000100800 */
[----:B------:R0:W3:Y:S04]  /*cab0*/  @P5 LDG.E.U8 R148, desc[UR6][R8.64] ;  /* 0x0000000608945981 */ /* 0x0000e8000c1e1100 */
[----:B------:R-:W0:Y:S04]  /*cac0*/  LDL R8, [R1+0xd24] ;  /* 0x000d240001087983 */ /* 0x000e280000100800 */
[----:B------:R-:W0:Y:S01]  /*cad0*/  LDL R9, [R1+0xd28] ;  /* 0x000d280001097983 */ /* 0x000e220000100800 */
[----:B------:R-:W-:-:S02]  /*cae0*/  ISETP.GT.AND P1, PT, R98, 0x6, PT ;  /* 0x000000066200780c */ /* 0x000fc40003f24270 */
[----:B------:R-:W-:-:S11]  /*caf0*/  PRMT R147, RZ, 0x7610, R147 ;  /* 0x00007610ff937816 */ /* 0x000fd60000000093 */
[----:B0-----:R-:W-:-:S04]  /*cb00*/  @P1 LOP3.LUT R9, R9, R8, RZ, 0x3c, !PT ;  /* 0x0000000809091212 */ /* 0x001fc800078e3cff */
[----:B------:R-:W-:-:S04]  /*cb10*/  @P1 LOP3.LUT R8, R9, R8, RZ, 0x3c, !PT ;  /* 0x0000000809081212 */ /* 0x000fc800078e3cff */
[----:B------:R-:W-:-:S05]  /*cb20*/  @P1 LOP3.LUT R9, R9, R8, RZ, 0x3c, !PT ;  /* 0x0000000809091212 */ /* 0x000fca00078e3cff */
[----:B------:R0:W3:Y:S04]  /*cb30*/  @P1 LDG.E.U8 R147, desc[UR6][R8.64] ;  /* 0x0000000608931981 */ /* 0x0000e8000c1e1100 */
[----:B------:R-:W0:Y:S04]  /*cb40*/  LDL R8, [R1+0xd1c] ;  /* 0x000d1c0001087983 */ /* 0x000e280000100800 */
[----:B------:R-:W0:Y:S01]  /*cb50*/  LDL R9, [R1+0xd20] ;  /* 0x000d200001097983 */ /* 0x000e220000100800 */
[----:B------:R-:W-:Y:S02]  /*cb60*/  ISETP.GT.AND P0, PT, R98, 0x7, PT ;  /* 0x000000076200780c */ /* 0x000fe40003f04270 */
        /* <DEDUP_REMOVED lines=15> */
[C---:B------:R-:W-:Y:S02]  /*cc60*/  ISETP.GT.AND P3, PT, R98.reuse, 0x9, PT ;  /* 0x000000096200780c */ /* 0x040fe40003f64270 */
[----:B------:R-:W-:-:S02]  /*cc70*/  ISETP.GT.AND P4, PT, R98, 0xa, PT ;  /* 0x0000000a6200780c */ /* 0x000fc40003f84270 */
[----:B------:R-:W-:Y:S02]  /*cc80*/  PRMT R151, RZ, 0x7610, R151 ;  /* 0x00007610ff977816 */ /* 0x000fe40000000097 */
[----:B------:R-:W-:-:S07]  /*cc90*/  PRMT R113, RZ, 0x7610, R113 ;  /* 0x00007610ff717816 */ /* 0x000fce0000000071 */
[----:B0-----:R-:W-:-:S04]  /*cca0*/  @P3 LOP3.LUT R9, R9, R8, RZ, 0x3c, !PT ;  /* 0x0000000809093212 */ /* 0x001fc800078e3cff */
[----:B------:R-:W-:-:S04]  /*ccb0*/  @P3 LOP3.LUT R8, R9, R8, RZ, 0x3c, !PT ;  /* 0x0000000809083212 */ /* 0x000fc800078e3cff */
[----:B------:R-:W-:-:S05]  /*ccc0*/  @P3 LOP3.LUT R9, R9, R8, RZ, 0x3c, !PT ;  /* 0x0000000809093212 */ /* 0x000fca00078e3cff */
[----:B------:R4:W3:Y:S02]  /*ccd0*/  @P3 LDG.E.U8 R151, desc[UR6][R8.64] ;  /* 0x0000000608973981 */ /* 0x0008e4000c1e1100 */
[----:B----4-:R-:W-:Y:S02]  /*cce0*/  @P4 IMAD.MOV.U32 R8, RZ, RZ, R10 ;  /* 0x000000ffff084224 */ /* 0x010fe400078e000a */
[----:B--2---:R-:W-:Y:S01]  /*ccf0*/  @P4 IMAD.MOV.U32 R9, RZ, RZ, R11 ;  /* 0x000000ffff094224 */ /* 0x004fe200078e000b */
[----:B------:R-:W-:Y:S01]  /*cd00*/  ISETP.GT.AND P1, PT, R98, 0xb, PT ;  /* 0x0000000b6200780c */ /* 0x000fe20003f24270 */
[----:B------:R-:W2:Y:S04]  /*cd10*/  LDL R11, [R1+0xce4] ;  /* 0x000ce400010b7983 */ /* 0x000ea80000100800 */
[----:B------:R0:W4:Y:S01]  /*cd20*/  @P4 LDG.E.U8 R113, desc[UR6][R8.64] ;  /* 0x0000000608714981 */ /* 0x000122000c1e1100 */
[----:B------:R-:W-:-:S02]  /*cd30*/  PRMT R149, RZ, 0x7610, R149 ;  /* 0x00007610ff957816 */ /* 0x000fc40000000095 */
[----:B------:R-:W-:Y:S01]  /*cd40*/  ISETP.GT.AND P0, PT, R98, 0xc, PT ;  /* 0x0000000c6200780c */ /* 0x000fe20003f04270 */
[----:B------:R-:W3:Y:S04]  /*cd50*/  LDL R10, [R1+0xce8] ;  /* 0x000ce800010a7983 */ /* 0x000ee80000100800 */
[----:B------:R-:W0:Y:S04]  /*cd60*/  LDL R8, [R1+0xcfc] ;  /* 0x000cfc0001087983 */ /* 0x000e280000100800 */
[----:B------:R-:W0:Y:S02]  /*cd70*/  LDL R9, [R1+0xd00] ;  /* 0x000d000001097983 */ /* 0x000e240000100800 */
[----:B0-----:R-:W-:-:S04]  /*cd80*/  @P1 LOP3.LUT R9, R9, R8, RZ, 0x3c, !PT ;  /* 0x0000000809091212 */ /* 0x001fc800078e3cff */
[----:B------:R-:W-:-:S04]  /*cd90*/  @P1 LOP3.LUT R8, R9, R8, RZ, 0x3c, !PT ;  /* 0x0000000809081212 */ /* 0x000fc800078e3cff */
[----:B------:R-:W-:-:S05]  /*cda0*/  @P1 LOP3.LUT R9, R9, R8, RZ, 0x3c, !PT ;  /* 0x0000000809091212 */ /* 0x000fca00078e3cff */
[----:B------:R0:W4:Y:S04]  /*cdb0*/  @P1 LDG.E.U8 R149, desc[UR6][R8.64] ;  /* 0x0000000608951981 */ /* 0x000128000c1e1100 */
[----:B------:R-:W0:Y:S04]  /*cdc0*/  LDL R8, [R1+0xcf4] ;  /* 0x000cf40001087983 */ /* 0x000e280000100800 */
[----:B------:R-:W0:Y:S01]  /*cdd0*/  LDL R9, [R1+0xcf8] ;  /* 0x000cf80001097983 */ /* 0x000e220000100800 */
[----:B------:R-:W-:Y:S02]  /*cde0*/  PRMT R112, RZ, 0x7610, R112 ;  /* 0x00007610ff707816 */ /* 0x000fe40000000070 */
[----:B0-----:R-:W-:-:S04]  /*cdf0*/  @P0 LOP3.LUT R9, R9, R8, RZ, 0x3c, !PT ;  /* 0x0000000809090212 */ /* 0x001fc800078e3cff */
[----:B------:R-:W-:-:S04]  /*ce00*/  @P0 LOP3.LUT R8, R9, R8, RZ, 0x3c, !PT ;  /* 0x0000000809080212 */ /* 0x000fc800078e3cff */
[----:B------:R-:W-:-:S05]  /*ce10*/  @P0 LOP3.LUT R9, R9, R8, RZ, 0x3c, !PT ;  /* 0x0000000809090212 */ /* 0x000fca00078e3cff */
[----:B------:R0:W4:Y:S04]  /*ce20*/  @P0 LDG.E.U8 R112, desc[UR6][R8.64] ;  /* 0x0000000608700981 */ /* 0x000128000c1e1100 */
        /* <DEDUP_REMOVED lines=9> */
[----:B------:R3:W4:Y:S02]  /*cec0*/  @P2 LDG.E.U8 R115, desc[UR6][R8.64] ;  /* 0x0000000608732981 */ /* 0x000724000c1e1100 */
[----:B---3--:R-:W-:Y:S02]  /*ced0*/  @P3 IMAD.MOV.U32 R8, RZ, RZ, R10 ;  /* 0x000000ffff083224 */ /* 0x008fe400078e000a */
[----:B--2---:R-:W-:Y:S01]  /*cee0*/  @P3 IMAD.MOV.U32 R9, RZ, RZ, R11 ;  /* 0x000000ffff093224 */ /* 0x004fe200078e000b */
[----:B------:R-:W-:Y:S01]  /*cef0*/  ISETP.GT.AND P4, PT, R98, 0xf, PT ;  /* 0x0000000f6200780c */ /* 0x000fe20003f84270 */
[----:B------:R-:W2:Y:S04]  /*cf00*/  LDL R11, [R1+0xcc4] ;  /* 0x000cc400010b7983 */ /* 0x000ea80000100800 */
[----:B------:R0:W3:Y:S01]  /*cf10*/  @P3 LDG.E.U8 R155, desc[UR6][R8.64] ;  /* 0x00000006089b3981 */ /* 0x0000e2000c1e1100 */
[----:B------:R-:W-:-:S03]  /*cf20*/  PRMT R154, RZ, 0x7610, R154 ;  /* 0x00007610ff9a7816 */ /* 0x000fc6000000009a */
[----:B------:R-:W2:Y:S04]  /*cf30*/  LDL R10, [R1+0xcc8] ;  /* 0x000cc800010a7983 */ /* 0x000ea80000100800 */
[----:B------:R-:W0:Y:S04]  /*cf40*/  LDL R8, [R1+0xcdc] ;  /* 0x000cdc0001087983 */ /* 0x000e280000100800 */
[----:B------:R-:W0:Y:S02]  /*cf50*/  LDL R9, [R1+0xce0] ;  /* 0x000ce00001097983 */ /* 0x000e240000100800 */
[----:B0-----:R-:W-:-:S04]  /*cf60*/  @P4 LOP3.LUT R9, R9, R8, RZ, 0x3c, !PT ;  /* 0x0000000809094212 */ /* 0x001fc800078e3cff */
[----:B------:R-:W-:-:S04]  /*cf70*/  @P4 LOP3.LUT R8, R9, R8, RZ, 0x3c, !PT ;  /* 0x0000000809084212 */ /* 0x000fc800078e3cff */
[----:B------:R-:W-:-:S05]  /*cf80*/  @P4 LOP3.LUT R9, R9, R8, RZ, 0x3c, !PT ;  /* 0x0000000809094212 */ /* 0x000fca00078e3cff */
[----:B------:R0:W3:Y:S04]  /*cf90*/  @P4 LDG.E.U8 R154, desc[UR6][R8.64] ;  /* 0x00000006089a4981 */ /* 0x0000e8000c1e1100 */
[----:B------:R-:W0:Y:S04]  /*cfa0*/  LDL R8, [R1+0xcd4] ;  /* 0x000cd40001087983 */ /* 0x000e280000100800 */
[----:B------:R-:W0:Y:S01]  /*cfb0*/  LDL R9, [R1+0xcd8] ;  /* 0x000cd80001097983 */ /* 0x000e220000100800 */
[----:B------:R-:W-:Y:S02]  /*cfc0*/  ISETP.GT.AND P1, PT, R98, 0x10, PT ;  /* 0x000000106200780c */ /* 0x000fe40003f24270 */
[----:B------:R-:W-:-:S02]  /*cfd0*/  PRMT R94, RZ, 0x7610, R94 ;  /* 0x00007610ff5e7816 */ /* 0x000fc4000000005e */
[----:B------:R-:W-:Y:S02]  /*cfe0*/  ISETP.GT.AND P2, PT, R98, 0x12, PT ;  /* 0x000000126200780c */ /* 0x000fe40003f44270 */
[----:B------:R-:W-:-:S11]  /*cff0*/  PRMT R125, RZ, 0x7610, R125 ;  /* 0x00007610ff7d7816 */ /* 0x000fd6000000007d */
[----:B--2---:R1:W2:Y:S04]  /*d000*/  @P2 LDG.E.U8 R125, desc[UR6][R10.64] ;  /* 0x000000060a7d2981 */ /* 0x0042a8000c1e1100 */
[----:B------:R-:W1:Y:S04]  /*d010*/  LDL R10, [R1+0xcbc] ;  /* 0x000cbc00010a7983 */ /* 0x000e680000100800 */
[----:B------:R-:W1:Y:S01]  /*d020*/  LDL R11, [R1+0xcc0] ;  /* 0x000cc000010b7983 */ /* 0x000e620000100800 */
[----:B0-----:R-:W-:-:S04]  /*d030*/  @P1 LOP3.LUT R9, R9, R8, RZ, 0x3c, !PT ;  /* 0x0000000809091212 */ /* 0x001fc800078e3cff */
[----:B------:R-:W-:-:S04]  /*d040*/  @P1 LOP3.LUT R8, R9, R8, RZ, 0x3c, !PT ;  /* 0x0000000809081212 */ /* 0x000fc800078e3cff */
[----:B------:R-:W-:-:S05]  /*d050*/  @P1 LOP3.LUT R9, R9, R8, RZ, 0x3c, !PT ;  /* 0x0000000809091212 */ /* 0x000fca00078e3cff */
[----:B------:R0:W2:Y:S04]  /*d060*/  @P1 LDG.E.U8 R94, desc[UR6][R8.64] ;  /* 0x00000006085e1981 */ /* 0x0000a8000c1e1100 */
[----:B------:R-:W0:Y:S04]  /*d070*/  LDL R8, [R1+0xccc] ;  /* 0x000ccc0001087983 */ /* 0x000e280000100800 */
[----:B------:R-:W0:Y:S01]  /*d080*/  LDL R9, [R1+0xcd0] ;  /* 0x000cd00001097983 */ /* 0x000e220000100800 */
[C---:B------:R-:W-:Y:S02]  /*d090*/  ISETP.GT.AND P0, PT, R98.reuse, 0x11, PT ;  /* 0x000000116200780c */ /* 0x040fe40003f04270 */
[----:B------:R-:W-:-:S02]  /*d0a0*/  ISETP.GT.AND P3, PT, R98, 0x13, PT ;  /* 0x000000136200780c */ /* 0x000fc40003f64270 */
[----:B------:R-:W-:-:S11]  /*d0b0*/  PRMT R96, RZ, 0x7610, R96 ;  /* 0x00007610ff607816 */ /* 0x000fd60000000060 */
[----:B-1----:R-:W-:-:S04]  /*d0c0*/  @P3 LOP3.LUT R11, R11, R10, RZ, 0x3c, !PT ;  /* 0x0000000a0b0b3212 */ /* 0x002fc800078e3cff */
[----:B------:R-:W-:-:S04]  /*d0d0*/  @P3 LOP3.LUT R10, R11, R10, RZ, 0x3c, !PT ;  /* 0x0000000a0b0a3212 */ /* 0x000fc800078e3cff */
[----:B------:R-:W-:Y:S02]  /*d0e0*/  @P3 LOP3.LUT R11, R11, R10, RZ, 0x3c, !PT ;  /* 0x0000000a0b0b3212 */ /* 0x000fe400078e3cff */
[----:B0-----:R-:W-:-:S04]  /*d0f0*/  @P0 LOP3.LUT R9, R9, R8, RZ, 0x3c, !PT ;  /* 0x0000000809090212 */ /* 0x001fc800078e3cff */
[----:B------:R-:W-:-:S04]  /*d100*/  @P0 LOP3.LUT R8, R9, R8, RZ, 0x3c, !PT ;  /* 0x0000000809080212 */ /* 0x000fc800078e3cff */
[----:B------:R-:W-:-:S05]  /*d110*/  @P0 LOP3.LUT R9, R9, R8, RZ, 0x3c, !PT ;  /* 0x0000000809090212 */ /* 0x000fca00078e3cff */
[----:B------:R0:W2:Y:S02]  /*d120*/  @P0 LDG.E.U8 R96, desc[UR6][R8.64] ;  /* 0x0000000608600981 */ /* 0x0000a4000c1e1100 */
[----:B0-----:R-:W-:-:S06]  /*d130*/  PRMT R9, RZ, 0x7610, R9 ;  /* 0x00007610ff097816 */ /* 0x001fcc0000000009 */
[----:B------:R0:W2:Y:S04]  /*d140*/  @P3 LDG.E.U8 R9, desc[UR6][R10.64] ;  /* 0x000000060a093981 */ /* 0x0000a8000c1e1100 */
[----:B------:R-:W0:Y:S04]  /*d150*/  LDL R10, [R1+0xcb4] ;  /* 0x000cb400010a7983 */ /* 0x000e280000100800 */
[----:B------:R-:W0:Y:S01]  /*d160*/  LDL R11, [R1+0xcb8] ;  /* 0x000cb800010b7983 */ /* 0x000e220000100800 */
[----:B------:R-:W-:Y:S02]  /*d170*/  ISETP.GT.AND P4, PT, R98, 0x14, PT ;  /* 0x000000146200780c */ /* 0x000fe40003f84270 */
[----:B------:R-:W-:-:S11]  /*d180*/  PRMT R121, RZ, 0x7610, R121 ;  /* 0x00007610ff797816 */ /* 0x000fd60000000079 */
[----:B0-----:R-:W-:-:S04]  /*d190*/  @P4 LOP3.LUT R11, R11, R10, RZ, 0x3c, !PT ;  /* 0x0000000a0b0b4212 */ /* 0x001fc800078e3cff */
[----:B------:R-:W-:-:S04]  /*d1a0*/  @P4 LOP3.LUT R10, R11, R10, RZ, 0x3c, !PT ;  /* 0x0000000a0b0a4212 */ /* 0x000fc800078e3cff */
[----:B------:R-:W-:-:S05]  /*d1b0*/  @P4 LOP3.LUT R11, R11, R10, RZ, 0x3c, !PT ;  /* 0x0000000a0b0b4212 */ /* 0x000fca00078e3cff */
        /* <DEDUP_REMOVED lines=472> */
[----:B------:R-:W4:Y:S01]  /*ef40*/  @P3 LDG.E.U8 R137, desc[UR6][R10.64] ;  /* 0x000000060a893981 */ /* 0x000f22000c1e1100 */
[----:B------:R-:W-:-:S03]  /*ef50*/  ISETP.GT.AND P4, PT, R98, 0x50, PT ;  /* 0x000000506200780c */ /* 0x000fc60003f84270 */
[----:B----4-:R0:W-:Y:S04]  /*ef60*/  STL [R1+0xac], R137 ;  /* 0x0000ac8901007387 */ /* 0x0101e80000100800 */
[----:B0-----:R-:W4:Y:S04]  /*ef70*/  LDL.LU R137, [R1+0x1008] ;  /* 0x0010080001897983 */ /* 0x001f280000300800 */
[----:B------:R-:W3:Y:S04]  /*ef80*/  LDL R10, [R1+0xad4] ;  /* 0x000ad400010a7983 */ /* 0x000ee80000100800 */
[----:B------:R-:W3:Y:S01]  /*ef90*/  LDL R11, [R1+0xad8] ;  /* 0x000ad800010b7983 */ /* 0x000ee20000100800 */
[----:B------:R-:W-:-:S02]  /*efa0*/  PRMT R133, RZ, 0x7610, R133 ;  /* 0x00007610ff857816 */ /* 0x000fc40000000085 */
[----:B---3--:R-:W-:-:S04]  /*efb0*/  @P4 LOP3.LUT R11, R11, R10, RZ, 0x3c, !PT ;  /* 0x0000000a0b0b4212 */ /* 0x008fc800078e3cff */
[----:B------:R-:W-:-:S04]  /*efc0*/  @P4 LOP3.LUT R10, R11, R10, RZ, 0x3c, !PT ;  /* 0x0000000a0b0a4212 */ /* 0x000fc800078e3cff */
[----:B------:R-:W-:-:S05]  /*efd0*/  @P4 LOP3.LUT R11, R11, R10, RZ, 0x3c, !PT ;  /* 0x0000000a0b0b4212 */ /* 0x000fca00078e3cff */
[----:B------:R-:W3:Y:S01]  /*efe0*/  @P4 LDG.E.U8 R133, desc[UR6][R10.64] ;  /* 0x000000060a854981 */ /* 0x000ee2000c1e1100 */
[----:B------:R-:W-:-:S03]  /*eff0*/  ISETP.GT.AND P1, PT, R98, 0x51, PT ;  /* 0x000000516200780c */ /* 0x000fc60003f24270 */
[----:B---3--:R0:W-:Y:S04]  /*f000*/  STL [R1+0xb0], R133 ;  /* 0x0000b08501007387 */ /* 0x0081e80000100800 */
[----:B0-----:R-:W3:Y:S04]  /*f010*/  LDL.LU R133, [R1+0x1004] ;  /* 0x0010040001857983 */ /* 0x001ee80000300800 */
[----:B------:R-:W2:Y:S04]  /*f020*/  LDL R10, [R1+0xacc] ;  /* 0x000acc00010a7983 */ /* 0x000ea80000100800 */
[----:B------:R-:W2:Y:S01]  /*f030*/  LDL R11, [R1+0xad0] ;  /* 0x000ad000010b7983 */ /* 0x000ea20000100800 */
[----:B------:R-:W-:-:S02]  /*f040*/  PRMT R129, RZ, 0x7610, R129 ;  /* 0x00007610ff817816 */ /* 0x000fc40000000081 */
[----:B--2---:R-:W-:-:S04]  /*f050*/  @P1 LOP3.LUT R11, R11, R10, RZ, 0x3c, !PT ;  /* 0x0000000a0b0b1212 */ /* 0x004fc800078e3cff */
[----:B------:R-:W-:-:S04]  /*f060*/  @P1 LOP3.LUT R10, R11, R10, RZ, 0x3c, !PT ;  /* 0x0000000a0b0a1212 */ /* 0x000fc800078e3cff */
[----:B------:R-:W-:-:S05]  /*f070*/  @P1 LOP3.LUT R11, R11, R10, RZ, 0x3c, !PT ;  /* 0x0000000a0b0b1212 */ /* 0x000fca00078e3cff */
[----:B------:R-:W2:Y:S01]  /*f080*/  @P1 LDG.E.U8 R129, desc[UR6][R10.64] ;  /* 0x000000060a811981 */ /* 0x000ea2000c1e1100 */
[----:B------:R-:W-:-:S03]  /*f090*/  ISETP.GT.AND P0, PT, R98, 0x52, PT ;  /* 0x000000526200780c */ /* 0x000fc60003f04270 */
[----:B--2---:R0:W-:Y:S04]  /*f0a0*/  STL [R1+0xb4], R129 ;  /* 0x0000b48101007387 */ /* 0x0041e80000100800 */
[----:B0-----:R-:W2:Y:S04]  /*f0b0*/  LDL.LU R129, [R1+0x1000] ;  /* 0x0010000001817983 */ /* 0x001ea80000300800 */
[----:B------:R-:W4:Y:S04]  /*f0c0*/  LDL R10, [R1+0xac4] ;  /* 0x000ac400010a7983 */ /* 0x000f280000100800 */
[----:B------:R-:W4:Y:S01]  /*f0d0*/  LDL R11, [R1+0xac8] ;  /* 0x000ac800010b7983 */ /* 0x000f220000100800 */
[----:B------:R-:W-:-:S02]  /*f0e0*/  PRMT R138, RZ, 0x7610, R138 ;  /* 0x00007610ff8a7816 */ /* 0x000fc4000000008a */
[----:B----4-:R-:W-:-:S04]  /*f0f0*/  @P0 LOP3.LUT R11, R11, R10, RZ, 0x3c, !PT ;  /* 0x0000000a0b0b0212 */ /* 0x010fc800078e3cff */
        /* <DEDUP_REMOVED lines=390> */
[----:B------:R-:W4:Y:S04]  /*10960*/  @P1 LDG.E.U8 R247, desc[UR6][R10.64] ;  /* 0x000000060af71981 */ /* 0x000f28000c1e1100 */
[----:B--2---:R0:W-:Y:S04]  /*10970*/  STL [R1+0xe0], R159 ;  /* 0x0000e09f01007387 */ /* 0x0041e80000100800 */
[----:B0-----:R-:W2:Y:S04]  /*10980*/  LDL R159, [R1+0x970] ;  /* 0x00097000019f7983 */ /* 0x001ea80000100800 */
[----:B----4-:R0:W-:Y:S04]  /*10990*/  STL [R1+0xd0], R247 ;  /* 0x0000d0f701007387 */ /* 0x0101e80000100800 */
[----:B0-----:R-:W4:Y:S04]  /*109a0*/  LDL.LU R247, [R1+0xf64] ;  /* 0x000f640001f77983 */ /* 0x001f280000300800 */
[----:B------:R-:W3:Y:S04]  /*109b0*/  LDL R10, [R1+0x984] ;  /* 0x00098400010a7983 */ /* 0x000ee80000100800 */
[----:B------:R-:W3:Y:S01]  /*109c0*/  LDL R11, [R1+0x988] ;  /* 0x00098800010b7983 */ /* 0x000ee20000100800 */
[----:B------:R-:W-:-:S02]  /*109d0*/  ISETP.GT.AND P0, PT, R98, 0x7a, PT ;  /* 0x0000007a6200780c */ /* 0x000fc40003f04270 */
[----:B------:R-:W-:-:S11]  /*109e0*/  PRMT R13, RZ, 0x7610, R13 ;  /* 0x00007610ff0d7816 */ /* 0x000fd6000000000d */
[----:B---3--:R-:W-:-:S04]  /*109f0*/  @P0 LOP3.LUT R11, R11, R10, RZ, 0x3c, !PT ;  /* 0x0000000a0b0b0212 */ /* 0x008fc800078e3cff */
        /* <DEDUP_REMOVED lines=10> */
[----:B------:R-:W2:Y:S04]  /*10aa0*/  @P2 LDG.E.U8 R246, desc[UR6][R10.64] ;  /* 0x000000060af62981 */ /* 0x000ea8000c1e1100 */
[----:B---3--:R0:W-:Y:S04]  /*10ab0*/  STL [R1+0xd4], R13 ;  /* 0x0000d40d01007387 */ /* 0x0081e80000100800 */
[----:B0-----:R-:W3:Y:S04]  /*10ac0*/  LDL R13, [R1+0x960] ;  /* 0x00096000010d7983 */ /* 0x001ee80000100800 */
[----:B--2---:R0:W-:Y:S04]  /*10ad0*/  STL [R1+0xc4], R246 ;  /* 0x0000c4f601007387 */ /* 0x0041e80000100800 */
[----:B0-----:R-:W2:Y:S04]  /*10ae0*/  LDL.LU R246, [R1+0xf60] ;  /* 0x000f600001f67983 */ /* 0x001ea80000300800 */
[----:B------:R-:W4:Y:S04]  /*10af0*/  LDL R10, [R1+0x974] ;  /* 0x00097400010a7983 */ /* 0x000f280000100800 */
[----:B------:R-:W4:Y:S01]  /*10b00*/  LDL R11, [R1+0x978] ;  /* 0x00097800010b7983 */ /* 0x000f220000100800 */
[----:B------:R-:W-:-:S02]  /*10b10*/  ISETP.GT.AND P3, PT, R98, 0x7c, PT ;  /* 0x0000007c6200780c */ /* 0x000fc40003f64270 */
[----:B------:R-:W-:-:S11]  /*10b20*/  PRMT R245, RZ, 0x7610, R245 ;  /* 0x00007610fff57816 */ /* 0x000fd600000000f5 */
[----:B----4-:R-:W-:-:S04]  /*10b30*/  @P3 LOP3.LUT R11, R11, R10, RZ, 0x3c, !PT ;  /* 0x0000000a0b0b3212 */ /* 0x010fc800078e3cff */
[----:B------:R-:W-:-:S04]  /*10b40*/  @P3 LOP3.LUT R10, R11, R10, RZ, 0x3c, !PT ;  /* 0x0000000a0b0a3212 */ /* 0x000fc800078e3cff */
[----:B------:R-:W-:-:S05]  /*10b50*/  @P3 LOP3.LUT R11, R11, R10, RZ, 0x3c, !PT ;  /* 0x0000000a0b0b3212 */ /* 0x000fca00078e3cff */
[----:B------:R-:W4:Y:S01]  /*10b60*/  @P3 LDG.E.U8 R245, desc[UR6][R10.64] ;  /* 0x000000060af53981 */ /* 0x000f22000c1e1100 */
[C---:B------:R-:W-:Y:S02]  /*10b70*/  ISETP.GT.AND P4, PT, R98.reuse, 0x7d, PT ;  /* 0x0000007d6200780c */ /* 0x040fe40003f84270 */
[----:B------:R-:W-:Y:S01]  /*10b80*/  PRMT R158, RZ, 0x7610, R158 ;  /* 0x00007610ff9e7816 */ /* 0x000fe2000000009e */
[----:B----4-:R0:W-:Y:S04]  /*10b90*/  STL [R1+0xc8], R245 ;  /* 0x0000c8f501007387 */ /* 0x0101e80000100800 */
[----:B0-----:R-:W4:Y:S04]  /*10ba0*/  LDL.LU R245, [R1+0xf5c] ;  /* 0x000f5c0001f57983 */ /* 0x001f280000300800 */
[----:B------:R-:W3:Y:S02]  /*10bb0*/  LDL R11, [R1+0x96c] ;  /* 0x00096c00010b7983 */ /* 0x000ee40000100800 */
[----:B------:R-:W-:Y:S01]  /*10bc0*/  @P4 IMAD.MOV.U32 R10, RZ, RZ, R159 ;  /* 0x000000ffff0a4224 */ /* 0x000fe200078e009f */
[----:B------:R-:W-:-:S02]  /*10bd0*/  ISETP.GT.AND P1, PT, R98, 0x7e, PT ;  /* 0x0000007e6200780c */ /* 0x000fc40003f24270 */
[----:B------:R-:W-:Y:S01]  /*10be0*/  PRMT R243, RZ, 0x7610, R243 ;  /* 0x00007610fff37816 */ /* 0x000fe200000000f3 */
[----:B------:R-:W2:Y:S04]  /*10bf0*/  LDL R159, [R1+0x944] ;  /* 0x00094400019f7983 */ /* 0x000ea80000100800 */
[----:B---3--:R0:W3:Y:S04]  /*10c00*/  @P4 LDG.E.U8 R158, desc[UR6][R10.64] ;  /* 0x000000060a9e4981 */ /* 0x0080e8000c1e1100 */
[----:B------:R-:W0:Y:S04]  /*10c10*/  LDL R10, [R1+0x964] ;  /* 0x00096400010a7983 */ /* 0x000e280000100800 */
[----:B------:R-:W0:Y:S02]  /*10c20*/  LDL R11, [R1+0x968] ;  /* 0x00096800010b7983 */ /* 0x000e240000100800 */
[----:B0-----:R-:W-:-:S04]  /*10c30*/  @P1 LOP3.LUT R11, R11, R10, RZ, 0x3c, !PT ;  /* 0x0000000a0b0b1212 */ /* 0x001fc800078e3cff */
[----:B------:R-:W-:-:S04]  /*10c40*/  @P1 LOP3.LUT R10, R11, R10, RZ, 0x3c, !PT ;  /* 0x0000000a0b0a1212 */ /* 0x000fc800078e3cff */
[----:B------:R-:W-:-:S05]  /*10c50*/  @P1 LOP3.LUT R11, R11, R10, RZ, 0x3c, !PT ;  /* 0x0000000a0b0b1212 */ /* 0x000fca00078e3cff */
[----:B------:R-:W4:Y:S04]  /*10c60*/  @P1 LDG.E.U8 R243, desc[UR6][R10.64] ;  /* 0x000000060af31981 */ /* 0x000f28000c1e1100 */
[----:B---3--:R0:W-:Y:S04]  /*10c70*/  STL [R1+0xcc], R158 ;  /* 0x0000cc9e01007387 */ /* 0x0081e80000100800 */
[----:B0-----:R-:W3:Y:S01]  /*10c80*/  LDL R158, [R1+0x948] ;  /* 0x00094800019e7983 */ /* 0x001ee20000100800 */
[----:B------:R-:W-:-:S03]  /*10c90*/  ISETP.GT.AND P0, PT, R98, 0x7f, PT ;  /* 0x0000007f6200780c */ /* 0x000fc60003f04270 */
[----:B----4-:R0:W-:Y:S04]  /*10ca0*/  STL [R1+0xbc], R243 ;  /* 0x0000bcf301007387 */ /* 0x0101e80000100800 */
[----:B0-----:R-:W4:Y:S04]  /*10cb0*/  LDL.LU R243, [R1+0xf58] ;  /* 0x000f580001f37983 */ /* 0x001f280000300800 */
[----:B------:R-:W2:Y:S01]  /*10cc0*/  LDL R11, [R1+0x95c] ;  /* 0x00095c00010b7983 */ /* 0x000ea20000100800 */
[----:B------:R-:W-:Y:S01]  /*10cd0*/  PRMT R12, RZ, 0x7610, R12 ;  /* 0x00007610ff0c7816 */ /* 0x000fe2000000000c */
[----:B------:R-:W-:Y:S01]  /*10ce0*/  @P0 IMAD.MOV.U32 R10, RZ, RZ, R13 ;  /* 0x000000ffff0a0224 */ /* 0x000fe200078e000d */
[----:B------:R-:W-:Y:S01]  /*10cf0*/  ISETP.GT.AND P2, PT, R98, 0x80, PT ;  /* 0x000000806200780c */ /* 0x000fe20003f44270 */
[----:B------:R-:W4:Y:S04]  /*10d00*/  LDL R13, [R1+0x934] ;  /* 0x00093400010d7983 */ /* 0x000f280000100800 */
[----:B--2---:R-:W2:Y:S04]  /*10d10*/  @P0 LDG.E.U8 R12, desc[UR6][R10.64] ;  /* 0x000000060a0c0981 */ /* 0x004ea8000c1e1100 */
[----:B------:R-:W3:Y:S04]  /*10d20*/  LDL R10, [R1+0x954] ;  /* 0x00095400010a7983 */ /* 0x000ee80000100800 */
[----:B------:R-:W3:Y:S01]  /*10d30*/  LDL R11, [R1+0x958] ;  /* 0x00095800010b7983 */ /* 0x000ee20000100800 */
[----:B------:R-:W-:-:S03]  /*10d40*/  PRMT R136, RZ, 0x7610, R136 ;  /* 0x00007610ff887816 */ /* 0x000fc60000000088 */
[----:B--2---:R0:W-:Y:S01]  /*10d50*/  STL [R1+0xc0], R12 ;  /* 0x0000c00c01007387 */ /* 0x0041e20000100800 */
[C---:B------:R-:W-:Y:S02]  /*10d60*/  ISETP.GT.AND P3, PT, R98.reuse, 0x81, PT ;  /* 0x000000816200780c */ /* 0x040fe40003f64270 */
[----:B------:R-:W-:Y:S02]  /*10d70*/  ISETP.GT.AND P4, PT, R98, 0x82, PT ;  /* 0x000000826200780c */ /* 0x000fe40003f84270 */
[----:B------:R-:W-:Y:S02]  /*10d80*/  PRMT R141, RZ, 0x7610, R141 ;  /* 0x00007610ff8d7816 */ /* 0x000fe4000000008d */
[----:B------:R-:W-:Y:S01]  /*10d90*/  PRMT R143, RZ, 0x7610, R143 ;  /* 0x00007610ff8f7816 */ /* 0x000fe2000000008f */
[----:B0-----:R-:W2:Y:S01]  /*10da0*/  LDL R12, [R1+0x938] ;  /* 0x00093800010c7983 */ /* 0x001ea20000100800 */
[----:B---3--:R-:W-:-:S04]  /*10db0*/  @P2 LOP3.LUT R11, R11, R10, RZ, 0x3c, !PT ;  /* 0x0000000a0b0b2212 */ /* 0x008fc800078e3cff */
[----:B------:R-:W-:-:S04]  /*10dc0*/  @P2 LOP3.LUT R10, R11, R10, RZ, 0x3c, !PT ;  /* 0x0000000a0b0a2212 */ /* 0x000fc800078e3cff */
[----:B------:R-:W-:-:S05]  /*10dd0*/  @P2 LOP3.LUT R11, R11, R10, RZ, 0x3c, !PT ;  /* 0x0000000a0b0b2212 */ /* 0x000fca00078e3cff */
[----:B------:R0:W3:Y:S04]  /*10de0*/  @P2 LDG.E.U8 R136, desc[UR6][R10.64] ;  /* 0x000000060a882981 */ /* 0x0000e8000c1e1100 */
[----:B------:R-:W0:Y:S04]  /*10df0*/  LDL R10, [R1+0x94c] ;  /* 0x00094c00010a7983 */ /* 0x000e280000100800 */
[----:B------:R-:W0:Y:S02]  /*10e00*/  LDL R11, [R1+0x950] ;  /* 0x00095000010b7983 */ /* 0x000e240000100800 */
[----:B0-----:R-:W-:-:S04]  /*10e10*/  @P3 LOP3.LUT R11, R11, R10, RZ, 0x3c, !PT ;  /* 0x0000000a0b0b3212 */ /* 0x001fc800078e3cff */
[----:B------:R-:W-:-:S04]  /*10e20*/  @P3 LOP3.LUT R10, R11, R10, RZ, 0x3c, !PT ;  /* 0x0000000a0b0a3212 */ /* 0x000fc800078e3cff */
[----:B------:R-:W-:-:S05]  /*10e30*/  @P3 LOP3.LUT R11, R11, R10, RZ, 0x3c, !PT ;  /* 0x0000000a0b0b3212 */ /* 0x000fca00078e3cff */
[----:B------:R0:W3:Y:S02]  /*10e40*/  @P3 LDG.E.U8 R141, desc[UR6][R10.64] ;  /* 0x000000060a8d3981 */ /* 0x0000e4000c1e1100 */
[----:B0-----:R-:W-:Y:S02]  /*10e50*/  @P4 IMAD.MOV.U32 R10, RZ, RZ, R158 ;  /* 0x000000ffff0a4224 */ /* 0x001fe400078e009e */
[----:B------:R-:W-:Y:S01]  /*10e60*/  @P4 IMAD.MOV.U32 R11, RZ, RZ, R159 ;  /* 0x000000ffff0b4224 */ /* 0x000fe200078e009f */
[C---:B------:R-:W-:Y:S01]  /*10e70*/  ISETP.GT.AND P1, PT, R98.reuse, 0x83, PT ;  /* 0x000000836200780c */ /* 0x040fe20003f24270 */
[----:B------:R-:W3:Y:S04]  /*10e80*/  LDL R159, [R1+0x91c] ;  /* 0x00091c00019f7983 */ /* 0x000ee80000100800 */
[----:B------:R0:W3:Y:S01]  /*10e90*/  @P4 LDG.E.U8 R143, desc[UR6][R10.64] ;  /* 0x000000060a8f4981 */ /* 0x0000e2000c1e1100 */
[----:B------:R-:W-:-:S02]  /*10ea0*/  ISETP.GT.AND P0, PT, R98, 0x84, PT ;  /* 0x000000846200780c */ /* 0x000fc40003f04270 */
[----:B------:R-:W-:Y:S01]  /*10eb0*/  PRMT R135, RZ, 0x7610, R135 ;  /* 0x00007610ff877816 */ /* 0x000fe20000000087 */
[----:B------:R-:W3:Y:S04]  /*10ec0*/  LDL R158, [R1+0x920] ;  /* 0x00092000019e7983 */ /* 0x000ee80000100800 */
[----:B------:R-:W0:Y:S04]  /*10ed0*/  LDL R10, [R1+0x93c] ;  /* 0x00093c00010a7983 */ /* 0x000e280000100800 */
[----:B------:R-:W0:Y:S01]  /*10ee0*/  LDL R11, [R1+0x940] ;  /* 0x00094000010b7983 */ /* 0x000e220000100800 */
[----:B------:R-:W-:-:S02]  /*10ef0*/  PRMT R144, RZ, 0x7610, R144 ;  /* 0x00007610ff907816 */ /* 0x000fc40000000090 */
[----:B0-----:R-:W-:-:S04]  /*10f00*/  @P1 LOP3.LUT R11, R11, R10, RZ, 0x3c, !PT ;  /* 0x0000000a0b0b1212 */ /* 0x001fc800078e3cff */
[----:B------:R-:W-:-:S04]  /*10f10*/  @P1 LOP3.LUT R10, R11, R10, RZ, 0x3c, !PT ;  /* 0x0000000a0b0a1212 */ /* 0x000fc800078e3cff */
[----:B------:R-:W-:-:S05]  /*10f20*/  @P1 LOP3.LUT R11, R11, R10, RZ, 0x3c, !PT ;  /* 0x0000000a0b0b1212 */ /* 0x000fca00078e3cff */
[----:B------:R2:W3:Y:S02]  /*10f30*/  @P1 LDG.E.U8 R135, desc[UR6][R10.64] ;  /* 0x000000060a871981 */ /* 0x0004e4000c1e1100 */
[----:B--2---:R-:W-:Y:S02]  /*10f40*/  @P0 IMAD.MOV.U32 R10, RZ, RZ, R12 ;  /* 0x000000ffff0a0224 */ /* 0x004fe400078e000c */
[----:B----4-:R-:W-:Y:S01]  /*10f50*/  @P0 IMAD.MOV.U32 R11, RZ, RZ, R13 ;  /* 0x000000ffff0b0224 */ /* 0x010fe200078e000d */
[----:B------:R-:W-:Y:S01]  /*10f60*/  ISETP.GT.AND P2, PT, R98, 0x85, PT ;  /* 0x000000856200780c */ /* 0x000fe20003f44270 */
[----:B------:R-:W2:Y:S04]  /*10f70*/  LDL R13, [R1+0x90c] ;  /* 0x00090c00010d7983 */ /* 0x000ea80000100800 */
[----:B------:R0:W4:Y:S01]  /*10f80*/  @P0 LDG.E.U8 R144, desc[UR6][R10.64] ;  /* 0x000000060a900981 */ /* 0x000122000c1e1100 */
[----:B------:R-:W-:-:S02]  /*10f90*/  PRMT R139, RZ, 0x7610, R139 ;  /* 0x00007610ff8b7816 */ /* 0x000fc4000000008b */
[----:B------:R-:W-:Y:S01]  /*10fa0*/  ISETP.GT.AND P3, PT, R98, 0x86, PT ;  /* 0x000000866200780c */ /* 0x000fe20003f64270 */
[----:B------:R-:W2:Y:S04]  /*10fb0*/  LDL R12, [R1+0x910] ;  /* 0x00091000010c7983 */ /* 0x000ea80000100800 */
        /* <DEDUP_REMOVED lines=8> */
[----:B------:R-:W-:Y:S02]  /*11040*/  ISETP.GT.AND P4, PT, R98, 0x87, PT ;  /* 0x000000876200780c */ /* 0x000fe40003f84270 */
[----:B------:R-:W-:-:S02]  /*11050*/  PRMT R131, RZ, 0x7610, R131 ;  /* 0x00007610ff837816 */ /* 0x000fc40000000083 */
[----:B------:R-:W-:Y:S02]  /*11060*/  PRMT R134, RZ, 0x7610, R134 ;  /* 0x00007610ff867816 */ /* 0x000fe40000000086 */
[----:B0-----:R-:W-:-:S04]  /*11070*/  @P3 LOP3.LUT R11, R11, R10, RZ, 0x3c, !PT ;  /* 0x0000000a0b0b3212 */ /* 0x001fc800078e3cff */
[----:B------:R-:W-:-:S04]  /*11080*/  @P3 LOP3.LUT R10, R11, R10, RZ, 0x3c, !PT ;  /* 0x0000000a0b0a3212 */ /* 0x000fc800078e3cff */
[----:B------:R-:W-:-:S05]  /*11090*/  @P3 LOP3.LUT R11, R11, R10, RZ, 0x3c, !PT ;  /* 0x0000000a0b0b3212 */ /* 0x000fca00078e3cff */
[----:B------:R3:W4:Y:S02]  /*110a0*/  @P3 LDG.E.U8 R131, desc[UR6][R10.64] ;  /* 0x000000060a833981 */ /* 0x000724000c1e1100 */
[----:B---3--:R-:W-:Y:S02]  /*110b0*/  @P4 IMAD.MOV.U32 R10, RZ, RZ, R158 ;  /* 0x000000ffff0a4224 */ /* 0x008fe400078e009e */
[----:B------:R-:W-:Y:S01]  /*110c0*/  @P4 IMAD.MOV.U32 R11, RZ, RZ, R159 ;  /* 0x000000ffff0b4224 */ /* 0x000fe200078e009f */
[C---:B------:R-:W-:Y:S01]  /*110d0*/  ISETP.GT.AND P1, PT, R98.reuse, 0x88, PT ;  /* 0x000000886200780c */ /* 0x040fe20003f24270 */
[----:B------:R-:W3:Y:S04]  /*110e0*/  LDL R159, [R1+0x8f4] ;  /* 0x0008f400019f7983 */ /* 0x000ee80000100800 */
[----:B------:R0:W4:Y:S01]  /*110f0*/  @P4 LDG.E.U8 R134, desc[UR6][R10.64] ;  /* 0x000000060a864981 */ /* 0x000122000c1e1100 */
        /* <DEDUP_REMOVED lines=9> */
[----:B------:R2:W4:Y:S02]  /*11190*/  @P1 LDG.E.U8 R140, desc[UR6][R10.64] ;  /* 0x000000060a8c1981 */ /* 0x000524000c1e1100 */
[----:B--2---:R-:W-:Y:S02]  /*111a0*/  @P0 IMAD.MOV.U32 R10, RZ, RZ, R12 ;  /* 0x000000ffff0a0224 */ /* 0x004fe400078e000c */
[----:B------:R-:W-:Y:S01]  /*111b0*/  @P0 IMAD.MOV.U32 R11, RZ, RZ, R13 ;  /* 0x000000ffff0b0224 */ /* 0x000fe200078e000d */
        /* <DEDUP_REMOVED lines=228> */
[C---:B------:R-:W-:Y:S01]  /*12000*/  ISETP.GT.AND P2, PT, R98.reuse, 0xa8, PT ;  /* 0x000000a86200780c */ /* 0x040fe20003f44270 */
[----:B------:R-:W2:Y:S04]  /*12010*/  LDL R13, [R1+0x7fc] ;  /* 0x0007fc00010d7983 */ /* 0x000ea80000100800 */
[----:B------:R0:W4:Y:S01]  /*12020*/  @P0 LDG.E.U8 R163, desc[UR6][R10.64] ;  /* 0x000000060aa30981 */ /* 0x000122000c1e1100 */
[----:B------:R-:W-:-:S02]  /*12030*/  ISETP.GT.AND P3, PT, R98, 0xa9, PT ;  /* 0x000000a96200780c */ /* 0x000fc40003f64270 */
[----:B------:R-:W-:Y:S01]  /*12040*/  PRMT R162, RZ, 0x7610, R162 ;  /* 0x00007610ffa27816 */ /* 0x000fe200000000a2 */
[----:B------:R-:W2:Y:S04]  /*12050*/  LDL R12, [R1+0x800] ;  /* 0x00080000010c7983 */ /* 0x000ea80000100800 */
[----:B------:R-:W0:Y:S04]  /*12060*/  LDL R10, [R1+0x814] ;  /* 0x00081400010a7983 */ /* 0x000e280000100800 */
[----:B------:R-:W0:Y:S01]  /*12070*/  LDL R11, [R1+0x818] ;  /* 0x00081800010b7983 */ /* 0x000e220000100800 */
[----:B------:R-:W-:-:S02]  /*12080*/  PRMT R161, RZ, 0x7610, R161 ;  /* 0x00007610ffa17816 */ /* 0x000fc400000000a1 */
[----:B0-----:R-:W-:-:S04]  /*12090*/  @P2 LOP3.LUT R11, R11, R10, RZ, 0x3c, !PT ;  /* 0x0000000a0b0b2212 */ /* 0x001fc800078e3cff */
[----:B------:R-:W-:-:S04]  /*120a0*/  @P2 LOP3.LUT R10, R11, R10, RZ, 0x3c, !PT ;  /* 0x0000000a0b0a2212 */ /* 0x000fc800078e3cff */
[----:B------:R-:W-:-:S05]  /*120b0*/  @P2 LOP3.LUT R11, R11, R10, RZ, 0x3c, !PT ;  /* 0x0000000a0b0b2212 */ /* 0x000fca00078e3cff */
[----:B------:R3:W4:Y:S02]  /*120c0*/  @P2 LDG.E.U8 R162, desc[UR6][R10.64] ;  /* 0x000000060aa22981 */ /* 0x000724000c1e1100 */
[----:B---3--:R-:W-:Y:S02]  /*120d0*/  @P3 IMAD.MOV.U32 R10, RZ, RZ, R158 ;  /* 0x000000ffff0a3224 */ /* 0x008fe400078e009e */
[----:B------:R-:W-:Y:S01]  /*120e0*/  @P3 IMAD.MOV.U32 R11, RZ, RZ, R159 ;  /* 0x000000ffff0b3224 */ /* 0x000fe200078e009f */
[----:B------:R-:W3:Y:S04]  /*120f0*/  LDL R158, [R1+0x7f0] ;  /* 0x0007f000019e7983 */ /* 0x000ee80000100800 */
[----:B------:R0:W4:Y:S04]  /*12100*/  @P3 LDG.E.U8 R161, desc[UR6][R10.64] ;  /* 0x000000060aa13981 */ /* 0x000128000c1e1100 */
[----:B------:R-:W3:Y:S04]  /*12110*/  LDL R159, [R1+0x7ec] ;  /* 0x0007ec00019f7983 */ /* 0x000ee80000100800 */
[----:B------:R-:W0:Y:S04]  /*12120*/  LDL R10, [R1+0x804] ;  /* 0x00080400010a7983 */ /* 0x000e280000100800 */
[----:B------:R-:W0:Y:S01]  /*12130*/  LDL R11, [R1+0x808] ;  /* 0x00080800010b7983 */ /* 0x000e220000100800 */
[----:B------:R-:W-:-:S02]  /*12140*/  ISETP.GT.AND P4, PT, R98, 0xaa, PT ;  /* 0x000000aa6200780c */ /* 0x000fc40003f84270 */
[C---:B------:R-:W-:Y:S02]  /*12150*/  ISETP.GT.AND P1, PT, R98.reuse, 0xab, PT ;  /* 0x000000ab6200780c */ /* 0x040fe40003f24270 */
[----:B------:R-:W-:Y:S02]  /*12160*/  PRMT R160, RZ, 0x7610, R160 ;  /* 0x00007610ffa07816 */ /* 0x000fe400000000a0 */
[----:B------:R-:W-:Y:S02]  /*12170*/  PRMT R157, RZ, 0x7610, R157 ;  /* 0x00007610ff9d7816 */ /* 0x000fe4000000009d */
[----:B------:R-:W-:-:S07]  /*12180*/  ISETP.GT.AND P2, PT, R98, 0xad, PT ;  /* 0x000000ad6200780c */ /* 0x000fce0003f44270 */
[----:B--2---:R-:W2:Y:S04]  /*12190*/  @P1 LDG.E.U8 R157, desc[UR6][R12.64] ;  /* 0x000000060c9d1981 */ /* 0x004ea8000c1e1100 */
[----:B------:R-:W4:Y:S04]  /*121a0*/  LDL R12, [R1+0x7f4] ;  /* 0x0007f400010c7983 */ /* 0x000f280000100800 */
[----:B------:R-:W4:Y:S01]  /*121b0*/  LDL R13, [R1+0x7f8] ;  /* 0x0007f800010d7983 */ /* 0x000f220000100800 */
[----:B0-----:R-:W-:-:S04]  /*121c0*/  @P4 LOP3.LUT R11, R11, R10, RZ, 0x3c, !PT ;  /* 0x0000000a0b0b4212 */ /* 0x001fc800078e3cff */
[----:B------:R-:W-:-:S04]  /*121d0*/  @P4 LOP3.LUT R10, R11, R10, RZ, 0x3c, !PT ;  /* 0x0000000a0b0a4212 */ /* 0x000fc800078e3cff */
[----:B------:R-:W-:-:S05]  /*121e0*/  @P4 LOP3.LUT R11, R11, R10, RZ, 0x3c, !PT ;  /* 0x0000000a0b0b4212 */ /* 0x000fca00078e3cff */
[----:B------:R0:W2:Y:S02]  /*121f0*/  @P4 LDG.E.U8 R160, desc[UR6][R10.64] ;  /* 0x000000060aa04981 */ /* 0x0000a4000c1e1100 */
[----:B0-----:R-:W-:-:S06]  /*12200*/  PRMT R11, RZ, 0x7610, R11 ;  /* 0x00007610ff0b7816 */ /* 0x001fcc000000000b */
[----:B---3--:R-:W3:Y:S04]  /*12210*/  @P2 LDG.E.U8 R11, desc[UR6][R158.64] ;  /* 0x000000069e0b2981 */ /* 0x008ee8000c1e1100 */
[----:B------:R-:W2:Y:S04]  /*12220*/  LDL R158, [R1+0x7e4] ;  /* 0x0007e400019e7983 */ /* 0x000ea80000100800 */
[----:B------:R-:W2:Y:S01]  /*12230*/  LDL R159, [R1+0x7e8] ;  /* 0x0007e800019f7983 */ /* 0x000ea20000100800 */
[C---:B------:R-:W-:Y:S02]  /*12240*/  ISETP.GT.AND P0, PT, R98.reuse, 0xac, PT ;  /* 0x000000ac6200780c */ /* 0x040fe40003f04270 */
[----:B------:R-:W-:-:S02]  /*12250*/  ISETP.GT.AND P3, PT, R98, 0xae, PT ;  /* 0x000000ae6200780c */ /* 0x000fc40003f64270 */
[----:B------:R-:W-:-:S09]  /*12260*/  PRMT R10, RZ, 0x7610, R10 ;  /* 0x00007610ff0a7816 */ /* 0x000fd2000000000a */
[----:B----4-:R-:W-:-:S04]  /*12270*/  @P0 LOP3.LUT R13, R13, R12, RZ, 0x3c, !PT ;  /* 0x0000000c0d0d0212 */ /* 0x010fc800078e3cff */
[----:B------:R-:W-:-:S04]  /*12280*/  @P0 LOP3.LUT R12, R13, R12, RZ, 0x3c, !PT ;  /* 0x0000000c0d0c0212 */ /* 0x000fc800078e3cff */
[----:B------:R-:W-:-:S05]  /*12290*/  @P0 LOP3.LUT R13, R13, R12, RZ, 0x3c, !PT ;  /* 0x0000000c0d0d0212 */ /* 0x000fca00078e3cff */
[----:B------:R0:W4:Y:S02]  /*122a0*/  @P0 LDG.E.U8 R10, desc[UR6][R12.64] ;  /* 0x000000060c0a0981 */ /* 0x000124000c1e1100 */
[----:B0-----:R-:W-:Y:S02]  /*122b0*/  PRMT R13, RZ, 0x7610, R13 ;  /* 0x00007610ff0d7816 */ /* 0x001fe4000000000d */
        /* <DEDUP_REMOVED lines=19> */
[----:B------:R-:W3:Y:S01]  /*123f0*/  @P1 LDG.E.U8 R242, desc[UR6][R158.64] ;  /* 0x000000069ef21981 */ /* 0x000ee2000c1e1100 */
[----:B------:R-:W-:-:S03]  /*12400*/  ISETP.GT.AND P0, PT, R98, 0xb1, PT ;  /* 0x000000b16200780c */ /* 0x000fc60003f04270 */
[----:B---3--:R0:W-:Y:S04]  /*12410*/  STL [R1+0xa4], R242 ;  /* 0x0000a4f201007387 */ /* 0x0081e80000100800 */
[----:B0-----:R-:W3:Y:S04]  /*12420*/  LDL.LU R242, [R1+0xf54] ;  /* 0x000f540001f27983 */ /* 0x001ee80000300800 */
        /* <DEDUP_REMOVED lines=345> */
[----:B----4-:R0:W-:Y:S04]  /*139c0*/  STL [R1+0x20], R3 ;  /* 0x0000200301007387 */ /* 0x0101e80000100800 */
[----:B0-----:R-:W4:Y:S04]  /*139d0*/  LDL R3, [R1+0x6a0] ;  /* 0x0006a00001037983 */ /* 0x001f280000100800 */
[----:B--2---:R0:W-:Y:S04]  /*139e0*/  STL [R1+0x1c], R168 ;  /* 0x00001ca801007387 */ /* 0x0041e80000100800 */
[----:B0-----:R-:W2:Y:S04]  /*139f0*/  LDL.LU R168, [R1+0xecc] ;  /* 0x000ecc0001a87983 */ /* 0x001ea80000300800 */
[----:B------:R-:W3:Y:S04]  /*13a00*/  LDL R158, [R1+0x6b4] ;  /* 0x0006b400019e7983 */ /* 0x000ee80000100800 */
[----:B------:R-:W3:Y:S01]  /*13a10*/  LDL R159, [R1+0x6b8] ;  /* 0x0006b800019f7983 */ /* 0x000ee20000100800 */
[----:B------:R-:W-:-:S02]  /*13a20*/  ISETP.GT.AND P0, PT, R98, 0xd4, PT ;  /* 0x000000d46200780c */ /* 0x000fc40003f04270 */
[----:B------:R-:W-:-:S11]  /*13a30*/  PRMT R167, RZ, 0x7610, R167 ;  /* 0x00007610ffa77816 */ /* 0x000fd600000000a7 */
        /* <DEDUP_REMOVED lines=21> */
[----:B------:R-:W2:Y:S01]  /*13b90*/  @P0 LDG.E.U8 R166, desc[UR6][R158.64] ;  /* 0x000000069ea60981 */ /* 0x000ea2000c1e1100 */
[C---:B------:R-:W-:Y:S02]  /*13ba0*/  ISETP.GT.AND P1, PT, R98.reuse, 0xd7, PT ;  /* 0x000000d76200780c */ /* 0x040fe40003f24270 */
[----:B------:R-:W-:Y:S01]  /*13bb0*/  PRMT R0, RZ, 0x7610, R0 ;  /* 0x00007610ff007816 */ /* 0x000fe20000000000 */
[----:B--2---:R0:W-:Y:S04]  /*13bc0*/  STL [R1+0x14], R166 ;  /* 0x000014a601007387 */ /* 0x0041e80000100800 */
[----:B0-----:R-:W2:Y:S04]  /*13bd0*/  LDL.LU R166, [R1+0xec4] ;  /* 0x000ec40001a67983 */ /* 0x001ea80000300800 */
[----:B------:R-:W3:Y:S02]  /*13be0*/  LDL R159, [R1+0x69c] ;  /* 0x00069c00019f7983 */ /* 0x000ee40000100800 */
[----:B------:R-:W-:Y:S01]  /*13bf0*/  @P1 IMAD.MOV.U32 R158, RZ, RZ, R3 ;  /* 0x000000ffff9e1224 */ /* 0x000fe200078e0003 */
[----:B------:R-:W-:-:S02]  /*13c00*/  ISETP.GT.AND P0, PT, R98, 0xd8, PT ;  /* 0x000000d86200780c */ /* 0x000fc40003f04270 */
[----:B------:R-:W-:Y:S01]  /*13c10*/  PRMT R165, RZ, 0x7610, R165 ;  /* 0x00007610ffa57816 */ /* 0x000fe200000000a5 */
[----:B------:R-:W4:Y:S04]  /*13c20*/  LDL R3, [R1+0x674] ;  /* 0x0006740001037983 */ /* 0x000f280000100800 */
[----:B---3--:R0:W3:Y:S04]  /*13c30*/  @P1 LDG.E.U8 R0, desc[UR6][R158.64] ;  /* 0x000000069e001981 */ /* 0x0080e8000c1e1100 */
[----:B------:R-:W0:Y:S04]  /*13c40*/  LDL R158, [R1+0x694] ;  /* 0x00069400019e7983 */ /* 0x000e280000100800 */
[----:B------:R-:W0:Y:S02]  /*13c50*/  LDL R159, [R1+0x698] ;  /* 0x00069800019f7983 */ /* 0x000e240000100800 */
        /* <DEDUP_REMOVED lines=30> */
[----:B------:R-:W-:Y:S02]  /*13e40*/  ISETP.GT.AND P0, PT, R98, 0xdc, PT ;  /* 0x000000dc6200780c */ /* 0x000fe40003f04270 */
[----:B--2---:R-:W-:-:S04]  /*13e50*/  @P1 LOP3.LUT R159, R159, R158, RZ, 0x3c, !PT ;  /* 0x0000009e9f9f1212 */ /* 0x004fc800078e3cff */
[----:B------:R-:W-:-:S04]  /*13e60*/  @P1 LOP3.LUT R158, R159, R158, RZ, 0x3c, !PT ;  /* 0x0000009e9f9e1212 */ /* 0x000fc800078e3cff */
[----:B------:R-:W-:-:S05]  /*13e70*/  @P1 LOP3.LUT R159, R159, R158, RZ, 0x3c, !PT ;  /* 0x0000009e9f9f1212 */ /* 0x000fca00078e3cff */
[----:B------:R0:W2:Y:S01]  /*13e80*/  @P1 LDG.E.U8 R197, desc[UR6][R158.64] ;  /* 0x000000069ec51981 */ /* 0x0000a2000c1e1100 */
[----:B------:R-:W-:Y:S01]  /*13e90*/  PRMT R7, RZ, 0x7610, R7 ;  /* 0x00007610ff077816 */ /* 0x000fe20000000007 */
[----:B0-----:R-:W-:Y:S02]  /*13ea0*/  @P0 IMAD.MOV.U32 R158, RZ, RZ, R0 ;  /* 0x000000ffff9e0224 */ /* 0x001fe400078e0000 */
[----:B------:R-:W-:-:S05]  /*13eb0*/  @P0 IMAD.MOV.U32 R159, RZ, RZ, R3 ;  /* 0x000000ffff9f0224 */ /* 0x000fca00078e0003 */
[----:B------:R0:W4:Y:S04]  /*13ec0*/  @P0 LDG.E.U8 R7, desc[UR6][R158.64] ;  /* 0x000000069e070981 */ /* 0x000128000c1e1100 */
[----:B--2---:R1:W-:Y:S04]  /*13ed0*/  STL [R1+0x4], R197 ;  /* 0x000004c501007387 */ /* 0x0043e80000100800 */
[----:B-1----:R-:W2:Y:S04]  /*13ee0*/  LDL.LU R197, [R1+0xeb8] ;  /* 0x000eb80001c57983 */ /* 0x002ea80000300800 */
[----:B------:R-:W0:Y:S04]  /*13ef0*/  LDL R158, [R1+0x66c] ;  /* 0x00066c00019e7983 */ /* 0x000e280000100800 */
[----:B------:R-:W0:Y:S01]  /*13f00*/  LDL R159, [R1+0x670] ;  /* 0x00067000019f7983 */ /* 0x000e220000100800 */
[----:B------:R-:W-:-:S02]  /*13f10*/  ISETP.GT.AND P1, PT, R98, 0xdd, PT ;  /* 0x000000dd6200780c */ /* 0x000fc40003f24270 */
[----:B------:R-:W-:Y:S01]  /*13f20*/  PRMT R6, RZ, 0x7610, R6 ;  /* 0x00007610ff067816 */ /* 0x000fe20000000006 */
[----:B------:R-:W3:Y:S01]  /*13f30*/  LDL R3, [R1+0x654] ;  /* 0x0006540001037983 */ /* 0x000ee20000100800 */
[----:B------:R-:W-:Y:S02]  /*13f40*/  ISETP.GT.AND P0, PT, R98, 0xde, PT ;  /* 0x000000de6200780c */ /* 0x000fe40003f04270 */
[----:B------:R-:W-:Y:S01]  /*13f50*/  PRMT R164, RZ, 0x7610, R164 ;  /* 0x00007610ffa47816 */ /* 0x000fe200000000a4 */
[----:B------:R-:W4:Y:S06]  /*13f60*/  LDL R0, [R1+0x658] ;  /* 0x0006580001007983 */ /* 0x000f2c0000100800 */
[----:B0-----:R-:W-:-:S04]  /*13f70*/  @P1 LOP3.LUT R159, R159, R158, RZ, 0x3c, !PT ;  /* 0x0000009e9f9f1212 */ /* 0x001fc800078e3cff */
[----:B------:R-:W-:-:S04]  /*13f80*/  @P1 LOP3.LUT R158, R159, R158, RZ, 0x3c, !PT ;  /* 0x0000009e9f9e1212 */ /* 0x000fc800078e3cff */
[----:B------:R-:W-:-:S05]  /*13f90*/  @P1 LOP3.LUT R159, R159, R158, RZ, 0x3c, !PT ;  /* 0x0000009e9f9f1212 */ /* 0x000fca00078e3cff */
[----:B------:R0:W2:Y:S04]  /*13fa0*/  @P1 LDG.E.U8 R6, desc[UR6][R158.64] ;  /* 0x000000069e061981 */ /* 0x0000a8000c1e1100 */
        /* <DEDUP_REMOVED lines=15> */
[----:B------:R4:W2:Y:S04]  /*140a0*/  @P1 LDG.E.U8 R244, desc[UR6][R158.64] ;  /* 0x000000069ef41981 */ /* 0x0008a8000c1e1100 */
[----:B---3--:R0:W-:Y:S01]  /*140b0*/  STL [R1], R164 ;  /* 0x000000a401007387 */ /* 0x0081e20000100800 */
[----:B----4-:R-:W-:Y:S02]  /*140c0*/  @P0 IMAD.MOV.U32 R158, RZ, RZ, R0 ;  /* 0x000000ffff9e0224 */ /* 0x010fe400078e0000 */
[----:B------:R-:W-:Y:S01]  /*140d0*/  @P0 IMAD.MOV.U32 R159, RZ, RZ, R3 ;  /* 0x000000ffff9f0224 */ /* 0x000fe200078e0003 */
[----:B------:R-:W-:Y:S01]  /*140e0*/  ISETP.GT.AND P1, PT, R98, 0xe1, PT ;  /* 0x000000e16200780c */ /* 0x000fe20003f24270 */
[----:B0-----:R-:W3:Y:S04]  /*140f0*/  LDL R164, [R1+0x648] ;  /* 0x0006480001a47983 */ /* 0x001ee80000100800 */
[----:B------:R0:W4:Y:S01]  /*14100*/  @P0 LDG.E.U8 R252, desc[UR6][R158.64] ;  /* 0x000000069efc0981 */ /* 0x000122000c1e1100 */
[----:B------:R-:W-:-:S02]  /*14110*/  PRMT R251, RZ, 0x7610, R251 ;  /* 0x00007610fffb7816 */ /* 0x000fc400000000fb */
[----:B------:R-:W-:Y:S01]  /*14120*/  PRMT R250, RZ, 0x7610, R250 ;  /* 0x00007610fffa7816 */ /* 0x000fe200000000fa */
[----:B------:R-:W2:Y:S04]  /*14130*/  LDL R3, [R1+0x634] ;  /* 0x0006340001037983 */ /* 0x000ea80000100800 */
[----:B------:R-:W4:Y:S04]  /*14140*/  LDL R0, [R1+0x638] ;  /* 0x0006380001007983 */ /* 0x000f280000100800 */
[----:B------:R-:W0:Y:S04]  /*14150*/  LDL R158, [R1+0x64c] ;  /* 0x00064c00019e7983 */ /* 0x000e280000100800 */
[----:B------:R-:W0:Y:S01]  /*14160*/  LDL R159, [R1+0x650] ;  /* 0x00065000019f7983 */ /* 0x000e220000100800 */
[----:B------:R-:W-:-:S02]  /*14170*/  ISETP.GT.AND P0, PT, R98, 0xe2, PT ;  /* 0x000000e26200780c */ /* 0x000fc40003f04270 */
[----:B0-----:R-:W-:-:S04]  /*14180*/  @P1 LOP3.LUT R159, R159, R158, RZ, 0x3c, !PT ;  /* 0x0000009e9f9f1212 */ /* 0x001fc800078e3cff */
[----:B------:R-:W-:-:S04]  /*14190*/  @P1 LOP3.LUT R158, R159, R158, RZ, 0x3c, !PT ;  /* 0x0000009e9f9e1212 */ /* 0x000fc800078e3cff */
[----:B------:R-:W-:-:S05]  /*141a0*/  @P1 LOP3.LUT R159, R159, R158, RZ, 0x3c, !PT ;  /* 0x0000009e9f9f1212 */ /* 0x000fca00078e3cff */
[----:B------:R3:W2:Y:S04]  /*141b0*/  @P1 LDG.E.U8 R251, desc[UR6][R158.64] ;  /* 0x000000069efb1981 */ /* 0x0006a8000c1e1100 */
[----:B------:R-:W4:Y:S01]  /*141c0*/  LDL R159, [R1+0x644] ;  /* 0x00064400019f7983 */ /* 0x000f220000100800 */
[----:B---3--:R-:W-:Y:S01]  /*141d0*/  @P0 IMAD.MOV.U32 R158, RZ, RZ, R164 ;  /* 0x000000ffff9e0224 */ /* 0x008fe200078e00a4 */
[C---:B------:R-:W-:Y:S02]  /*141e0*/  ISETP.GT.AND P1, PT, R98.reuse, 0xe3, PT ;  /* 0x000000e36200780c */ /* 0x040fe40003f24270 */
[----:B------:R-:W-:Y:S01]  /*141f0*/  PRMT R249, RZ, 0x7610, R249 ;  /* 0x00007610fff97816 */ /* 0x000fe200000000f9 */
[----:B------:R-:W3:Y:S04]  /*14200*/  LDL R164, [R1+0x628] ;  /* 0x0006280001a47983 */ /* 0x000ee80000100800 */
[----:B----4-:R0:W4:Y:S04]  /*14210*/  @P0 LDG.E.U8 R250, desc[UR6][R158.64] ;  /* 0x000000069efa0981 */ /* 0x010128000c1e1100 */
[----:B------:R-:W0:Y:S04]  /*14220*/  LDL R158, [R1+0x63c] ;  /* 0x00063c00019e7983 */ /* 0x000e280000100800 */
[----:B------:R-:W0:Y:S01]  /*14230*/  LDL R159, [R1+0x640] ;  /* 0x00064000019f7983 */ /* 0x000e220000100800 */
[----:B------:R-:W-:-:S02]  /*14240*/  ISETP.GT.AND P0, PT, R98, 0xe4, PT ;  /* 0x000000e46200780c */ /* 0x000fc40003f04270 */
[----:B------:R-:W-:Y:S02]  /*14250*/  PRMT R248, RZ, 0x7610, R248 ;  /* 0x00007610fff87816 */ /* 0x000fe400000000f8 */
[----:B0-----:R-:W-:-:S04]  /*14260*/  @P1 LOP3.LUT R159, R159, R158, RZ, 0x3c, !PT ;  /* 0x0000009e9f9f1212 */ /* 0x001fc800078e3cff */
[----:B------:R-:W-:-:S04]  /*14270*/  @P1 LOP3.LUT R158, R159, R158, RZ, 0x3c, !PT ;  /* 0x0000009e9f9e1212 */ /* 0x000fc800078e3cff */
[----:B------:R-:W-:-:S05]  /*14280*/  @P1 LOP3.LUT R159, R159, R158, RZ, 0x3c, !PT ;  /* 0x0000009e9f9f1212 */ /* 0x000fca00078e3cff */
[----:B------:R0:W4:Y:S02]  /*14290*/  @P1 LDG.E.U8 R249, desc[UR6][R158.64] ;  /* 0x000000069ef91981 */ /* 0x000124000c1e1100 */
[----:B0-----:R-:W-:Y:S02]  /*142a0*/  @P0 IMAD.MOV.U32 R158, RZ, RZ, R0 ;  /* 0x000000ffff9e0224 */ /* 0x001fe400078e0000 */
[----:B--2---:R-:W-:Y:S01]  /*142b0*/  @P0 IMAD.MOV.U32 R159, RZ, RZ, R3 ;  /* 0x000000ffff9f0224 */ /* 0x004fe200078e0003 */
[----:B------:R-:W-:Y:S01]  /*142c0*/  ISETP.GT.AND P1, PT, R98, 0xe5, PT ;  /* 0x000000e56200780c */ /* 0x000fe20003f24270 */
[----:B------:R-:W2:Y:S04]  /*142d0*/  LDL R3, [R1+0x614] ;  /* 0x0006140001037983 */ /* 0x000ea80000100800 */
[----:B------:R0:W4:Y:S01]  /*142e0*/  @P0 LDG.E.U8 R248, desc[UR6][R158.64] ;  /* 0x000000069ef80981 */ /* 0x000122000c1e1100 */
[----:B------:R-:W-:-:S02]  /*142f0*/  PRMT R247, RZ, 0x7610, R247 ;  /* 0x00007610fff77816 */ /* 0x000fc400000000f7 */
[----:B------:R-:W-:Y:S01]  /*14300*/  PRMT R246, RZ, 0x7610, R246 ;  /* 0x00007610fff67816 */ /* 0x000fe200000000f6 */
[----:B------:R-:W2:Y:S04]  /*14310*/  LDL R0, [R1+0x618] ;  /* 0x0006180001007983 */ /* 0x000ea80000100800 */
[----:B------:R-:W0:Y:S04]  /*14320*/  LDL R158, [R1+0x62c] ;  /* 0x00062c00019e7983 */ /* 0x000e280000100800 */
[----:B------:R-:W0:Y:S01]  /*14330*/  LDL R159, [R1+0x630] ;  /* 0x00063000019f7983 */ /* 0x000e220000100800 */
[----:B------:R-:W-:-:S02]  /*14340*/  ISETP.GT.AND P0, PT, R98, 0xe6, PT ;  /* 0x000000e66200780c */ /* 0x000fc40003f04270 */
[----:B0-----:R-:W-:-:S04]  /*14350*/  @P1 LOP3.LUT R159, R159, R158, RZ, 0x3c, !PT ;  /* 0x0000009e9f9f1212 */ /* 0x001fc800078e3cff */
[----:B------:R-:W-:-:S04]  /*14360*/  @P1 LOP3.LUT R158, R159, R158, RZ, 0x3c, !PT ;  /* 0x0000009e9f9e1212 */ /* 0x000fc800078e3cff */
[----:B------:R-:W-:-:S05]  /*14370*/  @P1 LOP3.LUT R159, R159, R158, RZ, 0x3c, !PT ;  /* 0x0000009e9f9f1212 */ /* 0x000fca00078e3cff */
[----:B------:R3:W4:Y:S04]  /*14380*/  @P1 LDG.E.U8 R247, desc[UR6][R158.64] ;  /* 0x000000069ef71981 */ /* 0x000728000c1e1100 */
[----:B------:R-:W2:Y:S01]  /*14390*/  LDL R159, [R1+0x624] ;  /* 0x00062400019f7983 */ /* 0x000ea20000100800 */
[----:B---3--:R-:W-:Y:S01]  /*143a0*/  @P0 IMAD.MOV.U32 R158, RZ, RZ, R164 ;  /* 0x000000ffff9e0224 */ /* 0x008fe200078e00a4 */
[C---:B------:R-:W-:Y:S02]  /*143b0*/  ISETP.GT.AND P1, PT, R98.reuse, 0xe7, PT ;  /* 0x000000e76200780c */ /* 0x040fe40003f24270 */
[----:B------:R-:W-:Y:S01]  /*143c0*/  PRMT R245, RZ, 0x7610, R245 ;  /* 0x00007610fff57816 */ /* 0x000fe200000000f5 */
[----:B------:R-:W3:Y:S04]  /*143d0*/  LDL R164, [R1+0x608] ;  /* 0x0006080001a47983 */ /* 0x000ee80000100800 */
[----:B--2---:R0:W2:Y:S04]  /*143e0*/  @P0 LDG.E.U8 R246, desc[UR6][R158.64] ;  /* 0x000000069ef60981 */ /* 0x0040a8000c1e1100 */
[----:B------:R-:W0:Y:S04]  /*143f0*/  LDL R158, [R1+0x61c] ;  /* 0x00061c00019e7983 */ /* 0x000e280000100800 */
[----:B------:R-:W0:Y:S01]  /*14400*/  LDL R159, [R1+0x620] ;  /* 0x00062000019f7983 */ /* 0x000e220000100800 */
[----:B------:R-:W-:-:S02]  /*14410*/  ISETP.GT.AND P0, PT, R98, 0xe8, PT ;  /* 0x000000e86200780c */ /* 0x000fc40003f04270 */
[----:B------:R-:W-:Y:S02]  /*14420*/  PRMT R243, RZ, 0x7610, R243 ;  /* 0x00007610fff37816 */ /* 0x000fe400000000f3 */
[----:B0-----:R-:W-:-:S04]  /*14430*/  @P1 LOP3.LUT R159, R159, R158, RZ, 0x3c, !PT ;  /* 0x0000009e9f9f1212 */ /* 0x001fc800078e3cff */
[----:B------:R-:W-:-:S04]  /*14440*/  @P1 LOP3.LUT R158, R159, R158, RZ, 0x3c, !PT ;  /* 0x0000009e9f9e1212 */ /* 0x000fc800078e3cff */
[----:B------:R-:W-:-:S05]  /*14450*/  @P1 LOP3.LUT R159, R159, R158, RZ, 0x3c, !PT ;  /* 0x0000009e9f9f1212 */ /* 0x000fca00078e3cff */
[----:B------:R0:W2:Y:S02]  /*14460*/  @P1 LDG.E.U8 R245, desc[UR6][R158.64] ;  /* 0x000000069ef51981 */ /* 0x0000a4000c1e1100 */
[----:B0-----:R-:W-:Y:S02]  /*14470*/  @P0 IMAD.MOV.U32 R158, RZ, RZ, R0 ;  /* 0x000000ffff9e0224 */ /* 0x001fe400078e0000 */
[----:B------:R-:W-:Y:S01]  /*14480*/  @P0 IMAD.MOV.U32 R159, RZ, RZ, R3 ;  /* 0x000000ffff9f0224 */ /* 0x000fe200078e0003 */
[----:B------:R-:W-:Y:S01]  /*14490*/  ISETP.GT.AND P1, PT, R98, 0xe9, PT ;  /* 0x000000e96200780c */ /* 0x000fe20003f24270 */
[----:B------:R-:W4:Y:S04]  /*144a0*/  LDL R3, [R1+0x5f4] ;  /* 0x0005f40001037983 */ /* 0x000f280000100800 */
[----:B------:R0:W2:Y:S01]  /*144b0*/  @P0 LDG.E.U8 R243, desc[UR6][R158.64] ;  /* 0x000000069ef30981 */ /* 0x0000a2000c1e1100 */
[----:B------:R-:W-:-:S02]  /*144c0*/  PRMT R242, RZ, 0x7610, R242 ;  /* 0x00007610fff27816 */ /* 0x000fc400000000f2 */
[----:B------:R-:W-:Y:S01]  /*144d0*/  PRMT R241, RZ, 0x7610, R241 ;  /* 0x00007610fff17816 */ /* 0x000fe200000000f1 */
        /* <DEDUP_REMOVED lines=23> */
[----:B------:R-:W-:Y:S01]  /*14650*/  @P0 IMAD.MOV.U32 R159, RZ, RZ, R3 ;  /* 0x000000ffff9f0224 */ /* 0x000fe200078e0003 */
        /* <DEDUP_REMOVED lines=87> */
[----:B------:R-:W4:Y:S04]  /*14bd0*/  LDL R0, [R1+0x580] ;  /* 0x0005800001007983 */ /* 0x000f280000100800 */
[----:B------:R0:W2:Y:S04]  /*14be0*/  @P0 LDG.E.U8 R219, desc[UR6][R158.64] ;  /* 0x000000069edb0981 */ /* 0x0000a8000c1e1100 */
[----:B------:R-:W2:Y:S04]  /*14bf0*/  LDL R3, [R1+0x57c] ;  /* 0x00057c0001037983 */ /* 0x000ea80000100800 */
[----:B------:R-:W0:Y:S04]  /*14c00*/  LDL R158, [R1+0x58c] ;  /* 0x00058c00019e7983 */ /* 0x000e280000100800 */
[----:B------:R-:W0:Y:S01]  /*14c10*/  LDL R159, [R1+0x590] ;  /* 0x00059000019f7983 */ /* 0x000e220000100800 */
[----:B------:R-:W-:-:S02]  /*14c20*/  ISETP.GT.AND P1, PT, R98, 0xf9, PT ;  /* 0x000000f96200780c */ /* 0x000fc40003f24270 */
[----:B------:R-:W-:Y:S02]  /*14c30*/  ISETP.GT.AND P0, PT, R98, 0xfa, PT ;  /* 0x000000fa6200780c */ /* 0x000fe40003f04270 */
[----:B------:R-:W-:Y:S02]  /*14c40*/  PRMT R217, RZ, 0x7610, R217 ;  /* 0x00007610ffd97816 */ /* 0x000fe400000000d9 */
[----:B------:R-:W-:Y:S02]  /*14c50*/  PRMT R215, RZ, 0x7610, R215 ;  /* 0x00007610ffd77816 */ /* 0x000fe400000000d7 */
[----:B------:R-:W-:Y:S01]  /*14c60*/  PRMT R211, RZ, 0x7610, R211 ;  /* 0x00007610ffd37816 */ /* 0x000fe200000000d3 */
[----:B------:R1:W-:Y:S01]  /*14c70*/  STL [R1+0xe1c], R5 ;  /* 0x000e1c0501007387 */ /* 0x0003e20000100800 */
[----:B------:R-:W-:Y:S02]  /*14c80*/  LOP3.LUT R145, R145, 0xffff, RZ, 0xc0, !PT ;  /* 0x0000ffff91917812 */ /* 0x000fe400078ec0ff */
[----:B------:R-:W-:-:S02]  /*14c90*/  LOP3.LUT R153, R153, 0xffff, RZ, 0xc0, !PT ;  /* 0x0000ffff99997812 */ /* 0x000fc400078ec0ff */
[----:B0-----:R-:W-:-:S04]  /*14ca0*/  @P1 LOP3.LUT R159, R159, R158, RZ, 0x3c, !PT ;  /* 0x0000009e9f9f1212 */ /* 0x001fc800078e3cff */
[----:B------:R-:W-:-:S04]  /*14cb0*/  @P1 LOP3.LUT R158, R159, R158, RZ, 0x3c, !PT ;  /* 0x0000009e9f9e1212 */ /* 0x000fc800078e3cff */
[----:B------:R-:W-:-:S05]  /*14cc0*/  @P1 LOP3.LUT R159, R159, R158, RZ, 0x3c, !PT ;  /* 0x0000009e9f9f1212 */ /* 0x000fca00078e3cff */
[----:B------:R3:W2:Y:S02]  /*14cd0*/  @P1 LDG.E.U8 R217, desc[UR6][R158.64] ;  /* 0x000000069ed91981 */ /* 0x0006a4000c1e1100 */
[----:B---3--:R-:W-:Y:S02]  /*14ce0*/  @P0 IMAD.MOV.U32 R158, RZ, RZ, R164 ;  /* 0x000000ffff9e0224 */ /* 0x008fe400078e00a4 */
[----:B------:R-:W-:Y:S01]  /*14cf0*/  @P0 IMAD.MOV.U32 R159, RZ, RZ, R5 ;  /* 0x000000ffff9f0224 */ /* 0x000fe200078e0005 */
[----:B------:R-:W-:Y:S01]  /*14d00*/  PRMT R164, R153, 0x3340, R145 ;  /* 0x0000334099a47816 */ /* 0x000fe20000000091 */
[----:B-1----:R-:W3:Y:S04]  /*14d10*/  LDL R5, [R1+0x570] ;  /* 0x0005700001057983 */ /* 0x002ee80000100800 */
[----:B------:R4:W3:Y:S01]  /*14d20*/  @P0 LDG.E.U8 R215, desc[UR6][R158.64] ;  /* 0x000000069ed70981 */ /* 0x0008e2000c1e1100 */
[----:B------:R-:W-:-:S03]  /*14d30*/  ISETP.GT.AND P0, PT, R98, 0xfb, PT ;  /* 0x000000fb6200780c */ /* 0x000fc60003f04270 */
[----:B------:R-:W3:Y:S10]  /*14d40*/  LDL R145, [R1+0x56c] ;  /* 0x00056c0001917983 */ /* 0x000ef40000100800 */
[----:B----4-:R-:W-:-:S02]  /*14d50*/  @P0 IMAD.MOV.U32 R158, RZ, RZ, R0 ;  /* 0x000000ffff9e0224 */ /* 0x010fc400078e0000 */
[----:B--2---:R-:W-:Y:S01]  /*14d60*/  @P0 IMAD.MOV.U32 R159, RZ, RZ, R3 ;  /* 0x000000ffff9f0224 */ /* 0x004fe200078e0003 */
[----:B------:R-:W-:Y:S01]  /*14d70*/  PRMT R209, RZ, 0x7610, R209 ;  /* 0x00007610ffd17816 */ /* 0x000fe200000000d1 */
[----:B------:R-:W2:Y:S04]  /*14d80*/  LDL R3, [R1+0x564] ;  /* 0x0005640001037983 */ /* 0x000ea80000100800 */
[----:B------:R0:W4:Y:S01]  /*14d90*/  @P0 LDG.E.U8 R211, desc[UR6][R158.64] ;  /* 0x000000069ed30981 */ /* 0x000122000c1e1100 */
[----:B------:R-:W-:-:S03]  /*14da0*/  PRMT R205, RZ, 0x7610, R205 ;  /* 0x00007610ffcd7816 */ /* 0x000fc600000000cd */
[----:B------:R-:W4:Y:S04]  /*14db0*/  LDL R0, [R1+0x568] ;  /* 0x0005680001007983 */ /* 0x000f280000100800 */
[----:B------:R-:W0:Y:S04]  /*14dc0*/  LDL R158, [R1+0x574] ;  /* 0x00057400019e7983 */ /* 0x000e280000100800 */
[----:B------:R-:W0:Y:S01]  /*14dd0*/  LDL R159, [R1+0x578] ;  /* 0x00057800019f7983 */ /* 0x000e220000100800 */
[----:B------:R-:W-:Y:S02]  /*14de0*/  ISETP.GT.AND P0, PT, R98, 0xfc, PT ;  /* 0x000000fc6200780c */ /* 0x000fe40003f04270 */
[----:B------:R-:W-:-:S02]  /*14df0*/  LOP3.LUT R147, R147, 0xffff, RZ, 0xc0, !PT ;  /* 0x0000ffff93937812 */ /* 0x000fc400078ec0ff */
[----:B------:R-:W-:-:S04]  /*14e00*/  LOP3.LUT R152, R152, 0xffff, RZ, 0xc0, !PT ;  /* 0x0000ffff98987812 */ /* 0x000fc800078ec0ff */
[----:B------:R-:W-:-:S05]  /*14e10*/  PRMT R152, R147, 0x3340, R152 ;  /* 0x0000334093987816 */ /* 0x000fca0000000098 */
[----:B0-----:R-:W-:-:S04]  /*14e20*/  @P0 LOP3.LUT R159, R159, R158, RZ, 0x3c, !PT ;  /* 0x0000009e9f9f0212 */ /* 0x001fc800078e3cff */
[----:B------:R-:W-:-:S04]  /*14e30*/  @P0 LOP3.LUT R158, R159, R158, RZ, 0x3c, !PT ;  /* 0x0000009e9f9e0212 */ /* 0x000fc800078e3cff */
[----:B------:R-:W-:-:S05]  /*14e40*/  @P0 LOP3.LUT R159, R159, R158, RZ, 0x3c, !PT ;  /* 0x0000009e9f9f0212 */ /* 0x000fca00078e3cff */
[----:B------:R3:W4:Y:S01]  /*14e50*/  @P0 LDG.E.U8 R209, desc[UR6][R158.64] ;  /* 0x000000069ed10981 */ /* 0x000722000c1e1100 */
[----:B------:R-:W-:-:S13]  /*14e60*/  ISETP.GT.AND P0, PT, R98, 0xfd, PT ;  /* 0x000000fd6200780c */ /* 0x000fda0003f04270 */
[----:B---3--:R-:W-:Y:S02]  /*14e70*/  @P0 IMAD.MOV.U32 R158, RZ, RZ, R5 ;  /* 0x000000ffff9e0224 */ /* 0x008fe400078e0005 */
[----:B------:R-:W-:Y:S01]  /*14e80*/  @P0 IMAD.MOV.U32 R159, RZ, RZ, R145 ;  /* 0x000000ffff9f0224 */ /* 0x000fe200078e0091 */
[----:B------:R-:W3:Y:S04]  /*14e90*/  LDL R5, [R1+0x55c] ;  /* 0x00055c0001057983 */ /* 0x000ee80000100800 */
[----:B------:R-:W3:Y:S01]  /*14ea0*/  @P0 LDG.E.U8 R205, desc[UR6][R158.64] ;  /* 0x000000069ecd0981 */ /* 0x000ee2000c1e1100 */
[----:B------:R-:W-:-:S13]  /*14eb0*/  ISETP.GT.AND P0, PT, R98, 0xfe, PT ;  /* 0x000000fe6200780c */ /* 0x000fda0003f04270 */
[----:B--2---:R-:W-:Y:S02]  /*14ec0*/  @P0 IMAD.MOV.U32 R147, RZ, RZ, R3 ;  /* 0x000000ffff930224 */ /* 0x004fe400078e0003 */
[----:B------:R-:W2:Y:S01]  /*14ed0*/  LDL R3, [R1+0x560] ;  /* 0x0005600001037983 */ /* 0x000ea20000100800 */
[----:B------:R-:W-:Y:S02]  /*14ee0*/  LOP3.LUT R146, R146, 0xffff, RZ, 0xc0, !PT ;  /* 0x0000ffff92927812 */ /* 0x000fe400078ec0ff */
[----:B------:R-:W-:Y:S02]  /*14ef0*/  LOP3.LUT R114, R114, 0xffff, RZ, 0xc0, !PT ;  /* 0x0000ffff72727812 */ /* 0x000fe400078ec0ff */
[----:B------:R-:W-:Y:S02]  /*14f00*/  PRMT R213, RZ, 0x7610, R213 ;  /* 0x00007610ffd57816 */ /* 0x000fe400000000d5 */
[----:B------:R-:W-:Y:S01]  /*14f10*/  PRMT R153, R146, 0x3340, R114 ;  /* 0x0000334092997816 */ /* 0x000fe20000000072 */
[----:B----4-:R-:W-:-:S02]  /*14f20*/  @P0 IMAD.MOV.U32 R146, RZ, RZ, R0 ;  /* 0x000000ffff920224 */ /* 0x010fc400078e0000 */
[----:B------:R-:W4:Y:S04]  /*14f30*/  LDL R0, [R1+0xd6c] ;  /* 0x000d6c0001007983 */ /* 0x000f280000100800 */
[----:B------:R3:W4:Y:S01]  /*14f40*/  @P0 LDG.E.U8 R213, desc[UR6][R146.64] ;  /* 0x0000000692d50981 */ /* 0x000722000c1e1100 */
[----:B------:R-:W-:Y:S02]  /*14f50*/  ISETP.GT.AND P0, PT, R98, 0xff, PT ;  /* 0x000000ff6200780c */ /* 0x000fe40003f04270 */
[----:B------:R-:W-:-:S11]  /*14f60*/  PRMT R207, RZ, 0x7610, R207 ;  /* 0x00007610ffcf7816 */ /* 0x000fd600000000cf */
[----:B---3--:R-:W-:Y:S02]  /*14f70*/  @P0 IMAD.MOV.U32 R147, RZ, RZ, R5 ;  /* 0x000000ffff930224 */ /* 0x008fe400078e0005 */
[----:B--2---:R-:W-:-:S05]  /*14f80*/  @P0 IMAD.MOV.U32 R146, RZ, RZ, R3 ;  /* 0x000000ffff920224 */ /* 0x004fca00078e0003 */
[----:B------:R-:W2:Y:S01]  /*14f90*/  @P0 LDG.E.U8 R207, desc[UR6][R146.64] ;  /* 0x0000000692cf0981 */ /* 0x000ea2000c1e1100 */
[----:B------:R-:W-:Y:S02]  /*14fa0*/  LOP3.LUT R112, R112, 0xffff, RZ, 0xc0, !PT ;  /* 0x0000ffff70707812 */ /* 0x000fe400078ec0ff */
[----:B------:R-:W-:Y:S02]  /*14fb0*/  LOP3.LUT R115, R115, 0xffff, RZ, 0xc0, !PT ;  /* 0x0000ffff73737812 */ /* 0x000fe400078ec0ff */
[----:B------:R-:W-:Y:S02]  /*14fc0*/  LOP3.LUT R150, R150, 0xffff, RZ, 0xc0, !PT ;  /* 0x0000ffff96967812 */ /* 0x000fe400078ec0ff */
[----:B------:R-:W-:Y:S02]  /*14fd0*/  LOP3.LUT R148, R148, 0xffff, RZ, 0xc0, !PT ;  /* 0x0000ffff94947812 */ /* 0x000fe400078ec0ff */
[----:B------:R-:W-:Y:S02]  /*14fe0*/  LOP3.LUT R156, R156, 0xffff, RZ, 0xc0, !PT ;  /* 0x0000ffff9c9c7812 */ /* 0x000fe400078ec0ff */
[----:B------:R-:W-:-:S02]  /*14ff0*/  LOP3.LUT R151, R151, 0xffff, RZ, 0xc0, !PT ;  /* 0x0000ffff97977812 */ /* 0x000fc400078ec0ff */
[----:B------:R-:W-:Y:S02]  /*15000*/  LOP3.LUT R113, R113, 0xffff, RZ, 0xc0, !PT ;  /* 0x0000ffff71717812 */ /* 0x000fe400078ec0ff */
[----:B------:R-:W-:Y:S02]  /*15010*/  LOP3.LUT R149, R149, 0xffff, RZ, 0xc0, !PT ;  /* 0x0000ffff95957812 */ /* 0x000fe400078ec0ff */
[----:B------:R-:W-:Y:S02]  /*15020*/  LOP3.LUT R155, R155, 0xffff, RZ, 0xc0, !PT ;  /* 0x0000ffff9b9b7812 */ /* 0x000fe400078ec0ff */
[----:B------:R-:W-:Y:S02]  /*15030*/  LOP3.LUT R154, R154, 0xffff, RZ, 0xc0, !PT ;  /* 0x0000ffff9a9a7812 */ /* 0x000fe400078ec0ff */
[----:B------:R-:W-:Y:S02]  /*15040*/  PRMT R145, R112, 0x3340, R115 ;  /* 0x0000334070917816 */ /* 0x000fe40000000073 */
[----:B------:R-:W-:-:S02]  /*15050*/  PRMT R148, R150, 0x3340, R148 ;  /* 0x0000334096947816 */ /* 0x000fc40000000094 */
[----:B------:R-:W-:Y:S02]  /*15060*/  PRMT R151, R156, 0x3340, R151 ;  /* 0x000033409c977816 */ /* 0x000fe40000000097 */
[----:B------:R-:W-:Y:S02]  /*15070*/  PRMT R114, R113, 0x3340, R149 ;  /* 0x0000334071727816 */ /* 0x000fe40000000095 */
[----:B------:R-:W-:Y:S02]  /*15080*/  PRMT R115, R155, 0x3340, R154 ;  /* 0x000033409b737816 */ /* 0x000fe4000000009a */
[----:B------:R-:W-:Y:S02]  /*15090*/  PRMT R112, R164, 0x5410, R153 ;  /* 0x00005410a4707816 */ /* 0x000fe40000000099 */
[----:B------:R-:W-:Y:S02]  /*150a0*/  PRMT R113, R148, 0x5410, R152 ;  /* 0x0000541094717816 */ /* 0x000fe40000000098 */
[----:B------:R-:W-:-:S02]  /*150b0*/  PRMT R114, R151, 0x5410, R114 ;  /* 0x0000541097727816 */ /* 0x000fc40000000072 */
[----:B------:R-:W-:Y:S01]  /*150c0*/  PRMT R115, R145, 0x5410, R115 ;  /* 0x0000541091737816 */ /* 0x000fe20000000073 */
[----:B------:R-:W-:Y:S01]  /*150d0*/  BAR.SYNC.DEFER_BLOCKING 0x0 ;  /* 0x0000000000007b1d */ /* 0x000fe20000010000 */
        /* <DEDUP_REMOVED lines=15> */
[----:B------:R-:W-:Y:S01]  /*151d0*/  LOP3.LUT R132, R132, 0xffff, RZ, 0xc0, !PT ;  /* 0x0000ffff84847812 */ /* 0x000fe200078ec0ff */
[----:B----4-:R0:W-:Y:S01]  /*151e0*/  STS.128 [R0+UR4], R112 ;  /* 0x0000007000007988 */ /* 0x0101e20008000c04 */
[----:B------:R-:W-:-:S02]  /*151f0*/  PRMT R136, R136, 0x3340, R141 ;  /* 0x0000334088887816 */ /* 0x000fc4000000008d */
[----:B------:R-:W-:Y:S02]  /*15200*/  PRMT R139, R144, 0x3340, R139 ;  /* 0x00003340908b7816 */ /* 0x000fe4000000008b */
[----:B------:R-:W-:Y:S02]  /*15210*/  PRMT R140, R140, 0x3340, R142 ;  /* 0x000033408c8c7816 */ /* 0x000fe4000000008e */
[----:B------:R-:W-:Y:S01]  /*15220*/  PRMT R129, R129, 0x3340, R138 ;  /* 0x0000334081817816 */ /* 0x000fe2000000008a */
[----:B------:R-:W-:Y:S01]  /*15230*/  STL [R1+0xe84], R213 ;  /* 0x000e84d501007387 */ /* 0x000fe20000100800 */
[----:B0-----:R-:W-:Y:S02]  /*15240*/  PRMT R112, R143, 0x3340, R135 ;  /* 0x000033408f707816 */ /* 0x001fe40000000087 */
[----:B------:R-:W-:Y:S02]  /*15250*/  PRMT R113, R131, 0x3340, R134 ;  /* 0x0000334083717816 */ /* 0x000fe40000000086 */
[----:B------:R-:W-:-:S02]  /*15260*/  PRMT R114, R137, 0x3340, R133 ;  /* 0x0000334089727816 */ /* 0x000fc40000000085 */
[----:B------:R-:W-:Y:S02]  /*15270*/  PRMT R115, R130, 0x3340, R132 ;  /* 0x0000334082737816 */ /* 0x000fe40000000084 */
[----:B------:R-:W-:Y:S02]  /*15280*/  PRMT R112, R136, 0x5410, R112 ;  /* 0x0000541088707816 */ /* 0x000fe40000000070 */
[----:B------:R-:W-:Y:S02]  /*15290*/  PRMT R113, R139, 0x5410, R113 ;  /* 0x000054108b717816 */ /* 0x000fe40000000071 */
[----:B------:R-:W-:Y:S02]  /*152a0*/  PRMT R114, R140, 0x5410, R114 ;  /* 0x000054108c727816 */ /* 0x000fe40000000072 */
[----:B------:R-:W-:-:S05]  /*152b0*/  PRMT R115, R129, 0x5410, R115 ;  /* 0x0000541081737816 */ /* 0x000fca0000000073 */
[----:B------:R-:W-:Y:S04]  /*152c0*/  STS.128 [R0+UR4+0x4000], R112 ;  /* 0x0040007000007988 */ /* 0x000fe80008000c04 */
[----:B--2---:R0:W-:Y:S04]  /*152d0*/  STL [R1+0xe88], R207 ;  /* 0x000e88cf01007387 */ /* 0x0041e80000100800 */
[----:B------:R-:W2:Y:S04]  /*152e0*/  LDL R5, [R1+0x178] ;  /* 0x0001780001057983 */ /* 0x000ea80000100800 */
[----:B------:R-:W3:Y:S04]  /*152f0*/  LDL R3, [R1+0x17c] ;  /* 0x00017c0001037983 */ /* 0x000ee80000100800 */
[----:B0-----:R-:W4:Y:S04]  /*15300*/  LDL R207, [R1+0x174] ;  /* 0x0001740001cf7983 */ /* 0x001f280000100800 */
[----:B------:R-:W2:Y:S01]  /*15310*/  LDL.LU R0, [R1+0x170] ;  /* 0x0001700001007983 */ /* 0x000ea20000300800 */
[----:B------:R-:W-:-:S02]  /*15320*/  LOP3.LUT R125, R125, 0xffff, RZ, 0xc0, !PT ;  /* 0x0000ffff7d7d7812 */ /* 0x000fc400078ec0ff */
[----:B------:R-:W-:-:S04]  /*15330*/  LOP3.LUT R9, R9, 0xffff, RZ, 0xc0, !PT ;  /* 0x0000ffff09097812 */ /* 0x000fc800078ec0ff */
[----:B------:R-:W-:Y:S02]  /*15340*/  PRMT R9, R125, 0x3340, R9 ;  /* 0x000033407d097816 */ /* 0x000fe40000000009 */
[----:B------:R-:W0:Y:S01]  /*15350*/  S2R R125, SR_TID.X ;  /* 0x00000000007d7919 */ /* 0x000e220000002100 */
[----:B------:R-:W-:Y:S02]  /*15360*/  LOP3.LUT R121, R121, 0xffff, RZ, 0xc0, !PT ;  /* 0x0000ffff79797812 */ /* 0x000fe400078ec0ff */
[----:B------:R-:W-:Y:S02]  /*15370*/  LOP3.LUT R95, R95, 0xffff, RZ, 0xc0, !PT ;  /* 0x0000ffff5f5f7812 */ /* 0x000fe400078ec0ff */
[----:B------:R-:W-:Y:S02]  /*15380*/  LOP3.LUT R124, R124, 0xffff, RZ, 0xc0, !PT ;  /* 0x0000ffff7c7c7812 */ /* 0x000fe400078ec0ff */
[----:B------:R-:W-:Y:S02]  /*15390*/  LOP3.LUT R8, R8, 0xffff, RZ, 0xc0, !PT ;  /* 0x0000ffff08087812 */ /* 0x000fe400078ec0ff */
[----:B------:R-:W-:-:S02]  /*153a0*/  LOP3.LUT R94, R94, 0xffff, RZ, 0xc0, !PT ;  /* 0x0000ffff5e5e7812 */ /* 0x000fc400078ec0ff */
[----:B------:R-:W-:Y:S02]  /*153b0*/  LOP3.LUT R96, R96, 0xffff, RZ, 0xc0, !PT ;  /* 0x0000ffff60607812 */ /* 0x000fe400078ec0ff */
[----:B------:R-:W-:Y:S02]  /*153c0*/  PRMT R95, R121, 0x3340, R95 ;  /* 0x00003340795f7816 */ /* 0x000fe4000000005f */
[----:B------:R-:W-:Y:S01]  /*153d0*/  PRMT R8, R124, 0x3340, R8 ;  /* 0x000033407c087816 */ /* 0x000fe20000000008 */
[----:B------:R-:W3:Y:S01]  /*153e0*/  LDL R121, [R1+0xdb4] ;  /* 0x000db40001797983 */ /* 0x000ee20000100800 */
[----:B0-----:R-:W-:-:S04]  /*153f0*/  LOP3.LUT R125, R125, 0x7f, RZ, 0xc0, !PT ;  /* 0x0000007f7d7d7812 */ /* 0x001fc800078ec0ff */
[----:B------:R-:W-:-:S04]  /*15400*/  LOP3.LUT R125, R125, 0x80, RZ, 0xfc, !PT ;  /* 0x000000807d7d7812 */ /* 0x000fc800078efcff */
[----:B------:R-:W-:Y:S02]  /*15410*/  ISETP.GE.AND P1, PT, R125, R98, PT ;  /* 0x000000627d00720c */ /* 0x000fe40003f26270 */
[----:B------:R-:W-:Y:S02]  /*15420*/  PRMT R94, R94, 0x3340, R96 ;  /* 0x000033405e5e7816 */ /* 0x000fe40000000060 */
[--C-:B------:R-:W-:Y:S02]  /*15430*/  PRMT R113, R95, 0x5410, R8.reuse ;  /* 0x000054105f717816 */ /* 0x100fe40000000008 */
[----:B------:R-:W-:Y:S02]  /*15440*/  PRMT R112, R94, 0x5410, R9 ;  /* 0x000054105e707816 */ /* 0x000fe40000000009 */
[----:B------:R-:W-:-:S05]  /*15450*/  PRMT R8, RZ, 0x7610, R8 ;  /* 0x00007610ff087816 */ /* 0x000fca0000000008 */
[----:B----4-:R-:W-:Y:S02]  /*15460*/  @!P1 IMAD.MOV.U32 R94, RZ, RZ, R207 ;  /* 0x000000ffff5e9224 */ /* 0x010fe400078e00cf */
[----:B--2---:R-:W-:-:S05]  /*15470*/  @!P1 IMAD.MOV.U32 R95, RZ, RZ, R0 ;  /* 0x000000ffff5f9224 */ /* 0x004fca00078e0000 */
[----:B------:R3:W2:Y:S01]  /*15480*/  @!P1 LDG.E.U8 R8, desc[UR6][R94.64] ;  /* 0x000000065e089981 */ /* 0x0006a2000c1e1100 */
[----:B------:R-:W0:Y:S01]  /*15490*/  S2R R213, SR_TID.X ;  /* 0x0000000000d57919 */ /* 0x000e220000002100 */
        /* <DEDUP_REMOVED lines=11> */
[----:B0-----:R-:W-:-:S04]  /*15550*/  LOP3.LUT R213, R213, 0x7f, RZ, 0xc0, !PT ;  /* 0x0000007fd5d57812 */ /* 0x001fc800078ec0ff */
[----:B------:R-:W-:Y:S02]  /*15560*/  ISETP.GE.AND P0, PT, R213, R98, PT ;  /* 0x00000062d500720c */ /* 0x000fe40003f06270 */
[----:B------:R-:W-:Y:S02]  /*15570*/  LOP3.LUT R126, R126, 0xffff, RZ, 0xc0, !PT ;  /* 0x0000ffff7e7e7812 */ /* 0x000fe400078ec0ff */
[----:B------:R-:W-:Y:S02]  /*15580*/  PRMT R108, R103, 0x3340, R108 ;  /* 0x00003340676c7816 */ /* 0x000fe4000000006c */
[----:B------:R-:W-:Y:S02]  /*15590*/  LOP3.LUT R102, R102, 0xffff, RZ, 0xc0, !PT ;  /* 0x0000ffff66667812 */ /* 0x000fe400078ec0ff */
[----:B------:R-:W-:Y:S02]  /*155a0*/  LOP3.LUT R106, R106, 0xffff, RZ, 0xc0, !PT ;  /* 0x0000ffff6a6a7812 */ /* 0x000fe400078ec0ff */
[----:B------:R-:W-:-:S02]  /*155b0*/  PRMT R99, R99, 0x3340, R109 ;  /* 0x0000334063637816 */ /* 0x000fc4000000006d */
[----:B------:R-:W-:Y:S02]  /*155c0*/  PRMT R97, R119, 0x3340, R97 ;  /* 0x0000334077617816 */ /* 0x000fe40000000061 */
[----:B------:R-:W-:Y:S02]  /*155d0*/  PRMT R114, R123, 0x3340, R128 ;  /* 0x000033407b727816 */ /* 0x000fe40000000080 */
[----:B------:R-:W-:Y:S02]  /*155e0*/  PRMT R120, R120, 0x3340, R127 ;  /* 0x0000334078787816 */ /* 0x000fe4000000007f */
[----:B------:R-:W-:Y:S01]  /*155f0*/  PRMT R115, R122, 0x3340, R126 ;  /* 0x000033407a737816 */ /* 0x000fe2000000007e */
[----:B------:R-:W-:Y:S01]  /*15600*/  STL [R1+0xe00], R0 ;  /* 0x000e000001007387 */ /* 0x000fe20000100800 */
[----:B------:R-:W-:Y:S01]  /*15610*/  PRMT R103, R102, 0x3340, R106 ;  /* 0x0000334066677816 */ /* 0x000fe2000000006a */
[----:B---3--:R-:W-:Y:S01]  /*15620*/  @!P0 IMAD.MOV.U32 R94, RZ, RZ, R3 ;  /* 0x000000ffff5e8224 */ /* 0x008fe200078e0003 */
[----:B------:R-:W-:Y:S01]  /*15630*/  PRMT R9, RZ, 0x7610, R9 ;  /* 0x00007610ff097816 */ /* 0x000fe20000000009 */
[----:B------:R-:W-:Y:S01]  /*15640*/  @!P0 IMAD.MOV.U32 R95, RZ, RZ, R5 ;  /* 0x000000ffff5f8224 */ /* 0x000fe200078e0005 */
[----:B------:R-:W-:-:S02]  /*15650*/  PRMT R102, R99, 0x5410, R108 ;  /* 0x0000541063667816 */ /* 0x000fc4000000006c */
[----:B------:R-:W-:Y:S02]  /*15660*/  PRMT R114, R97, 0x5410, R114 ;  /* 0x0000541061727816 */ /* 0x000fe40000000072 */
[----:B------:R-:W-:Y:S01]  /*15670*/  PRMT R115, R120, 0x5410, R115 ;  /* 0x0000541078737816 */ /* 0x000fe20000000073 */
[----:B------:R-:W3:Y:S04]  /*15680*/  @!P0 LDG.E.U8 R9, desc[UR6][R94.64] ;  /* 0x000000065e098981 */ /* 0x000ee8000c1e1100 */
[----:B------:R0:W-:Y:S04]  /*15690*/  STS.128 [R121+UR4], R112 ;  /* 0x0000007079007988 */ /* 0x0001e80008000c04 */
[----:B--2---:R1:W-:Y:S04]  /*156a0*/  STL [R1+0xe20], R8 ;  /* 0x000e200801007387 */ /* 0x0043e80000100800 */
[----:B------:R-:W2:Y:S04]  /*156b0*/  LDL R109, [R1+0x558] ;  /* 0x00055800016d7983 */ /* 0x000ea80000100800 */
[----:B------:R-:W4:Y:S04]  /*156c0*/  LDL R108, [R1+0xd68] ;  /* 0x000d6800016c7983 */ /* 0x000f280000100800 */
[----:B0-----:R-:W4:Y:S04]  /*156d0*/  LDL R114, [R1+0x554] ;  /* 0x0005540001727983 */ /* 0x001f280000100800 */
[----:B------:R-:W4:Y:S04]  /*156e0*/  LDL R113, [R1+0xd64] ;  /* 0x000d640001717983 */ /* 0x000f280000100800 */
[----:B------:R-:W4:Y:S04]  /*156f0*/  LDL R112, [R1+0x4ec] ;  /* 0x0004ec0001707983 */ /* 0x000f280000100800 */
[----:B-1----:R-:W4:Y:S01]  /*15700*/  LDL R8, [R1+0x4f0] ;  /* 0x0004f00001087983 */ /* 0x002f220000100800 */
[----:B------:R-:W-:-:S03]  /*15710*/  LOP3.LUT R101, R101, 0xffff, RZ, 0xc0, !PT ;  /* 0x0000ffff65657812 */ /* 0x000fc600078ec0ff */
[----:B------:R-:W4:Y:S01]  /*15720*/  LDL R5, [R1+0x4e4] ;  /* 0x0004e40001057983 */ /* 0x000f220000100800 */
[----:B------:R-:W-:-:S03]  /*15730*/  LOP3.LUT R111, R111, 0xffff, RZ, 0xc0, !PT ;  /* 0x0000ffff6f6f7812 */ /* 0x000fc600078ec0ff */
[----:B------:R-:W4:Y:S01]  /*15740*/  LDL R3, [R1+0x4e8] ;  /* 0x0004e80001037983 */ /* 0x000f220000100800 */
[----:B------:R-:W-:Y:S02]  /*15750*/  LOP3.LUT R104, R104, 0xffff, RZ, 0xc0, !PT ;  /* 0x0000ffff68687812 */ /* 0x000fe400078ec0ff */
[----:B------:R-:W-:Y:S01]  /*15760*/  LOP3.LUT R110, R110, 0xffff, RZ, 0xc0, !PT ;  /* 0x0000ffff6e6e7812 */ /* 0x000fe200078ec0ff */
[----:B------:R-:W4:Y:S01]  /*15770*/  LDL R0, [R1+0xdb0] ;  /* 0x000db00001007983 */ /* 0x000f220000100800 */
[----:B------:R-:W-:Y:S02]  /*15780*/  PRMT R111, R101, 0x3340, R111 ;  /* 0x00003340656f7816 */ /* 0x000fe4000000006f */
[----:B------:R-:W-:Y:S02]  /*15790*/  PRMT R101, R104, 0x3340, R110 ;  /* 0x0000334068657816 */ /* 0x000fe4000000006e */
[----:B------:R-:W4:Y:S02]  /*157a0*/  LDL R110, [R1+0x470] ;  /* 0x00047000016e7983 */ /* 0x000f240000100800 */
[----:B------:R-:W-:-:S02]  /*157b0*/  PRMT R101, R111, 0x5410, R101 ;  /* 0x000054106f657816 */ /* 0x000fc40000000065 */
[----:B------:R-:W4:Y:S01]  /*157c0*/  LDL R111, [R1+0x46c] ;  /* 0x00046c00016f7983 */ /* 0x000f220000100800 */
[----:B------:R-:W-:Y:S02]  /*157d0*/  LOP3.LUT R15, R15, 0xffff, RZ, 0xc0, !PT ;  /* 0x0000ffff0f0f7812 */ /* 0x000fe400078ec0ff */
[----:B------:R-:W-:Y:S02]  /*157e0*/  LOP3.LUT R14, R14, 0xffff, RZ, 0xc0, !PT ;  /* 0x0000ffff0e0e7812 */ /* 0x000fe400078ec0ff */
[----:B------:R-:W-:Y:S02]  /*157f0*/  LOP3.LUT R22, R22, 0xffff, RZ, 0xc0, !PT ;  /* 0x0000ffff16167812 */ /* 0x000fe400078ec0ff */
[----:B------:R-:W-:Y:S02]  /*15800*/  LOP3.LUT R93, R93, 0xffff, RZ, 0xc0, !PT ;  /* 0x0000ffff5d5d7812 */ /* 0x000fe400078ec0ff */
[----:B------:R-:W-:Y:S02]  /*15810*/  LOP3.LUT R16, R16, 0xffff, RZ, 0xc0, !PT ;  /* 0x0000ffff10107812 */ /* 0x000fe400078ec0ff */
[----:B------:R-:W-:-:S02]  /*15820*/  LOP3.LUT R92, R92, 0xffff, RZ, 0xc0, !PT ;  /* 0x0000ffff5c5c7812 */ /* 0x000fc400078ec0ff */
[----:B------:R-:W-:Y:S02]  /*15830*/  PRMT R14, R15, 0x3340, R14 ;  /* 0x000033400f0e7816 */ /* 0x000fe4000000000e */
[----:B------:R-:W-:Y:S02]  /*15840*/  PRMT R22, R22, 0x3340, R93 ;  /* 0x0000334016167816 */ /* 0x000fe4000000005d */
[----:B------:R-:W-:Y:S02]  /*15850*/  PRMT R92, R16, 0x3340, R92 ;  /* 0x00003340105c7816 */ /* 0x000fe4000000005c */
[----:B------:R-:W-:Y:S02]  /*15860*/  PRMT R16, R14, 0x5410, R22 ;  /* 0x000054100e107816 */ /* 0x000fe40000000016 */
[----:B------:R-:W-:Y:S02]  /*15870*/  PRMT R203, RZ, 0x7610, R203 ;  /* 0x00007610ffcb7816 */ /* 0x000fe400000000cb */
[----:B------:R-:W-:Y:S01]  /*15880*/  PRMT R201, RZ, 0x7610, R201 ;  /* 0x00007610ffc97816 */ /* 0x000fe200000000c9 */
[----:B---3--:R0:W-:Y:S01]  /*15890*/  STL [R1+0xe24], R9 ;  /* 0x000e240901007387 */ /* 0x0081e20000100800 */
[----:B--2---:R-:W-:-:S03]  /*158a0*/  @!P0 IMAD.MOV.U32 R15, RZ, RZ, R109 ;  /* 0x000000ffff0f8224 */ /* 0x004fc600078e006d */
[----:B------:R-:W2:Y:S01]  /*158b0*/  LDL R109, [R1+0x464] ;  /* 0x00046400016d7983 */ /* 0x000ea20000100800 */
[----:B----4-:R-:W-:-:S03]  /*158c0*/  @!P0 IMAD.MOV.U32 R14, RZ, RZ, R108 ;  /* 0x000000ffff0e8224 */ /* 0x010fc600078e006c */
[----:B------:R-:W3:Y:S04]  /*158d0*/  LDL R108, [R1+0x468] ;  /* 0x00046800016c7983 */ /* 0x000ee80000100800 */
[----:B------:R1:W4:Y:S02]  /*158e0*/  @!P0 LDG.E.U8 R203, desc[UR6][R14.64] ;  /* 0x000000060ecb8981 */ /* 0x000324000c1e1100 */
[----:B-1----:R-:W-:Y:S02]  /*158f0*/  @!P1 IMAD.MOV.U32 R14, RZ, RZ, R113 ;  /* 0x000000ffff0e9224 */ /* 0x002fe400078e0071 */
[----:B------:R-:W-:-:S05]  /*15900*/  @!P1 IMAD.MOV.U32 R15, RZ, RZ, R114 ;  /* 0x000000ffff0f9224 */ /* 0x000fca00078e0072 */
[----:B------:R1:W4:Y:S01]  /*15910*/  @!P1 LDG.E.U8 R201, desc[UR6][R14.64] ;  /* 0x000000060ec99981 */ /* 0x000322000c1e1100 */
[----:B------:R-:W-:Y:S02]  /*15920*/  PRMT R179, RZ, 0x7610, R179 ;  /* 0x00007610ffb37816 */ /* 0x000fe400000000b3 */
[----:B------:R-:W-:Y:S01]  /*15930*/  PRMT R176, RZ, 0x7610, R176 ;  /* 0x00007610ffb07816 */ /* 0x000fe200000000b0 */
[----:B-1----:R-:W-:Y:S02]  /*15940*/  @!P0 IMAD.MOV.U32 R14, RZ, RZ, R8 ;  /* 0x000000ffff0e8224 */ /* 0x002fe400078e0008 */
[----:B------:R-:W-:-:S05]  /*15950*/  @!P0 IMAD.MOV.U32 R15, RZ, RZ, R112 ;  /* 0x000000ffff0f8224 */ /* 0x000fca00078e0070 */
[----:B------:R1:W4:Y:S02]  /*15960*/  @!P0 LDG.E.U8 R179, desc[UR6][R14.64] ;  /* 0x000000060eb38981 */ /* 0x000324000c1e1100 */
[----:B-1----:R-:W-:Y:S02]  /*15970*/  @!P1 IMAD.MOV.U32 R14, RZ, RZ, R3 ;  /* 0x000000ffff0e9224 */ /* 0x002fe400078e0003 */
[----:B------:R-:W-:-:S05]  /*15980*/  @!P1 IMAD.MOV.U32 R15, RZ, RZ, R5 ;  /* 0x000000ffff0f9224 */ /* 0x000fca00078e0005 */
[----:B------:R1:W4:Y:S01]  /*15990*/  @!P1 LDG.E.U8 R176, desc[UR6][R14.64] ;  /* 0x000000060eb09981 */ /* 0x000322000c1e1100 */
[----:B------:R-:W-:Y:S01]  /*159a0*/  PRMT R175, RZ, 0x7610, R175 ;  /* 0x00007610ffaf7816 */ /* 0x000fe200000000af */
[----:B-1----:R-:W-:Y:S02]  /*159b0*/  @!P0 IMAD.MOV.U32 R14, RZ, RZ, R110 ;  /* 0x000000ffff0e8224 */ /* 0x002fe400078e006e */
[----:B------:R-:W-:-:S05]  /*159c0*/  @!P0 IMAD.MOV.U32 R15, RZ, RZ, R111 ;  /* 0x000000ffff0f8224 */ /* 0x000fca00078e006f */
[----:B------:R2:W4:Y:S01]  /*159d0*/  @!P0 LDG.E.U8 R175, desc[UR6][R14.64] ;  /* 0x000000060eaf8981 */ /* 0x000522000c1e1100 */
[----:B------:R-:W-:Y:S01]  /*159e0*/  PRMT R174, RZ, 0x7610, R174 ;  /* 0x00007610ffae7816 */ /* 0x000fe200000000ae */
[----:B--2---:R-:W-:Y:S02]  /*159f0*/  @!P1 IMAD.MOV.U32 R15, RZ, RZ, R109 ;  /* 0x000000ffff0f9224 */ /* 0x004fe400078e006d */
[----:B---3--:R-:W-:Y:S01]  /*15a00*/  @!P1 IMAD.MOV.U32 R14, RZ, RZ, R108 ;  /* 0x000000ffff0e9224 */ /* 0x008fe200078e006c */
[----:B----4-:R-:W-:Y:S04]  /*15a10*/  STL [R1+0xe28], R203 ;  /* 0x000e28cb01007387 */ /* 0x010fe80000100800 */
[----:B------:R-:W2:Y:S04]  /*15a20*/  @!P1 LDG.E.U8 R174, desc[UR6][R14.64] ;  /* 0x000000060eae9981 */ /* 0x000ea8000c1e1100 */
[----:B------:R-:W-:Y:S04]  /*15a30*/  STL [R1+0xe2c], R201 ;  /* 0x000e2cc901007387 */ /* 0x000fe80000100800 */
[----:B0-----:R-:W3:Y:S04]  /*15a40*/  LDL R9, [R1+0x3e8] ;  /* 0x0003e80001097983 */ /* 0x001ee80000100800 */
[----:B------:R-:W4:Y:S01]  /*15a50*/  LDL R8, [R1+0x3f0] ;  /* 0x0003f00001087983 */ /* 0x000f220000100800 */
[----:B------:R-:W-:-:S02]  /*15a60*/  LOP3.LUT R118, R118, 0xffff, RZ, 0xc0, !PT ;  /* 0x0000ffff76767812 */ /* 0x000fc400078ec0ff */
[----:B------:R-:W-:Y:S02]  /*15a70*/  LOP3.LUT R117, R117, 0xffff, RZ, 0xc0, !PT ;  /* 0x0000ffff75757812 */ /* 0x000fe400078ec0ff */
[----:B------:R-:W-:Y:S01]  /*15a80*/  LOP3.LUT R105, R105, 0xffff, RZ, 0xc0, !PT ;  /* 0x0000ffff69697812 */ /* 0x000fe200078ec0ff */
[----:B------:R-:W-:Y:S01]  /*15a90*/  STL [R1+0xe30], R179 ;  /* 0x000e30b301007387 */ /* 0x000fe20000100800 */
[----:B------:R-:W-:-:S03]  /*15aa0*/  LOP3.LUT R116, R116, 0xffff, RZ, 0xc0, !PT ;  /* 0x0000ffff74747812 */ /* 0x000fc600078ec0ff */
[----:B------:R-:W4:Y:S04]  /*15ab0*/  LDL R5, [R1+0x3e0] ;  /* 0x0003e00001057983 */ /* 0x000f280000100800 */
[----:B------:R-:W4:Y:S01]  /*15ac0*/  LDL R3, [R1+0x3e4] ;  /* 0x0003e40001037983 */ /* 0x000f220000100800 */
[----:B------:R-:W-:Y:S02]  /*15ad0*/  PRMT R117, R118, 0x3340, R117 ;  /* 0x0000334076757816 */ /* 0x000fe40000000075 */
[----:B------:R-:W-:Y:S02]  /*15ae0*/  LOP3.LUT R100, R100, 0xffff, RZ, 0xc0, !PT ;  /* 0x0000ffff64647812 */ /* 0x000fe400078ec0ff */
[----:B------:R-:W-:Y:S02]  /*15af0*/  LOP3.LUT R107, R107, 0xffff, RZ, 0xc0, !PT ;  /* 0x0000ffff6b6b7812 */ /* 0x000fe400078ec0ff */
[----:B------:R-:W-:Y:S01]  /*15b00*/  PRMT R105, R105, 0x3340, R116 ;  /* 0x0000334069697816 */ /* 0x000fe20000000074 */
[----:B------:R-:W-:Y:S04]  /*15b10*/  STL [R1+0xe34], R176 ;  /* 0x000e34b001007387 */ /* 0x000fe80000100800 */
[----:B------:R-:W4:Y:S04]  /*15b20*/  LDL R119, [R1+0x368] ;  /* 0x0003680001777983 */ /* 0x000f280000100800 */
[----:B------:R-:W4:Y:S01]  /*15b30*/  LDL R118, [R1+0x36c] ;  /* 0x00036c0001767983 */ /* 0x000f220000100800 */
[----:B------:R-:W-:-:S02]  /*15b40*/  PRMT R107, R100, 0x3340, R107 ;  /* 0x00003340646b7816 */ /* 0x000fc4000000006b */
[----:B------:R-:W-:Y:S01]  /*15b50*/  PRMT R100, R117, 0x5410, R105 ;  /* 0x0000541075647816 */ /* 0x000fe20000000069 */
[----:B------:R-:W4:Y:S04]  /*15b60*/  LDL R116, [R1+0x364] ;  /* 0x0003640001747983 */ /* 0x000f280000100800 */
[----:B------:R-:W4:Y:S04]  /*15b70*/  LDL R117, [R1+0x360] ;  /* 0x0003600001757983 */ /* 0x000f280000100800 */
[----:B------:R-:W4:Y:S04]  /*15b80*/  LDL R114, [R1+0x2ec] ;  /* 0x0002ec0001727983 */ /* 0x000f280000100800 */
[----:B------:R-:W-:Y:S04]  /*15b90*/  STL [R1+0xe38], R175 ;  /* 0x000e38af01007387 */ /* 0x000fe80000100800 */
[----:B------:R-:W4:Y:S04]  /*15ba0*/  LDL R115, [R1+0x2e8] ;  /* 0x0002e80001737983 */ /* 0x000f280000100800 */
[----:B------:R-:W4:Y:S04]  /*15bb0*/  LDL R113, [R1+0x2e0] ;  /* 0x0002e00001717983 */ /* 0x000f280000100800 */
[----:B------:R-:W4:Y:S04]  /*15bc0*/  LDL R112, [R1+0x2e4] ;  /* 0x0002e40001707983 */ /* 0x000f280000100800 */
[----:B------:R-:W4:Y:S04]  /*15bd0*/  LDL R111, [R1+0x268] ;  /* 0x00026800016f7983 */ /* 0x000f280000100800 */
[----:B------:R-:W4:Y:S01]  /*15be0*/  LDL R110, [R1+0x26c] ;  /* 0x00026c00016e7983 */ /* 0x000f220000100800 */
[----:B------:R-:W-:-:S03]  /*15bf0*/  PRMT R173, RZ, 0x7610, R173 ;  /* 0x00007610ffad7816 */ /* 0x000fc600000000ad */
[----:B--2---:R-:W-:Y:S04]  /*15c00*/  STL [R1+0xe3c], R174 ;  /* 0x000e3cae01007387 */ /* 0x004fe80000100800 */
[----:B------:R-:W2:Y:S04]  /*15c10*/  LDL R109, [R1+0x260] ;  /* 0x00026000016d7983 */ /* 0x000ea80000100800 */
[----:B------:R-:W2:Y:S01]  /*15c20*/  LDL R108, [R1+0x264] ;  /* 0x00026400016c7983 */ /* 0x000ea20000100800 */
[----:B---3--:R-:W-:-:S03]  /*15c30*/  @!P0 IMAD.MOV.U32 R15, RZ, RZ, R9 ;  /* 0x000000ffff0f8224 */ /* 0x008fc600078e0009 */
[----:B------:R-:W3:Y:S01]  /*15c40*/  LDL R9, [R1+0x1e8] ;  /* 0x0001e80001097983 */ /* 0x000ee20000100800 */
[----:B----4-:R-:W-:-:S03]  /*15c50*/  @!P0 IMAD.MOV.U32 R14, RZ, RZ, R8 ;  /* 0x000000ffff0e8224 */ /* 0x010fc600078e0008 */
[----:B------:R-:W4:Y:S04]  /*15c60*/  LDL R8, [R1+0x1ec] ;  /* 0x0001ec0001087983 */ /* 0x000f280000100800 */
[----:B------:R0:W3:Y:S01]  /*15c70*/  @!P0 LDG.E.U8 R173, desc[UR6][R14.64] ;  /* 0x000000060ead8981 */ /* 0x0000e2000c1e1100 */
[----:B------:R-:W-:Y:S02]  /*15c80*/  PRMT R172, RZ, 0x7610, R172 ;  /* 0x00007610ffac7816 */ /* 0x000fe400000000ac */
[----:B------:R-:W-:Y:S01]  /*15c90*/  PRMT R171, RZ, 0x7610, R171 ;  /* 0x00007610ffab7816 */ /* 0x000fe200000000ab */
[----:B0-----:R-:W-:Y:S02]  /*15ca0*/  @!P1 IMAD.MOV.U32 R15, RZ, RZ, R5 ;  /* 0x000000ffff0f9224 */ /* 0x001fe400078e0005 */
[----:B------:R-:W-:-:S05]  /*15cb0*/  @!P1 IMAD.MOV.U32 R14, RZ, RZ, R3 ;  /* 0x000000ffff0e9224 */ /* 0x000fca00078e0003 */
[----:B------:R0:W3:Y:S01]  /*15cc0*/  @!P1 LDG.E.U8 R172, desc[UR6][R14.64] ;  /* 0x000000060eac9981 */ /* 0x0000e2000c1e1100 */
        /* <DEDUP_REMOVED lines=21> */
[----:B--2---:R-:W-:Y:S02]  /*15e20*/  @!P1 IMAD.MOV.U32 R15, RZ, RZ, R109 ;  /* 0x000000ffff0f9224 */ /* 0x004fe400078e006d */
[----:B------:R-:W-:-:S05]  /*15e30*/  @!P1 IMAD.MOV.U32 R14, RZ, RZ, R108 ;  /* 0x000000ffff0e9224 */ /* 0x000fca00078e006c */
[----:B------:R4:W2:Y:S02]  /*15e40*/  @!P1 LDG.E.U8 R166, desc[UR6][R14.64] ;  /* 0x000000060ea69981 */ /* 0x0008a4000c1e1100 */
[----:B----4-:R-:W-:Y:S02]  /*15e50*/  @!P0 IMAD.MOV.U32 R14, RZ, RZ, R8 ;  /* 0x000000ffff0e8224 */ /* 0x010fe400078e0008 */
[----:B---3--:R-:W-:Y:S01]  /*15e60*/  @!P0 IMAD.MOV.U32 R15, RZ, RZ, R9 ;  /* 0x000000ffff0f8224 */ /* 0x008fe200078e0009 */
[----:B------:R-:W-:Y:S04]  /*15e70*/  STL [R1+0xe40], R173 ;  /* 0x000e40ad01007387 */ /* 0x000fe80000100800 */
[----:B------:R-:W3:Y:S04]  /*15e80*/  LDL R5, [R1+0x1e0] ;  /* 0x0001e00001057983 */ /* 0x000ee80000100800 */
[----:B------:R-:W4:Y:S04]  /*15e90*/  LDL R3, [R1+0x1e4] ;  /* 0x0001e40001037983 */ /* 0x000f280000100800 */
[----:B------:R3:W4:Y:S01]  /*15ea0*/  @!P0 LDG.E.U8 R165, desc[UR6][R14.64] ;  /* 0x000000060ea58981 */ /* 0x000722000c1e1100 */
[----:B------:R-:W-:-:S03]  /*15eb0*/  PRMT R164, RZ, 0x7610, R164 ;  /* 0x00007610ffa47816 */ /* 0x000fc600000000a4 */
[----:B------:R-:W-:Y:S04]  /*15ec0*/  STL [R1+0xe44], R172 ;  /* 0x000e44ac01007387 */ /* 0x000fe80000100800 */
[----:B------:R-:W-:Y:S04]  /*15ed0*/  STL [R1+0xe48], R171 ;  /* 0x000e48ab01007387 */ /* 0x000fe80000100800 */
[----:B------:R-:W-:Y:S04]  /*15ee0*/  STL [R1+0xe4c], R170 ;  /* 0x000e4caa01007387 */ /* 0x000fe80000100800 */
[----:B------:R-:W-:Y:S04]  /*15ef0*/  STL [R1+0xe50], R169 ;  /* 0x000e50a901007387 */ /* 0x000fe80000100800 */
[----:B------:R-:W-:Y:S04]  /*15f00*/  STL [R1+0xe54], R168 ;  /* 0x000e54a801007387 */ /* 0x000fe80000100800 */
[----:B------:R-:W-:Y:S04]  /*15f10*/  STL [R1+0xe58], R167 ;  /* 0x000e58a701007387 */ /* 0x000fe80000100800 */
[----:B--2---:R-:W-:Y:S01]  /*15f20*/  STL [R1+0xe5c], R166 ;  /* 0x000e5ca601007387 */ /* 0x004fe20000100800 */
[----:B---3--:R-:W-:-:S02]  /*15f30*/  @!P1 IMAD.MOV.U32 R15, RZ, RZ, R5 ;  /* 0x000000ffff0f9224 */ /* 0x008fc400078e0005 */
[----:B----4-:R-:W-:Y:S01]  /*15f40*/  @!P1 IMAD.MOV.U32 R14, RZ, RZ, R3 ;  /* 0x000000ffff0e9224 */ /* 0x010fe200078e0003 */
[----:B------:R-:W-:Y:S04]  /*15f50*/  STL [R1+0xe60], R165 ;  /* 0x000e60a501007387 */ /* 0x000fe80000100800 */
[----:B------:R-:W2:Y:S04]  /*15f60*/  LDL R109, [R1+0xd5c] ;  /* 0x000d5c00016d7983 */ /* 0x000ea80000100800 */
[----:B------:R-:W3:Y:S04]  /*15f70*/  LDL R108, [R1+0xd60] ;  /* 0x000d6000016c7983 */ /* 0x000ee80000100800 */
[----:B------:R-:W4:Y:S04]  /*15f80*/  LDL R9, [R1+0xd54] ;  /* 0x000d540001097983 */ /* 0x000f280000100800 */
[----:B------:R0:W4:Y:S04]  /*15f90*/  @!P1 LDG.E.U8 R164, desc[UR6][R14.64] ;  /* 0x000000060ea49981 */ /* 0x000128000c1e1100 */
[----:B------:R-:W4:Y:S04]  /*15fa0*/  LDL R8, [R1+0xd58] ;  /* 0x000d580001087983 */ /* 0x000f280000100800 */
[----:B------:R-:W4:Y:S04]  /*15fb0*/  LDL R5, [R1+0x4dc] ;  /* 0x0004dc0001057983 */ /* 0x000f280000100800 */
[----:B------:R-:W4:Y:S04]  /*15fc0*/  LDL R3, [R1+0x4e0] ;  /* 0x0004e00001037983 */ /* 0x000f280000100800 */
[----:B------:R-:W4:Y:S04]  /*15fd0*/  LDL R113, [R1+0x4d4] ;  /* 0x0004d40001717983 */ /* 0x000f280000100800 */
[----:B------:R-:W4:Y:S04]  /*15fe0*/  LDL R112, [R1+0x4d8] ;  /* 0x0004d80001707983 */ /* 0x000f280000100800 */
[----:B------:R-:W4:Y:S04]  /*15ff0*/  LDL R111, [R1+0x45c] ;  /* 0x00045c00016f7983 */ /* 0x000f280000100800 */
[----:B------:R-:W4:Y:S01]  /*16000*/  LDL R110, [R1+0x460] ;  /* 0x00046000016e7983 */ /* 0x000f220000100800 */
[----:B------:R-:W-:-:S02]  /*16010*/  LOP3.LUT R10, R10, 0xffff, RZ, 0xc0, !PT ;  /* 0x0000ffff0a0a7812 */ /* 0x000fc400078ec0ff */
[----:B------:R-:W-:Y:S02]  /*16020*/  LOP3.LUT R11, R11, 0xffff, RZ, 0xc0, !PT ;  /* 0x0000ffff0b0b7812 */ /* 0x000fe400078ec0ff */
[----:B------:R-:W-:Y:S02]  /*16030*/  LOP3.LUT R13, R13, 0xffff, RZ, 0xc0, !PT ;  /* 0x0000ffff0d0d7812 */ /* 0x000fe400078ec0ff */
[----:B------:R-:W-:Y:S02]  /*16040*/  LOP3.LUT R12, R12, 0xffff, RZ, 0xc0, !PT ;  /* 0x0000ffff0c0c7812 */ /* 0x000fe400078ec0ff */
[----:B------:R-:W-:Y:S02]  /*16050*/  PRMT R10, R10, 0x3340, R11 ;  /* 0x000033400a0a7816 */ /* 0x000fe4000000000b */
[----:B0-----:R-:W-:-:S04]  /*16060*/  PRMT R15, R13, 0x3340, R12 ;  /* 0x000033400d0f7816 */ /* 0x001fc8000000000c */
[----:B------:R-:W-:Y:S02]  /*16070*/  PRMT R15, R10, 0x5410, R15 ;  /* 0x000054100a0f7816 */ /* 0x000fe4000000000f */
[----:B------:R-:W-:Y:S02]  /*16080*/  PRMT R199, RZ, 0x7610, R199 ;  /* 0x00007610ffc77816 */ /* 0x000fe400000000c7 */
[----:B------:R-:W-:Y:S02]  /*16090*/  LOP3.LUT R180, R180, 0xffff, RZ, 0xc0, !PT ;  /* 0x0000ffffb4b47812 */ /* 0x000fe400078ec0ff */
[----:B------:R-:W-:Y:S02]  /*160a0*/  LOP3.LUT R178, R178, 0xffff, RZ, 0xc0, !PT ;  /* 0x0000ffffb2b27812 */ /* 0x000fe400078ec0ff */
[----:B------:R-:W-:Y:S02]  /*160b0*/  LOP3.LUT R177, R177, 0xffff, RZ, 0xc0, !PT ;  /* 0x0000ffffb1b17812 */ /* 0x000fe400078ec0ff */
[----:B------:R-:W-:-:S02]  /*160c0*/  LOP3.LUT R163, R163, 0xffff, RZ, 0xc0, !PT ;  /* 0x0000ffffa3a37812 */ /* 0x000fc400078ec0ff */
[----:B------:R-:W-:Y:S02]  /*160d0*/  PRMT R197, RZ, 0x7610, R197 ;  /* 0x00007610ffc57816 */ /* 0x000fe400000000c5 */
[----:B------:R-:W-:Y:S02]  /*160e0*/  PRMT R178, R180, 0x3340, R178 ;  /* 0x00003340b4b27816 */ /* 0x000fe400000000b2 */
[----:B------:R-:W-:Y:S01]  /*160f0*/  PRMT R163, R177, 0x3340, R163 ;  /* 0x00003340b1a37816 */ /* 0x000fe200000000a3 */
[----:B--2---:R-:W-:Y:S02]  /*16100*/  @!P0 IMAD.MOV.U32 R11, RZ, RZ, R109 ;  /* 0x000000ffff0b8224 */ /* 0x004fe400078e006d */
[----:B---3--:R-:W-:Y:S01]  /*16110*/  @!P0 IMAD.MOV.U32 R10, RZ, RZ, R108 ;  /* 0x000000ffff0a8224 */ /* 0x008fe200078e006c */
[----:B----4-:R-:W-:Y:S04]  /*16120*/  STL [R1+0xe64], R164 ;  /* 0x000e64a401007387 */ /* 0x010fe80000100800 */
[----:B------:R-:W2:Y:S04]  /*16130*/  LDL R109, [R1+0x454] ;  /* 0x00045400016d7983 */ /* 0x000ea80000100800 */
[----:B------:R-:W3:Y:S04]  /*16140*/  LDL R108, [R1+0x458] ;  /* 0x00045800016c7983 */ /* 0x000ee80000100800 */
[----:B------:R0:W4:Y:S01]  /*16150*/  @!P0 LDG.E.U8 R199, desc[UR6][R10.64] ;  /* 0x000000060ac78981 */ /* 0x000122000c1e1100 */
[----:B------:R-:W-:-:S02]  /*16160*/  PRMT R13, R178, 0x5410, R163 ;  /* 0x00005410b20d7816 */ /* 0x000fc400000000a3 */
[----:B------:R-:W-:Y:S02]  /*16170*/  PRMT R163, RZ, 0x7610, R163 ;  /* 0x00007610ffa37816 */ /* 0x000fe400000000a3 */
[----:B------:R-:W-:Y:S02]  /*16180*/  LOP3.LUT R162, R162, 0xffff, RZ, 0xc0, !PT ;  /* 0x0000ffffa2a27812 */ /* 0x000fe400078ec0ff */
[----:B------:R-:W-:Y:S01]  /*16190*/  LOP3.LUT R161, R161, 0xffff, RZ, 0xc0, !PT ;  /* 0x0000ffffa1a17812 */ /* 0x000fe200078ec0ff */
[----:B0-----:R-:W-:Y:S02]  /*161a0*/  @!P1 IMAD.MOV.U32 R10, RZ, RZ, R8 ;  /* 0x000000ffff0a9224 */ /* 0x001fe400078e0008 */
[----:B------:R-:W-:-:S05]  /*161b0*/  @!P1 IMAD.MOV.U32 R11, RZ, RZ, R9 ;  /* 0x000000ffff0b9224 */ /* 0x000fca00078e0009 */
[----:B------:R0:W4:Y:S01]  /*161c0*/  @!P1 LDG.E.U8 R197, desc[UR6][R10.64] ;  /* 0x000000060ac59981 */ /* 0x000122000c1e1100 */
[----:B------:R-:W-:Y:S02]  /*161d0*/  PRMT R161, R162, 0x3340, R161 ;  /* 0x00003340a2a17816 */ /* 0x000fe400000000a1 */
[----:B------:R-:W-:Y:S01]  /*161e0*/  PRMT R162, RZ, 0x7610, R162 ;  /* 0x00007610ffa27816 */ /* 0x000fe200000000a2 */
[----:B0-----:R-:W-:Y:S02]  /*161f0*/  @!P0 IMAD.MOV.U32 R10, RZ, RZ, R3 ;  /* 0x000000ffff0a8224 */ /* 0x001fe400078e0003 */
[----:B------:R-:W-:Y:S01]  /*16200*/  @!P0 IMAD.MOV.U32 R11, RZ, RZ, R5 ;  /* 0x000000ffff0b8224 */ /* 0x000fe200078e0005 */
[----:B------:R-:W-:Y:S02]  /*16210*/  LOP3.LUT R160, R160, 0xffff, RZ, 0xc0, !PT ;  /* 0x0000ffffa0a07812 */ /* 0x000fe400078ec0ff */
[----:B------:R-:W-:Y:S02]  /*16220*/  LOP3.LUT R157, R157, 0xffff, RZ, 0xc0, !PT ;  /* 0x0000ffff9d9d7812 */ /* 0x000fe400078ec0ff */
[----:B------:R0:W4:Y:S02]  /*16230*/  @!P0 LDG.E.U8 R163, desc[UR6][R10.64] ;  /* 0x000000060aa38981 */ /* 0x000124000c1e1100 */
[----:B------:R-:W-:Y:S01]  /*16240*/  PRMT R14, R160, 0x3340, R157 ;  /* 0x00003340a00e7816 */ /* 0x000fe2000000009d */
[----:B0-----:R-:W-:-:S02]  /*16250*/  @!P1 IMAD.MOV.U32 R10, RZ, RZ, R112 ;  /* 0x000000ffff0a9224 */ /* 0x001fc400078e0070 */
[----:B------:R-:W-:-:S05]  /*16260*/  @!P1 IMAD.MOV.U32 R11, RZ, RZ, R113 ;  /* 0x000000ffff0b9224 */ /* 0x000fca00078e0071 */
[----:B------:R0:W4:Y:S01]  /*16270*/  @!P1 LDG.E.U8 R162, desc[UR6][R10.64] ;  /* 0x000000060aa29981 */ /* 0x000122000c1e1100 */
[----:B------:R-:W-:Y:S02]  /*16280*/  PRMT R14, R161, 0x5410, R14 ;  /* 0x00005410a10e7816 */ /* 0x000fe4000000000e */
[----:B------:R-:W-:Y:S02]  /*16290*/  PRMT R161, RZ, 0x7610, R161 ;  /* 0x00007610ffa17816 */ /* 0x000fe400000000a1 */
[----:B------:R-:W-:Y:S02]  /*162a0*/  LOP3.LUT R18, R18, 0xffff, RZ, 0xc0, !PT ;  /* 0x0000ffff12127812 */ /* 0x000fe400078ec0ff */
[----:B------:R-:W-:Y:S01]  /*162b0*/  LOP3.LUT R90, R90, 0xffff, RZ, 0xc0, !PT ;  /* 0x0000ffff5a5a7812 */ /* 0x000fe200078ec0ff */
[----:B0-----:R-:W-:Y:S02]  /*162c0*/  @!P0 IMAD.MOV.U32 R10, RZ, RZ, R110 ;  /* 0x000000ffff0a8224 */ /* 0x001fe400078e006e */
[----:B------:R-:W-:Y:S01]  /*162d0*/  @!P0 IMAD.MOV.U32 R11, RZ, RZ, R111 ;  /* 0x000000ffff0b8224 */ /* 0x000fe200078e006f */
[----:B------:R-:W-:-:S02]  /*162e0*/  LOP3.LUT R19, R19, 0xffff, RZ, 0xc0, !PT ;  /* 0x0000ffff13137812 */ /* 0x000fc400078ec0ff */
[----:B------:R-:W-:Y:S02]  /*162f0*/  LOP3.LUT R89, R89, 0xffff, RZ, 0xc0, !PT ;  /* 0x0000ffff59597812 */ /* 0x000fe400078ec0ff */
[----:B------:R-:W-:Y:S01]  /*16300*/  LOP3.LUT R21, R21, 0xffff, RZ, 0xc0, !PT ;  /* 0x0000ffff15157812 */ /* 0x000fe200078ec0ff */
[----:B------:R2:W4:Y:S01]  /*16310*/  @!P0 LDG.E.U8 R161, desc[UR6][R10.64] ;  /* 0x000000060aa18981 */ /* 0x000522000c1e1100 */
        /* <DEDUP_REMOVED lines=9> */
[----:B------:R-:W-:-:S02]  /*163b0*/  PRMT R90, R18, 0x3340, R90 ;  /* 0x00003340125a7816 */ /* 0x000fc4000000005a */
[----:B------:R-:W-:Y:S02]  /*163c0*/  PRMT R18, R19, 0x3340, R89 ;  /* 0x0000334013127816 */ /* 0x000fe40000000059 */
[----:B------:R-:W-:Y:S02]  /*163d0*/  PRMT R21, R21, 0x3340, R91 ;  /* 0x0000334015157816 */ /* 0x000fe4000000005b */
[----:B------:R-:W-:Y:S02]  /*163e0*/  PRMT R88, R17, 0x3340, R88 ;  /* 0x0000334011587816 */ /* 0x000fe40000000058 */
[----:B------:R-:W-:Y:S02]  /*163f0*/  PRMT R19, R20, 0x3340, R23 ;  /* 0x0000334014137816 */ /* 0x000fe40000000017 */
[----:B------:R-:W-:Y:S02]  /*16400*/  PRMT R160, RZ, 0x7610, R160 ;  /* 0x00007610ffa07816 */ /* 0x000fe400000000a0 */
[----:B------:R-:W-:-:S02]  /*16410*/  PRMT R183, R184, 0x3340, R183 ;  /* 0x00003340b8b77816 */ /* 0x000fc400000000b7 */
[----:B------:R-:W-:Y:S02]  /*16420*/  PRMT R181, R182, 0x3340, R181 ;  /* 0x00003340b6b57816 */ /* 0x000fe400000000b5 */
[----:B------:R-:W-:Y:S02]  /*16430*/  PRMT R103, R107, 0x5410, R103 ;  /* 0x000054106b677816 */ /* 0x000fe40000000067 */
[----:B------:R-:W-:Y:S02]  /*16440*/  PRMT R17, R92, 0x5410, R21 ;  /* 0x000054105c117816 */ /* 0x000fe40000000015 */
[----:B------:R-:W-:Y:S02]  /*16450*/  PRMT R18, R90, 0x5410, R18 ;  /* 0x000054105a127816 */ /* 0x000fe40000000012 */
[----:B------:R-:W-:Y:S02]  /*16460*/  PRMT R19, R88, 0x5410, R19 ;  /* 0x0000541058137816 */ /* 0x000fe40000000013 */
[----:B------:R-:W-:Y:S01]  /*16470*/  PRMT R12, R183, 0x5410, R181 ;  /* 0x00005410b70c7816 */ /* 0x000fe200000000b5 */
[----:B------:R-:W-:Y:S04]  /*16480*/  STS.128 [R121+UR4+0x4000], R100 ;  /* 0x0040006479007988 */ /* 0x000fe80008000c04 */
[----:B------:R-:W-:Y:S04]  /*16490*/  STS.128 [R0+UR4], R16 ;  /* 0x0000001000007988 */ /* 0x000fe80008000c04 */
[----:B------:R0:W-:Y:S01]  /*164a0*/  STS.128 [R0+UR4+0x4000], R12 ;  /* 0x0040000c00007988 */ /* 0x0001e20008000c04 */
[----:B--2---:R-:W-:-:S02]  /*164b0*/  @!P1 IMAD.MOV.U32 R11, RZ, RZ, R109 ;  /* 0x000000ffff0b9224 */ /* 0x004fc400078e006d */
[----:B---3--:R-:W-:Y:S01]  /*164c0*/  @!P1 IMAD.MOV.U32 R10, RZ, RZ, R108 ;  /* 0x000000ffff0a9224 */ /* 0x008fe200078e006c */
[----:B----4-:R1:W-:Y:S04]  /*164d0*/  STL [R1+0xe68], R199 ;  /* 0x000e68c701007387 */ /* 0x0103e80000100800 */
[----:B0-----:R-:W2:Y:S04]  /*164e0*/  LDL.LU R0, [R1+0x1a8] ;  /* 0x0001a80001007983 */ /* 0x001ea80000300800 */
[----:B------:R-:W3:Y:S04]  /*164f0*/  LDL R9, [R1+0x3d8] ;  /* 0x0003d80001097983 */ /* 0x000ee80000100800 */
[----:B------:R-:W4:Y:S04]  /*16500*/  LDL R8, [R1+0x3dc] ;  /* 0x0003dc0001087983 */ /* 0x000f280000100800 */
[----:B------:R-:W2:Y:S04]  /*16510*/  @!P1 LDG.E.U8 R160, desc[UR6][R10.64] ;  /* 0x000000060aa09981 */ /* 0x000ea8000c1e1100 */
[----:B------:R-:W-:Y:S04]  /*16520*/  STL [R1+0xe6c], R197 ;  /* 0x000e6cc501007387 */ /* 0x000fe80000100800 */
[----:B------:R-:W3:Y:S04]  /*16530*/  LDL R5, [R1+0x3d0] ;  /* 0x0003d00001057983 */ /* 0x000ee80000100800 */
[----:B------:R-:W3:Y:S04]  /*16540*/  LDL R3, [R1+0x3d4] ;  /* 0x0003d40001037983 */ /* 0x000ee80000100800 */
[----:B------:R-:W-:Y:S04]  /*16550*/  STL [R1+0xe70], R163 ;  /* 0x000e70a301007387 */ /* 0x000fe80000100800 */
[----:B------:R-:W3:Y:S04]  /*16560*/  LDL R115, [R1+0x358] ;  /* 0x0003580001737983 */ /* 0x000ee80000100800 */
[----:B------:R-:W3:Y:S04]  /*16570*/  LDL R114, [R1+0x35c] ;  /* 0x00035c0001727983 */ /* 0x000ee80000100800 */
[----:B------:R-:W-:Y:S04]  /*16580*/  STL [R1+0xe74], R162 ;  /* 0x000e74a201007387 */ /* 0x000fe80000100800 */
[----:B------:R-:W3:Y:S04]  /*16590*/  LDL R113, [R1+0x350] ;  /* 0x0003500001717983 */ /* 0x000ee80000100800 */
[----:B------:R-:W3:Y:S04]  /*165a0*/  LDL R112, [R1+0x354] ;  /* 0x0003540001707983 */ /* 0x000ee80000100800 */
[----:B------:R-:W3:Y:S04]  /*165b0*/  LDL R111, [R1+0x2d8] ;  /* 0x0002d800016f7983 */ /* 0x000ee80000100800 */
[----:B------:R-:W3:Y:S04]  /*165c0*/  LDL R110, [R1+0x2dc] ;  /* 0x0002dc00016e7983 */ /* 0x000ee80000100800 */
[----:B------:R-:W-:Y:S04]  /*165d0*/  STL [R1+0xe78], R161 ;  /* 0x000e78a101007387 */ /* 0x000fe80000100800 */
[----:B------:R-:W3:Y:S04]  /*165e0*/  LDL R109, [R1+0x2d0] ;  /* 0x0002d000016d7983 */ /* 0x000ee80000100800 */
[----:B------:R-:W3:Y:S04]  /*165f0*/  LDL R108, [R1+0x2d4] ;  /* 0x0002d400016c7983 */ /* 0x000ee80000100800 */
[----:B------:R-:W3:Y:S04]  /*16600*/  LDL R15, [R1+0x258] ;  /* 0x00025800010f7983 */ /* 0x000ee80000100800 */
[----:B------:R-:W3:Y:S04]  /*16610*/  LDL R14, [R1+0x25c] ;  /* 0x00025c00010e7983 */ /* 0x000ee80000100800 */
[----:B--2---:R-:W-:Y:S04]  /*16620*/  STL [R1+0xe7c], R160 ;  /* 0x000e7ca001007387 */ /* 0x004fe80000100800 */
[----:B------:R-:W2:Y:S04]  /*16630*/  LDL R13, [R1+0x250] ;  /* 0x00025000010d7983 */ /* 0x000ea80000100800 */
[----:B------:R-:W2:Y:S01]  /*16640*/  LDL R12, [R1+0x254] ;  /* 0x00025400010c7983 */ /* 0x000ea20000100800 */
[----:B----4-:R-:W-:-:S02]  /*16650*/  @!P0 IMAD.MOV.U32 R10, RZ, RZ, R8 ;  /* 0x000000ffff0a8224 */ /* 0x010fc400078e0008 */
[----:B---3--:R-:W-:Y:S01]  /*16660*/  @!P0 IMAD.MOV.U32 R11, RZ, RZ, R9 ;  /* 0x000000ffff0b8224 */ /* 0x008fe200078e0009 */
[----:B------:R-:W3:Y:S04]  /*16670*/  LDL R8, [R1+0x1dc] ;  /* 0x0001dc0001087983 */ /* 0x000ee80000100800 */
[----:B------:R-:W4:Y:S01]  /*16680*/  LDL R9, [R1+0x1d8] ;  /* 0x0001d80001097983 */ /* 0x000f220000100800 */
[----:B------:R-:W-:Y:S02]  /*16690*/  PRMT R159, RZ, 0x7610, R159 ;  /* 0x00007610ff9f7816 */ /* 0x000fe4000000009f */
[----:B------:R-:W-:-:S04]  /*166a0*/  PRMT R158, RZ, 0x7610, R158 ;  /* 0x00007610ff9e7816 */ /* 0x000fc8000000009e */
[----:B------:R0:W4:Y:S01]  /*166b0*/  @!P0 LDG.E.U8 R159, desc[UR6][R10.64] ;  /* 0x000000060a9f8981 */ /* 0x000122000c1e1100 */
[----:B------:R-:W-:Y:S01]  /*166c0*/  PRMT R157, RZ, 0x7610, R157 ;  /* 0x00007610ff9d7816 */ /* 0x000fe2000000009d */
[----:B0-----:R-:W-:Y:S02]  /*166d0*/  @!P1 IMAD.MOV.U32 R10, RZ, RZ, R3 ;  /* 0x000000ffff0a9224 */ /* 0x001fe400078e0003 */
[----:B------:R-:W-:-:S05]  /*166e0*/  @!P1 IMAD.MOV.U32 R11, RZ, RZ, R5 ;  /* 0x000000ffff0b9224 */ /* 0x000fca00078e0005 */
        /* <DEDUP_REMOVED lines=22> */
[----:B--2---:R-:W-:Y:S02]  /*16850*/  @!P1 IMAD.MOV.U32 R11, RZ, RZ, R13 ;  /* 0x000000ffff0b9224 */ /* 0x004fe400078e000d */
[----:B------:R-:W-:-:S05]  /*16860*/  @!P1 IMAD.MOV.U32 R10, RZ, RZ, R12 ;  /* 0x000000ffff0a9224 */ /* 0x000fca00078e000c */
[----:B------:R3:W2:Y:S02]  /*16870*/  @!P1 LDG.E.U8 R152, desc[UR6][R10.64] ;  /* 0x000000060a989981 */ /* 0x0006a4000c1e1100 */
[----:B---3--:R-:W-:Y:S02]  /*16880*/  @!P0 IMAD.MOV.U32 R10, RZ, RZ, R8 ;  /* 0x000000ffff0a8224 */ /* 0x008fe400078e0008 */
[----:B----4-:R-:W-:-:S05]  /*16890*/  @!P0 IMAD.MOV.U32 R11, RZ, RZ, R9 ;  /* 0x000000ffff0b8224 */ /* 0x010fca00078e0009 */
[----:B------:R-:W3:Y:S04]  /*168a0*/  @!P0 LDG.E.U8 R151, desc[UR6][R10.64] ;  /* 0x000000060a978981 */ /* 0x000ee8000c1e1100 */
[----:B------:R-:W-:Y:S04]  /*168b0*/  STL [R1+0xe80], R159 ;  /* 0x000e809f01007387 */ /* 0x000fe80000100800 */
[----:B------:R-:W4:Y:S04]  /*168c0*/  LDL R5, [R1+0x1d0] ;  /* 0x0001d00001057983 */ /* 0x000f280000100800 */
[----:B------:R-:W4:Y:S04]  /*168d0*/  LDL R3, [R1+0x1d4] ;  /* 0x0001d40001037983 */ /* 0x000f280000100800 */
[----:B------:R-:W-:Y:S04]  /*168e0*/  STL [R1+0xe8c], R158 ;  /* 0x000e8c9e01007387 */ /* 0x000fe80000100800 */
[----:B------:R-:W-:Y:S04]  /*168f0*/  STL [R1+0xe90], R157 ;  /* 0x000e909d01007387 */ /* 0x000fe80000100800 */
[----:B------:R-:W-:Y:S04]  /*16900*/  STL [R1+0xe94], R156 ;  /* 0x000e949c01007387 */ /* 0x000fe80000100800 */
[----:B------:R-:W-:Y:S04]  /*16910*/  STL [R1+0xe98], R155 ;  /* 0x000e989b01007387 */ /* 0x000fe80000100800 */
[----:B------:R-:W-:Y:S04]  /*16920*/  STL [R1+0xe9c], R154 ;  /* 0x000e9c9a01007387 */ /* 0x000fe80000100800 */
[----:B------:R-:W-:Y:S04]  /*16930*/  STL [R1+0xea0], R153 ;  /* 0x000ea09901007387 */ /* 0x000fe80000100800 */
[----:B--2---:R-:W-:Y:S04]  /*16940*/  STL [R1+0xea4], R152 ;  /* 0x000ea49801007387 */ /* 0x004fe80000100800 */
[----:B---3--:R-:W-:Y:S04]  /*16950*/  STL [R1+0xea8], R151 ;  /* 0x000ea89701007387 */ /* 0x008fe80000100800 */
[----:B------:R-:W2:Y:S04]  /*16960*/  LDL R109, [R1+0x54c] ;  /* 0x00054c00016d7983 */ /* 0x000ea80000100800 */
[----:B------:R-:W3:Y:S01]  /*16970*/  LDL R108, [R1+0x550] ;  /* 0x00055000016c7983 */ /* 0x000ee20000100800 */
[----:B------:R-:W-:Y:S01]  /*16980*/  PRMT R150, RZ, 0x7610, R150 ;  /* 0x00007610ff967816 */ /* 0x000fe20000000096 */
[----:B----4-:R-:W-:-:S02]  /*16990*/  @!P1 IMAD.MOV.U32 R10, RZ, RZ, R3 ;  /* 0x000000ffff0a9224 */ /* 0x010fc400078e0003 */
[----:B------:R-:W-:Y:S01]  /*169a0*/  @!P1 IMAD.MOV.U32 R11, RZ, RZ, R5 ;  /* 0x000000ffff0b9224 */ /* 0x000fe200078e0005 */
[----:B------:R-:W-:Y:S02]  /*169b0*/  LOP3.LUT R196, R196, 0xffff, RZ, 0xc0, !PT ;  /* 0x0000ffffc4c47812 */ /* 0x000fe400078ec0ff */
[----:B------:R-:W-:Y:S02]  /*169c0*/  LOP3.LUT R195, R195, 0xffff, RZ, 0xc0, !PT ;  /* 0x0000ffffc3c37812 */ /* 0x000fe400078ec0ff */
[----:B------:R-:W-:Y:S02]  /*169d0*/  LOP3.LUT R194, R194, 0xffff, RZ, 0xc0, !PT ;  /* 0x0000ffffc2c27812 */ /* 0x000fe400078ec0ff */
[----:B------:R-:W-:Y:S01]  /*169e0*/  LOP3.LUT R193, R193, 0xffff, RZ, 0xc0, !PT ;  /* 0x0000ffffc1c17812 */ /* 0x000fe200078ec0ff */
[----:B------:R2:W4:Y:S01]  /*169f0*/  @!P1 LDG.E.U8 R150, desc[UR6][R10.64] ;  /* 0x000000060a969981 */ /* 0x000522000c1e1100 */
[----:B------:R-:W-:-:S03]  /*16a00*/  PRMT R195, R196, 0x3340, R195 ;  /* 0x00003340c4c37816 */ /* 0x000fc600000000c3 */
[----:B------:R-:W4:Y:S01]  /*16a10*/  LDL R9, [R1+0x544] ;  /* 0x0005440001097983 */ /* 0x000f220000100800 */
[----:B------:R-:W-:-:S03]  /*16a20*/  PRMT R13, R194, 0x3340, R193 ;  /* 0x00003340c20d7816 */ /* 0x000fc600000000c1 */
[----:B-1----:R-:W4:Y:S04]  /*16a30*/  LDL R199, [R1+0xdac] ;  /* 0x000dac0001c77983 */ /* 0x002f280000100800 */
[----:B------:R-:W4:Y:S04]  /*16a40*/  LDL R8, [R1+0x4cc] ;  /* 0x0004cc0001087983 */ /* 0x000f280000100800 */
[----:B------:R-:W4:Y:S01]  /*16a50*/  LDL R5, [R1+0x4d0] ;  /* 0x0004d00001057983 */ /* 0x000f220000100800 */
[----:B------:R-:W-:Y:S02]  /*16a60*/  PRMT R13, R195, 0x5410, R13 ;  /* 0x00005410c30d7816 */ /* 0x000fe4000000000d */
[----:B------:R-:W-:Y:S01]  /*16a70*/  PRMT R195, RZ, 0x7610, R195 ;  /* 0x00007610ffc37816 */ /* 0x000fe200000000c3 */
[----:B------:R-:W4:Y:S04]  /*16a80*/  LDL R115, [R1+0x4c4] ;  /* 0x0004c40001737983 */ /* 0x000f280000100800 */
[----:B------:R-:W4:Y:S04]  /*16a90*/  LDL R114, [R1+0x4c8] ;  /* 0x0004c80001727983 */ /* 0x000f280000100800 */
[----:B------:R-:W4:Y:S04]  /*16aa0*/  LDL R116, [R1+0x44c] ;  /* 0x00044c0001747983 */ /* 0x000f280000100800 */
[----:B------:R-:W4:Y:S04]  /*16ab0*/  LDL R112, [R1+0x450] ;  /* 0x0004500001707983 */ /* 0x000f280000100800 */
[----:B------:R-:W4:Y:S04]  /*16ac0*/  LDL R111, [R1+0x444] ;  /* 0x00044400016f7983 */ /* 0x000f280000100800 */
[----:B------:R-:W4:Y:S04]  /*16ad0*/  LDL R110, [R1+0x448] ;  /* 0x00044800016e7983 */ /* 0x000f280000100800 */
[----:B------:R-:W4:Y:S01]  /*16ae0*/  LDL.LU R3, [R1+0x548] ;  /* 0x0005480001037983 */ /* 0x000f220000300800 */
[----:B--2---:R-:W-:-:S02]  /*16af0*/  @!P0 IMAD.MOV.U32 R11, RZ, RZ, R109 ;  /* 0x000000ffff0b8224 */ /* 0x004fc400078e006d */
[----:B---3--:R-:W-:-:S05]  /*16b00*/  @!P0 IMAD.MOV.U32 R10, RZ, RZ, R108 ;  /* 0x000000ffff0a8224 */ /* 0x008fca00078e006c */
[----:B------:R0:W2:Y:S04]  /*16b10*/  @!P0 LDG.E.U8 R195, desc[UR6][R10.64] ;  /* 0x000000060ac38981 */ /* 0x0000a8000c1e1100 */
[----:B----4-:R-:W-:Y:S04]  /*16b20*/  STL [R1+0xeac], R150 ;  /* 0x000eac9601007387 */ /* 0x010fe80000100800 */
[----:B------:R-:W3:Y:S04]  /*16b30*/  LDL R118, [R1+0x3c8] ;  /* 0x0003c80001767983 */ /* 0x000ee80000100800 */
[----:B------:R-:W4:Y:S04]  /*16b40*/  LDL R117, [R1+0x3cc] ;  /* 0x0003cc0001757983 */ /* 0x000f280000100800 */
[----:B------:R-:W3:Y:S04]  /*16b50*/  LDL R109, [R1+0x3c0] ;  /* 0x0003c000016d7983 */ /* 0x000ee80000100800 */
[----:B------:R-:W3:Y:S01]  /*16b60*/  LDL R108, [R1+0x3c4] ;  /* 0x0003c400016c7983 */ /* 0x000ee20000100800 */
[----:B0-----:R-:W-:Y:S01]  /*16b70*/  @!P1 IMAD.MOV.U32 R11, RZ, RZ, R9 ;  /* 0x000000ffff0b9224 */ /* 0x001fe200078e0009 */
[----:B------:R-:W-:Y:S01]  /*16b80*/  PRMT R193, RZ, 0x7610, R193 ;  /* 0x00007610ffc17816 */ /* 0x000fe200000000c1 */
[----:B------:R-:W-:-:S05]  /*16b90*/  @!P1 IMAD.MOV.U32 R10, RZ, RZ, R3 ;  /* 0x000000ffff0a9224 */ /* 0x000fca00078e0003 */
[----:B------:R0:W3:Y:S02]  /*16ba0*/  @!P1 LDG.E.U8 R193, desc[UR6][R10.64] ;  /* 0x000000060ac19981 */ /* 0x0000e4000c1e1100 */
[----:B0-----:R-:W-:Y:S02]  /*16bb0*/  @!P0 IMAD.MOV.U32 R10, RZ, RZ, R5 ;  /* 0x000000ffff0a8224 */ /* 0x001fe400078e0005 */
[----:B------:R-:W-:Y:S01]  /*16bc0*/  @!P0 IMAD.MOV.U32 R11, RZ, RZ, R8 ;  /* 0x000000ffff0b8224 */ /* 0x000fe200078e0008 */
[----:B------:R-:W-:-:S06]  /*16bd0*/  PRMT R149, RZ, 0x7610, R149 ;  /* 0x00007610ff957816 */ /* 0x000fcc0000000095 */
[----:B------:R0:W3:Y:S04]  /*16be0*/  @!P0 LDG.E.U8 R149, desc[UR6][R10.64] ;  /* 0x000000060a958981 */ /* 0x0000e8000c1e1100 */
[----:B--2---:R-:W-:Y:S04]  /*16bf0*/  STL [R1+0xeb0], R195 ;  /* 0x000eb0c301007387 */ /* 0x004fe80000100800 */
[----:B------:R-:W-:Y:S04]  /*16c00*/  STL [R1+0xeb4], R199 ;  /* 0x000eb4c701007387 */ /* 0x000fe80000100800 */
[----:B------:R-:W2:Y:S04]  /*16c10*/  LDL R113, [R1+0x348] ;  /* 0x0003480001717983 */ /* 0x000ea80000100800 */
[----:B------:R-:W2:Y:S04]  /*16c20*/  LDL R9, [R1+0x34c] ;  /* 0x00034c0001097983 */ /* 0x000ea80000100800 */
[----:B------:R-:W2:Y:S04]  /*16c30*/  LDL R5, [R1+0x344] ;  /* 0x0003440001057983 */ /* 0x000ea80000100800 */
[----:B------:R-:W2:Y:S01]  /*16c40*/  LDL R8, [R1+0x340] ;  /* 0x0003400001087983 */ /* 0x000ea20000100800 */
[----:B0-----:R-:W-:-:S02]  /*16c50*/  @!P1 IMAD.MOV.U32 R10, RZ, RZ, R114 ;  /* 0x000000ffff0a9224 */ /* 0x001fc400078e0072 */
[----:B------:R-:W-:Y:S01]  /*16c60*/  @!P1 IMAD.MOV.U32 R11, RZ, RZ, R115 ;  /* 0x000000ffff0b9224 */ /* 0x000fe200078e0073 */
[----:B------:R-:W2:Y:S04]  /*16c70*/  LDL R114, [R1+0x2cc] ;  /* 0x0002cc0001727983 */ /* 0x000ea80000100800 */
[----:B------:R-:W2:Y:S01]  /*16c80*/  LDL R115, [R1+0x2c8] ;  /* 0x0002c80001737983 */ /* 0x000ea20000100800 */
[----:B------:R-:W-:Y:S02]  /*16c90*/  PRMT R148, RZ, 0x7610, R148 ;  /* 0x00007610ff947816 */ /* 0x000fe40000000094 */
[----:B------:R-:W-:Y:S02]  /*16ca0*/  PRMT R147, RZ, 0x7610, R147 ;  /* 0x00007610ff937816 */ /* 0x000fe40000000093 */
[----:B------:R-:W-:-:S02]  /*16cb0*/  PRMT R146, RZ, 0x7610, R146 ;  /* 0x00007610ff927816 */ /* 0x000fc40000000092 */
[----:B------:R-:W-:Y:S02]  /*16cc0*/  PRMT R145, RZ, 0x7610, R145 ;  /* 0x00007610ff917816 */ /* 0x000fe40000000091 */
[----:B------:R-:W-:Y:S02]  /*16cd0*/  PRMT R144, RZ, 0x7610, R144 ;  /* 0x00007610ff907816 */ /* 0x000fe40000000090 */
[----:B------:R-:W-:Y:S01]  /*16ce0*/  PRMT R143, RZ, 0x7610, R143 ;  /* 0x00007610ff8f7816 */ /* 0x000fe2000000008f */
[----:B------:R0:W2:Y:S01]  /*16cf0*/  @!P1 LDG.E.U8 R148, desc[UR6][R10.64] ;  /* 0x000000060a949981 */ /* 0x0000a2000c1e1100 */
[----:B------:R-:W-:Y:S02]  /*16d00*/  PRMT R142, RZ, 0x7610, R142 ;  /* 0x00007610ff8e7816 */ /* 0x000fe4000000008e */
[----:B------:R-:W-:Y:S02]  /*16d10*/  PRMT R141, RZ, 0x7610, R141 ;  /* 0x00007610ff8d7816 */ /* 0x000fe4000000008d */
[----:B------:R-:W-:-:S02]  /*16d20*/  PRMT R140, RZ, 0x7610, R140 ;  /* 0x00007610ff8c7816 */ /* 0x000fc4000000008c */
[----:B------:R-:W-:Y:S02]  /*16d30*/  PRMT R139, RZ, 0x7610, R139 ;  /* 0x00007610ff8b7816 */ /* 0x000fe4000000008b */
[----:B------:R-:W-:Y:S02]  /*16d40*/  PRMT R138, RZ, 0x7610, R138 ;  /* 0x00007610ff8a7816 */ /* 0x000fe4000000008a */
[----:B------:R-:W-:Y:S02]  /*16d50*/  PRMT R137, RZ, 0x7610, R137 ;  /* 0x00007610ff897816 */ /* 0x000fe40000000089 */
[----:B------:R-:W-:Y:S02]  /*16d60*/  PRMT R136, RZ, 0x7610, R136 ;  /* 0x00007610ff887816 */ /* 0x000fe40000000088 */
[----:B------:R-:W-:Y:S02]  /*16d70*/  LOP3.LUT R192, R192, 0xffff, RZ, 0xc0, !PT ;  /* 0x0000ffffc0c07812 */ /* 0x000fe400078ec0ff */
[----:B------:R-:W-:Y:S01]  /*16d80*/  LOP3.LUT R191, R191, 0xffff, RZ, 0xc0, !PT ;  /* 0x0000ffffbfbf7812 */ /* 0x000fe200078ec0ff */
[----:B0-----:R-:W-:-:S02]  /*16d90*/  @!P0 IMAD.MOV.U32 R10, RZ, RZ, R112 ;  /* 0x000000ffff0a8224 */ /* 0x001fc400078e0070 */
[----:B------:R-:W-:Y:S01]  /*16da0*/  @!P0 IMAD.MOV.U32 R11, RZ, RZ, R116 ;  /* 0x000000ffff0b8224 */ /* 0x000fe200078e0074 */
[----:B------:R-:W2:Y:S04]  /*16db0*/  LDL R112, [R1+0x2c4] ;  /* 0x0002c40001707983 */ /* 0x000ea80000100800 */
[----:B------:R-:W2:Y:S04]  /*16dc0*/  LDL R116, [R1+0x2c0] ;  /* 0x0002c00001747983 */ /* 0x000ea80000100800 */
[----:B------:R0:W2:Y:S01]  /*16dd0*/  @!P0 LDG.E.U8 R147, desc[UR6][R10.64] ;  /* 0x000000060a938981 */ /* 0x0000a2000c1e1100 */
[----:B------:R-:W-:-:S02]  /*16de0*/  LOP3.LUT R190, R190, 0xffff, RZ, 0xc0, !PT ;  /* 0x0000ffffbebe7812 */ /* 0x000fc400078ec0ff */
[----:B------:R-:W-:Y:S02]  /*16df0*/  LOP3.LUT R189, R189, 0xffff, RZ, 0xc0, !PT ;  /* 0x0000ffffbdbd7812 */ /* 0x000fe400078ec0ff */
[----:B------:R-:W-:Y:S02]  /*16e00*/  PRMT R135, RZ, 0x7610, R135 ;  /* 0x00007610ff877816 */ /* 0x000fe40000000087 */
[----:B------:R-:W-:Y:S02]  /*16e10*/  PRMT R134, RZ, 0x7610, R134 ;  /* 0x00007610ff867816 */ /* 0x000fe40000000086 */
[----:B------:R-:W-:Y:S02]  /*16e20*/  PRMT R133, RZ, 0x7610, R133 ;  /* 0x00007610ff857816 */ /* 0x000fe40000000085 */
[----:B------:R-:W-:Y:S02]  /*16e30*/  PRMT R132, RZ, 0x7610, R132 ;  /* 0x00007610ff847816 */ /* 0x000fe40000000084 */
[----:B------:R-:W-:-:S02]  /*16e40*/  PRMT R131, RZ, 0x7610, R131 ;  /* 0x00007610ff837816 */ /* 0x000fc40000000083 */
[----:B------:R-:W-:Y:S02]  /*16e50*/  PRMT R130, RZ, 0x7610, R130 ;  /* 0x00007610ff827816 */ /* 0x000fe40000000082 */
[----:B------:R-:W-:Y:S01]  /*16e60*/  PRMT R129, RZ, 0x7610, R129 ;  /* 0x00007610ff817816 */ /* 0x000fe20000000081 */
[----:B0-----:R-:W-:Y:S02]  /*16e70*/  @!P1 IMAD.MOV.U32 R10, RZ, RZ, R110 ;  /* 0x000000ffff0a9224 */ /* 0x001fe400078e006e */
[----:B------:R-:W-:Y:S01]  /*16e80*/  @!P1 IMAD.MOV.U32 R11, RZ, RZ, R111 ;  /* 0x000000ffff0b9224 */ /* 0x000fe200078e006f */
[----:B------:R-:W2:Y:S04]  /*16e90*/  LDL R110, [R1+0x24c] ;  /* 0x00024c00016e7983 */ /* 0x000ea80000100800 */
[----:B------:R-:W2:Y:S04]  /*16ea0*/  LDL R111, [R1+0x248] ;  /* 0x00024800016f7983 */ /* 0x000ea80000100800 */
[----:B------:R4:W2:Y:S01]  /*16eb0*/  @!P1 LDG.E.U8 R146, desc[UR6][R10.64] ;  /* 0x000000060a929981 */ /* 0x0008a2000c1e1100 */
[----:B------:R-:W-:-:S02]  /*16ec0*/  PRMT R128, RZ, 0x7610, R128 ;  /* 0x00007610ff807816 */ /* 0x000fc40000000080 */
[----:B------:R-:W-:Y:S02]  /*16ed0*/  PRMT R107, RZ, 0x7610, R107 ;  /* 0x00007610ff6b7816 */ /* 0x000fe4000000006b */
[----:B------:R-:W-:Y:S02]  /*16ee0*/  PRMT R106, RZ, 0x7610, R106 ;  /* 0x00007610ff6a7816 */ /* 0x000fe4000000006a */
[----:B------:R-:W-:Y:S02]  /*16ef0*/  PRMT R105, RZ, 0x7610, R105 ;  /* 0x00007610ff697816 */ /* 0x000fe40000000069 */
[----:B------:R-:W-:Y:S02]  /*16f00*/  PRMT R104, RZ, 0x7610, R104 ;  /* 0x00007610ff687816 */ /* 0x000fe40000000068 */
[----:B------:R-:W-:Y:S02]  /*16f10*/  PRMT R103, RZ, 0x7610, R103 ;  /* 0x00007610ff677816 */ /* 0x000fe40000000067 */
[----:B------:R-:W-:Y:S01]  /*16f20*/  PRMT R102, RZ, 0x7610, R102 ;  /* 0x00007610ff667816 */ /* 0x000fe20000000066 */
[----:B------:R-:W2:Y:S04]  /*16f30*/  LDL R120, [R1+0x3a8] ;  /* 0x0003a80001787983 */ /* 0x000ea80000100800 */
[----:B------:R-:W2:Y:S01]  /*16f40*/  LDL R119, [R1+0x3ac] ;  /* 0x0003ac0001777983 */ /* 0x000ea20000100800 */
[----:B----4-:R-:W-:-:S02]  /*16f50*/  @!P0 IMAD.MOV.U32 R10, RZ, RZ, R117 ;  /* 0x000000ffff0a8224 */ /* 0x010fc400078e0075 */
[----:B---3--:R-:W-:Y:S01]  /*16f60*/  @!P0 IMAD.MOV.U32 R11, RZ, RZ, R118 ;  /* 0x000000ffff0b8224 */ /* 0x008fe200078e0076 */
[----:B------:R-:W3:Y:S04]  /*16f70*/  LDL R117, [R1+0x244] ;  /* 0x0002440001757983 */ /* 0x000ee80000100800 */
[----:B------:R-:W4:Y:S04]  /*16f80*/  LDL R118, [R1+0x240] ;  /* 0x0002400001767983 */ /* 0x000f280000100800 */
[----:B------:R0:W4:Y:S02]  /*16f90*/  @!P0 LDG.E.U8 R145, desc[UR6][R10.64] ;  /* 0x000000060a918981 */ /* 0x000124000c1e1100 */
[----:B0-----:R-:W-:-:S02]  /*16fa0*/  @!P1 IMAD.MOV.U32 R10, RZ, RZ, R108 ;  /* 0x000000ffff0a9224 */ /* 0x001fc400078e006c */
[----:B------:R-:W-:Y:S01]  /*16fb0*/  @!P1 IMAD.MOV.U32 R11, RZ, RZ, R109 ;  /* 0x000000ffff0b9224 */ /* 0x000fe200078e006d */
[----:B------:R-:W4:Y:S04]  /*16fc0*/  LDL R108, [R1+0x1cc] ;  /* 0x0001cc00016c7983 */ /* 0x000f280000100800 */
[----:B------:R-:W4:Y:S04]  /*16fd0*/  LDL R109, [R1+0x1c8] ;  /* 0x0001c800016d7983 */ /* 0x000f280000100800 */
[----:B------:R2:W4:Y:S02]  /*16fe0*/  @!P1 LDG.E.U8 R144, desc[UR6][R10.64] ;  /* 0x000000060a909981 */ /* 0x000524000c1e1100 */
[----:B--2---:R-:W-:-:S02]  /*16ff0*/  @!P0 IMAD.MOV.U32 R11, RZ, RZ, R113 ;  /* 0x000000ffff0b8224 */ /* 0x004fc400078e0071 */
[----:B------:R-:W-:Y:S01]  /*17000*/  @!P0 IMAD.MOV.U32 R10, RZ, RZ, R9 ;  /* 0x000000ffff0a8224 */ /* 0x000fe200078e0009 */
[----:B------:R-:W2:Y:S04]  /*17010*/  LDL R113, [R1+0x1c0] ;  /* 0x0001c00001717983 */ /* 0x000ea80000100800 */
[----:B------:R-:W2:Y:S04]  /*17020*/  LDL R9, [R1+0x1c4] ;  /* 0x0001c40001097983 */ /* 0x000ea80000100800 */
[----:B------:R0:W2:Y:S02]  /*17030*/  @!P0 LDG.E.U8 R143, desc[UR6][R10.64] ;  /* 0x000000060a8f8981 */ /* 0x0000a4000c1e1100 */
[----:B0-----:R-:W-:-:S02]  /*17040*/  @!P1 IMAD.MOV.U32 R10, RZ, RZ, R5 ;  /* 0x000000ffff0a9224 */ /* 0x001fc400078e0005 */
[----:B------:R-:W2:Y:S01]  /*17050*/  LDL R5, [R1+0x540] ;  /* 0x0005400001057983 */ /* 0x000ea20000100800 */
[----:B------:R-:W-:-:S03]  /*17060*/  @!P1 IMAD.MOV.U32 R11, RZ, RZ, R8 ;  /* 0x000000ffff0b9224 */ /* 0x000fc600078e0008 */
[----:B------:R-:W2:Y:S04]  /*17070*/  LDL R8, [R1+0x53c] ;  /* 0x00053c0001087983 */ /* 0x000ea80000100800 */
[----:B------:R0:W2:Y:S02]  /*17080*/  @!P1 LDG.E.U8 R142, desc[UR6][R10.64] ;  /* 0x000000060a8e9981 */ /* 0x0000a4000c1e1100 */
[----:B0-----:R-:W-:Y:S02]  /*17090*/  @!P0 IMAD.MOV.U32 R10, RZ, RZ, R114 ;  /* 0x000000ffff0a8224 */ /* 0x001fe400078e0072 */
[----:B------:R-:W-:Y:S01]  /*170a0*/  @!P0 IMAD.MOV.U32 R11, RZ, RZ, R115 ;  /* 0x000000ffff0b8224 */ /* 0x000fe200078e0073 */
[----:B------:R-:W2:Y:S04]  /*170b0*/  LDL R114, [R1+0x538] ;  /* 0x0005380001727983 */ /* 0x000ea80000100800 */
[----:B------:R-:W2:Y:S04]  /*170c0*/  LDL R115, [R1+0x534] ;  /* 0x0005340001737983 */ /* 0x000ea80000100800 */
[----:B------:R0:W2:Y:S02]  /*170d0*/  @!P0 LDG.E.U8 R141, desc[UR6][R10.64] ;  /* 0x000000060a8d8981 */ /* 0x0000a4000c1e1100 */
[----:B0-----:R-:W-:-:S02]  /*170e0*/  @!P1 IMAD.MOV.U32 R10, RZ, RZ, R112 ;  /* 0x000000ffff0a9224 */ /* 0x001fc400078e0070 */
        /* <DEDUP_REMOVED lines=9> */
[----:B---3--:R-:W-:-:S02]  /*17180*/  @!P1 IMAD.MOV.U32 R10, RZ, RZ, R117 ;  /* 0x000000ffff0a9224 */ /* 0x008fc400078e0075 */
[----:B----4-:R-:W-:Y:S01]  /*17190*/  @!P1 IMAD.MOV.U32 R11, RZ, RZ, R118 ;  /* 0x000000ffff0b9224 */ /* 0x010fe200078e0076 */
        /* <DEDUP_REMOVED lines=16> */
[----:B------:R-:W2:Y:S01]  /*172a0*/  LDL R8, [R1+0x3b0] ;  /* 0x0003b00001087983 */ /* 0x000ea20000100800 */
[----:B------:R-:W-:Y:S02]  /*172b0*/  PRMT R191, R192, 0x3340, R191 ;  /* 0x00003340c0bf7816 */ /* 0x000fe400000000bf */
[----:B------:R-:W-:-:S04]  /*172c0*/  PRMT R14, R190, 0x3340, R189 ;  /* 0x00003340be0e7816 */ /* 0x000fc800000000bd */
[----:B------:R-:W-:Y:S02]  /*172d0*/  PRMT R14, R191, 0x5410, R14 ;  /* 0x00005410bf0e7816 */ /* 0x000fe4000000000e */
[----:B------:R-:W-:-:S06]  /*172e0*/  PRMT R191, RZ, 0x7610, R191 ;  /* 0x00007610ffbf7816 */ /* 0x000fcc00000000bf */
[----:B------:R0:W2:Y:S01]  /*172f0*/  @!P0 LDG.E.U8 R191, desc[UR6][R10.64] ;  /* 0x000000060abf8981 */ /* 0x0000a2000c1e1100 */
[----:B------:R-:W-:Y:S01]  /*17300*/  PRMT R189, RZ, 0x7610, R189 ;  /* 0x00007610ffbd7816 */ /* 0x000fe200000000bd */
        /* <DEDUP_REMOVED lines=52> */
[----:B------:R-:W-:Y:S02]  /*17650*/  LOP3.LUT R188, R188, 0xffff, RZ, 0xc0, !PT ;  /* 0x0000ffffbcbc7812 */ /* 0x000fe400078ec0ff */
[----:B------:R-:W-:Y:S02]  /*17660*/  LOP3.LUT R187, R187, 0xffff, RZ, 0xc0, !PT ;  /* 0x0000ffffbbbb7812 */ /* 0x000fe400078ec0ff */
[----:B------:R-:W-:Y:S02]  /*17670*/  LOP3.LUT R186, R186, 0xffff, RZ, 0xc0, !PT ;  /* 0x0000ffffbaba7812 */ /* 0x000fe400078ec0ff */
[----:B------:R-:W-:Y:S01]  /*17680*/  LOP3.LUT R185, R185, 0xffff, RZ, 0xc0, !PT ;  /* 0x0000ffffb9b97812 */ /* 0x000fe200078ec0ff */
[----:B------:R0:W3:Y:S04]  /*17690*/  @!P1 LDG.E.U8 R106, desc[UR6][R10.64] ;  /* 0x000000060a6a9981 */ /* 0x0000e8000c1e1100 */
[----:B------:R-:W4:Y:S04]  /*176a0*/  LDL R118, [R1+0x3a0] ;  /* 0x0003a00001767983 */ /* 0x000f280000100800 */
[----:B------:R-:W3:Y:S01]  /*176b0*/  LDL R117, [R1+0x328] ;  /* 0x0003280001757983 */ /* 0x000ee20000100800 */
[----:B0-----:R-:W-:-:S02]  /*176c0*/  @!P0 IMAD.MOV.U32 R10, RZ, RZ, R108 ;  /* 0x000000ffff0a8224 */ /* 0x001fc400078e006c */
[----:B------:R-:W-:Y:S01]  /*176d0*/  @!P0 IMAD.MOV.U32 R11, RZ, RZ, R109 ;  /* 0x000000ffff0b8224 */ /* 0x000fe200078e006d */
[----:B------:R-:W4:Y:S04]  /*176e0*/  LDL R108, [R1+0x4b0] ;  /* 0x0004b000016c7983 */ /* 0x000f280000100800 */
[----:B------:R-:W3:Y:S04]  /*176f0*/  LDL R109, [R1+0x4ac] ;  /* 0x0004ac00016d7983 */ /* 0x000ee80000100800 */
[----:B------:R2:W3:Y:S02]  /*17700*/  @!P0 LDG.E.U8 R105, desc[UR6][R10.64] ;  /* 0x000000060a698981 */ /* 0x0004e4000c1e1100 */
        /* <DEDUP_REMOVED lines=9> */
[----:B------:R0:W2:Y:S01]  /*177a0*/  @!P0 LDG.E.U8 R103, desc[UR6][R10.64] ;  /* 0x000000060a678981 */ /* 0x0000a2000c1e1100 */
[----:B------:R-:W-:Y:S02]  /*177b0*/  PRMT R187, R188, 0x3340, R187 ;  /* 0x00003340bcbb7816 */ /* 0x000fe400000000bb */
[----:B------:R-:W-:Y:S01]  /*177c0*/  PRMT R15, R186, 0x3340, R185 ;  /* 0x00003340ba0f7816 */ /* 0x000fe200000000b9 */
[----:B0-----:R-:W-:Y:S02]  /*177d0*/  @!P1 IMAD.MOV.U32 R10, RZ, RZ, R114 ;  /* 0x000000ffff0a9224 */ /* 0x001fe400078e0072 */
[----:B------:R-:W-:Y:S01]  /*177e0*/  @!P1 IMAD.MOV.U32 R11, RZ, RZ, R115 ;  /* 0x000000ffff0b9224 */ /* 0x000fe200078e0073 */
[----:B------:R-:W2:Y:S04]  /*177f0*/  LDL R114, [R1+0x428] ;  /* 0x0004280001727983 */ /* 0x000ea80000100800 */
[----:B------:R-:W2:Y:S04]  /*17800*/  LDL R115, [R1+0x424] ;  /* 0x0004240001737983 */ /* 0x000ea80000100800 */
[----:B------:R0:W2:Y:S01]  /*17810*/  @!P1 LDG.E.U8 R102, desc[UR6][R10.64] ;  /* 0x000000060a669981 */ /* 0x0000a2000c1e1100 */
[----:B------:R-:W-:-:S02]  /*17820*/  PRMT R15, R187, 0x5410, R15 ;  /* 0x00005410bb0f7816 */ /* 0x000fc4000000000f */
[----:B------:R-:W-:Y:S01]  /*17830*/  PRMT R187, RZ, 0x7610, R187 ;  /* 0x00007610ffbb7816 */ /* 0x000fe200000000bb */
[----:B0-----:R-:W-:Y:S02]  /*17840*/  @!P0 IMAD.MOV.U32 R10, RZ, RZ, R112 ;  /* 0x000000ffff0a8224 */ /* 0x001fe400078e0070 */
[----:B------:R-:W2:Y:S01]  /*17850*/  LDL R112, [R1+0x3a4] ;  /* 0x0003a40001707983 */ /* 0x000ea20000100800 */
[----:B------:R-:W-:-:S03]  /*17860*/  @!P0 IMAD.MOV.U32 R11, RZ, RZ, R116 ;  /* 0x000000ffff0b8224 */ /* 0x000fc600078e0074 */
[----:B------:R-:W2:Y:S01]  /*17870*/  LDL R116, [R1+0x32c] ;  /* 0x00032c0001747983 */ /* 0x000ea20000100800 */
[----:B------:R-:W-:-:S03]  /*17880*/  PRMT R185, RZ, 0x7610, R185 ;  /* 0x00007610ffb97816 */ /* 0x000fc600000000b9 */
[----:B------:R0:W2:Y:S01]  /*17890*/  @!P0 LDG.E.U8 R187, desc[UR6][R10.64] ;  /* 0x000000060abb8981 */ /* 0x0000a2000c1e1100 */
[----:B------:R-:W-:Y:S01]  /*178a0*/  PRMT R101, RZ, 0x7610, R101 ;  /* 0x00007610ff657816 */ /* 0x000fe20000000065 */
[----:B0-----:R-:W-:Y:S02]  /*178b0*/  @!P1 IMAD.MOV.U32 R10, RZ, RZ, R110 ;  /* 0x000000ffff0a9224 */ /* 0x001fe400078e006e */
[----:B------:R-:W-:Y:S01]  /*178c0*/  @!P1 IMAD.MOV.U32 R11, RZ, RZ, R111 ;  /* 0x000000ffff0b9224 */ /* 0x000fe200078e006f */
[----:B------:R-:W2:Y:S04]  /*178d0*/  LDL R110, [R1+0x324] ;  /* 0x00032400016e7983 */ /* 0x000ea80000100800 */
[----:B------:R-:W2:Y:S04]  /*178e0*/  LDL R111, [R1+0x320] ;  /* 0x00032000016f7983 */ /* 0x000ea80000100800 */
[----:B------:R4:W2:Y:S01]  /*178f0*/  @!P1 LDG.E.U8 R185, desc[UR6][R10.64] ;  /* 0x000000060ab99981 */ /* 0x0008a2000c1e1100 */
[----:B------:R-:W-:Y:S01]  /*17900*/  PRMT R100, RZ, 0x7610, R100 ;  /* 0x00007610ff647816 */ /* 0x000fe20000000064 */
[----:B----4-:R-:W-:-:S02]  /*17910*/  @!P0 IMAD.MOV.U32 R10, RZ, RZ, R108 ;  /* 0x000000ffff0a8224 */ /* 0x010fc400078e006c */
[----:B---3--:R-:W-:Y:S01]  /*17920*/  @!P0 IMAD.MOV.U32 R11, RZ, RZ, R109 ;  /* 0x000000ffff0b8224 */ /* 0x008fe200078e006d */
[----:B------:R-:W3:Y:S04]  /*17930*/  LDL R108, [R1+0x2ac] ;  /* 0x0002ac00016c7983 */ /* 0x000ee80000100800 */
        /* <DEDUP_REMOVED lines=11> */
[----:B------:R-:W-:Y:S02]  /*179f0*/  PRMT R99, RZ, 0x7610, R99 ;  /* 0x00007610ff637816 */ /* 0x000fe40000000063 */
[----:B------:R-:W-:-:S04]  /*17a00*/  PRMT R98, RZ, 0x7610, R98 ;  /* 0x00007610ff627816 */ /* 0x000fc80000000062 */
[----:B------:R0:W2:Y:S01]  /*17a10*/  @!P0 LDG.E.U8 R99, desc[UR6][R10.64] ;  /* 0x000000060a638981 */ /* 0x0000a2000c1e1100 */
[----:B------:R-:W-:Y:S02]  /*17a20*/  PRMT R97, RZ, 0x7610, R97 ;  /* 0x00007610ff617816 */ /* 0x000fe40000000061 */
[----:B------:R-:W-:Y:S01]  /*17a30*/  PRMT R96, RZ, 0x7610, R96 ;  /* 0x00007610ff607816 */ /* 0x000fe20000000060 */
[----:B0-----:R-:W-:Y:S02]  /*17a40*/  @!P1 IMAD.MOV.U32 R10, RZ, RZ, R114 ;  /* 0x000000ffff0a9224 */ /* 0x001fe400078e0072 */
[----:B------:R-:W-:Y:S01]  /*17a50*/  @!P1 IMAD.MOV.U32 R11, RZ, RZ, R115 ;  /* 0x000000ffff0b9224 */ /* 0x000fe200078e0073 */
[----:B------:R-:W2:Y:S04]  /*17a60*/  LDL R114, [R1+0x224] ;  /* 0x0002240001727983 */ /* 0x000ea80000100800 */
[----:B------:R-:W2:Y:S04]  /*17a70*/  LDL R115, [R1+0x220] ;  /* 0x0002200001737983 */ /* 0x000ea80000100800 */
[----:B------:R0:W2:Y:S02]  /*17a80*/  @!P1 LDG.E.U8 R98, desc[UR6][R10.64] ;  /* 0x000000060a629981 */ /* 0x0000a4000c1e1100 */
[----:B0-----:R-:W-:-:S02]  /*17a90*/  @!P0 IMAD.MOV.U32 R10, RZ, RZ, R119 ;  /* 0x000000ffff0a8224 */ /* 0x001fc400078e0077 */
[----:B------:R-:W-:-:S05]  /*17aa0*/  @!P0 IMAD.MOV.U32 R11, RZ, RZ, R120 ;  /* 0x000000ffff0b8224 */ /* 0x000fca00078e0078 */
[----:B------:R0:W2:Y:S01]  /*17ab0*/  @!P0 LDG.E.U8 R97, desc[UR6][R10.64] ;  /* 0x000000060a618981 */ /* 0x0000a2000c1e1100 */
[----:B------:R-:W-:Y:S01]  /*17ac0*/  PRMT R95, RZ, 0x7610, R95 ;  /* 0x00007610ff5f7816 */ /* 0x000fe2000000005f */
[----:B0-----:R-:W-:Y:S02]  /*17ad0*/  @!P1 IMAD.MOV.U32 R10, RZ, RZ, R112 ;  /* 0x000000ffff0a9224 */ /* 0x001fe400078e0070 */
[----:B------:R-:W-:Y:S01]  /*17ae0*/  @!P1 IMAD.MOV.U32 R11, RZ, RZ, R118 ;  /* 0x000000ffff0b9224 */ /* 0x000fe200078e0076 */
[----:B------:R-:W2:Y:S01]  /*17af0*/  LDL R112, [R1+0x1ac] ;  /* 0x0001ac0001707983 */ /* 0x000ea20000100800 */
[----:B------:R-:W-:Y:S02]  /*17b00*/  PRMT R94, RZ, 0x7610, R94 ;  /* 0x00007610ff5e7816 */ /* 0x000fe4000000005e */
[----:B------:R-:W-:Y:S02]  /*17b10*/  PRMT R93, RZ, 0x7610, R93 ;  /* 0x00007610ff5d7816 */ /* 0x000fe4000000005d */
[----:B------:R-:W-:Y:S01]  /*17b20*/  PRMT R92, RZ, 0x7610, R92 ;  /* 0x00007610ff5c7816 */ /* 0x000fe2000000005c */
[----:B------:R0:W2:Y:S01]  /*17b30*/  @!P1 LDG.E.U8 R96, desc[UR6][R10.64] ;  /* 0x000000060a609981 */ /* 0x0000a2000c1e1100 */
[----:B------:R-:W-:-:S02]  /*17b40*/  PRMT R91, RZ, 0x7610, R91 ;  /* 0x00007610ff5b7816 */ /* 0x000fc4000000005b */
[----:B------:R-:W-:Y:S02]  /*17b50*/  PRMT R90, RZ, 0x7610, R90 ;  /* 0x00007610ff5a7816 */ /* 0x000fe4000000005a */
[----:B------:R-:W-:Y:S01]  /*17b60*/  PRMT R89, RZ, 0x7610, R89 ;  /* 0x00007610ff597816 */ /* 0x000fe20000000059 */
[----:B------:R-:W2:Y:S01]  /*17b70*/  LDL R118, [R1+0x414] ;  /* 0x0004140001767983 */ /* 0x000ea20000100800 */
        /* <DEDUP_REMOVED lines=32> */
[----:B------:R-:W-:Y:S02]  /*17d80*/  @!P0 IMAD.MOV.U32 R10, RZ, RZ, R112 ;  /* 0x000000ffff0a8224 */ /* 0x000fe400078e0070 */
[----:B------:R-:W2:Y:S04]  /*17d90*/  LDL R112, [R1+0x418] ;  /* 0x0004180001707983 */ /* 0x000ea80000100800 */
[----:B------:R0:W2:Y:S04]  /*17da0*/  @!P0 LDG.E.U8 R89, desc[UR6][R10.64] ;  /* 0x000000060a598981 */ /* 0x0000a8000c1e1100 */
[----:B------:R1:W-:Y:S01]  /*17db0*/  STL [R1+0xe04], R0 ;  /* 0x000e040001007387 */ /* 0x0003e20000100800 */
[----:B------:R-:W-:-:S02]  /*17dc0*/  PRMT R183, RZ, 0x7610, R183 ;  /* 0x00007610ffb77816 */ /* 0x000fc400000000b7 */
[----:B------:R-:W-:Y:S02]  /*17dd0*/  PRMT R181, RZ, 0x7610, R181 ;  /* 0x00007610ffb57816 */ /* 0x000fe400000000b5 */
[----:B------:R-:W-:Y:S02]  /*17de0*/  PRMT R23, RZ, 0x7610, R23 ;  /* 0x00007610ff177816 */ /* 0x000fe40000000017 */
[----:B------:R-:W-:Y:S02]  /*17df0*/  PRMT R22, RZ, 0x7610, R22 ;  /* 0x00007610ff167816 */ /* 0x000fe40000000016 */
[----:B------:R-:W-:Y:S02]  /*17e00*/  PRMT R21, RZ, 0x7610, R21 ;  /* 0x00007610ff157816 */ /* 0x000fe40000000015 */
[----:B------:R-:W-:Y:S02]  /*17e10*/  PRMT R20, RZ, 0x7610, R20 ;  /* 0x00007610ff147816 */ /* 0x000fe40000000014 */
[----:B------:R-:W-:-:S02]  /*17e20*/  PRMT R19, RZ, 0x7610, R19 ;  /* 0x00007610ff137816 */ /* 0x000fc40000000013 */
[----:B------:R-:W-:Y:S02]  /*17e30*/  PRMT R18, RZ, 0x7610, R18 ;  /* 0x00007610ff127816 */ /* 0x000fe40000000012 */
[----:B------:R-:W-:Y:S01]  /*17e40*/  PRMT R17, RZ, 0x7610, R17 ;  /* 0x00007610ff117816 */ /* 0x000fe20000000011 */
[----:B-1----:R-:W2:Y:S01]  /*17e50*/  LDL R0, [R1+0x21c] ;  /* 0x00021c0001007983 */ /* 0x002ea20000100800 */
[----:B------:R-:W-:Y:S02]  /*17e60*/  LOP3.LUT R204, R204, 0xffff, RZ, 0xc0, !PT ;  /* 0x0000ffffcccc7812 */ /* 0x000fe400078ec0ff */
[----:B------:R-:W-:Y:S02]  /*17e70*/  LOP3.LUT R202, R202, 0xffff, RZ, 0xc0, !PT ;  /* 0x0000ffffcaca7812 */ /* 0x000fe400078ec0ff */
[----:B------:R-:W-:Y:S02]  /*17e80*/  LOP3.LUT R200, R200, 0xffff, RZ, 0xc0, !PT ;  /* 0x0000ffffc8c87812 */ /* 0x000fe400078ec0ff */
[----:B------:R-:W-:-:S02]  /*17e90*/  LOP3.LUT R198, R198, 0xffff, RZ, 0xc0, !PT ;  /* 0x0000ffffc6c67812 */ /* 0x000fc400078ec0ff */
[----:B------:R-:W-:Y:S01]  /*17ea0*/  PRMT R16, RZ, 0x7610, R16 ;  /* 0x00007610ff107816 */ /* 0x000fe20000000010 */
[----:B0-----:R-:W-:Y:S02]  /*17eb0*/  @!P1 IMAD.MOV.U32 R10, RZ, RZ, R110 ;  /* 0x000000ffff0a9224 */ /* 0x001fe400078e006e */
[----:B------:R-:W-:Y:S01]  /*17ec0*/  @!P1 IMAD.MOV.U32 R11, RZ, RZ, R111 ;  /* 0x000000ffff0b9224 */ /* 0x000fe200078e006f */
[----:B------:R-:W2:Y:S04]  /*17ed0*/  LDL R110, [R1+0x39c] ;  /* 0x00039c00016e7983 */ /* 0x000ea80000100800 */
[----:B------:R-:W2:Y:S04]  /*17ee0*/  LDL R111, [R1+0x398] ;  /* 0x00039800016f7983 */ /* 0x000ea80000100800 */
[----:B------:R3:W2:Y:S04]  /*17ef0*/  @!P1 LDG.E.U8 R88, desc[UR6][R10.64] ;  /* 0x000000060a589981 */ /* 0x0006a8000c1e1100 */
[----:B------:R-:W2:Y:S04]  /*17f00*/  LDL R121, [R1+0x484] ;  /* 0x0004840001797983 */ /* 0x000ea80000100800 */
[----:B------:R-:W2:Y:S04]  /*17f10*/  LDL R120, [R1+0x488] ;  /* 0x0004880001787983 */ /* 0x000ea80000100800 */
[----:B------:R-:W2:Y:S01]  /*17f20*/  LDL R119, [R1+0x404] ;  /* 0x0004040001777983 */ /* 0x000ea20000100800 */
        /* <DEDUP_REMOVED lines=25> */
[----:B0-----:R-:W-:Y:S01]  /*180c0*/  @!P1 IMAD.MOV.U32 R11, RZ, RZ, R118 ;  /* 0x000000ffff0b9224 */ /* 0x001fe200078e0076 */
[----:B------:R-:W-:-:S02]  /*180d0*/  PRMT R202, R204, 0x3340, R202 ;  /* 0x00003340ccca7816 */ /* 0x000fc400000000ca */
[----:B------:R-:W-:Y:S01]  /*180e0*/  PRMT R12, R200, 0x3340, R198 ;  /* 0x00003340c80c7816 */ /* 0x000fe200000000c6 */
        /* <DEDUP_REMOVED lines=9> */
[----:B---3--:R-:W-:-:S02]  /*18180*/  @!P1 IMAD.MOV.U32 R10, RZ, RZ, R108 ;  /* 0x000000ffff0a9224 */ /* 0x008fc400078e006c */
[----:B----4-:R-:W-:Y:S01]  /*18190*/  @!P1 IMAD.MOV.U32 R11, RZ, RZ, R109 ;  /* 0x000000ffff0b9224 */ /* 0x010fe200078e006d */
[----:B------:R-:W3:Y:S04]  /*181a0*/  LDL R108, [R1+0x19c] ;  /* 0x00019c00016c7983 */ /* 0x000ee80000100800 */
[----:B------:R-:W3:Y:S04]  /*181b0*/  LDL R109, [R1+0x198] ;  /* 0x00019800016d7983 */ /* 0x000ee80000100800 */
[----:B------:R2:W4:Y:S02]  /*181c0*/  @!P1 LDG.E.U8 R18, desc[UR6][R10.64] ;  /* 0x000000060a129981 */ /* 0x000524000c1e1100 */
[----:B--2---:R-:W-:-:S02]  /*181d0*/  @!P0 IMAD.MOV.U32 R11, RZ, RZ, R113 ;  /* 0x000000ffff0b8224 */ /* 0x004fc400078e0071 */
[----:B------:R-:W-:Y:S01]  /*181e0*/  @!P0 IMAD.MOV.U32 R10, RZ, RZ, R9 ;  /* 0x000000ffff0a8224 */ /* 0x000fe200078e0009 */
[----:B------:R-:W2:Y:S04]  /*181f0*/  LDL R113, [R1+0x190] ;  /* 0x0001900001717983 */ /* 0x000ea80000100800 */
[----:B------:R-:W4:Y:S04]  /*18200*/  LDL R9, [R1+0x194] ;  /* 0x0001940001097983 */ /* 0x000f280000100800 */
[----:B------:R0:W4:Y:S02]  /*18210*/  @!P0 LDG.E.U8 R17, desc[UR6][R10.64] ;  /* 0x000000060a118981 */ /* 0x000124000c1e1100 */
[----:B0-----:R-:W-:-:S02]  /*18220*/  @!P1 IMAD.MOV.U32 R10, RZ, RZ, R5 ;  /* 0x000000ffff0a9224 */ /* 0x001fc400078e0005 */
[----:B------:R-:W4:Y:S01]  /*18230*/  LDL R5, [R1+0x510] ;  /* 0x0005100001057983 */ /* 0x000f220000100800 */
[----:B------:R-:W-:-:S03]  /*18240*/  @!P1 IMAD.MOV.U32 R11, RZ, RZ, R8 ;  /* 0x000000ffff0b9224 */ /* 0x000fc600078e0008 */
[----:B------:R-:W4:Y:S01]  /*18250*/  LDL R8, [R1+0x50c] ;  /* 0x00050c0001087983 */ /* 0x000f220000100800 */
[----:B------:R-:W-:-:S03]  /*18260*/  PRMT R12, R202, 0x5410, R12 ;  /* 0x00005410ca0c7816 */ /* 0x000fc6000000000c */
[----:B------:R0:W4:Y:S04]  /*18270*/  @!P1 LDG.E.U8 R16, desc[UR6][R10.64] ;  /* 0x000000060a109981 */ /* 0x000128000c1e1100 */
[----:B------:R1:W-:Y:S01]  /*18280*/  STS.128 [R199+UR4], R12 ;  /* 0x0000000cc7007988 */ /* 0x0003e20008000c04 */
[----:B0-----:R-:W-:Y:S02]  /*18290*/  @!P0 IMAD.MOV.U32 R10, RZ, RZ, R116 ;  /* 0x000000ffff0a8224 */ /* 0x001fe400078e0074 */
[----:B------:R-:W-:Y:S01]  /*182a0*/  @!P0 IMAD.MOV.U32 R11, RZ, RZ, R117 ;  /* 0x000000ffff0b8224 */ /* 0x000fe200078e0075 */
[----:B------:R-:W4:Y:S04]  /*182b0*/  LDL R116, [R1+0x384] ;  /* 0x0003840001747983 */ /* 0x000f280000100800 */
[----:B------:R-:W4:Y:S01]  /*182c0*/  LDL R117, [R1+0x380] ;  /* 0x0003800001757983 */ /* 0x000f220000100800 */
[----:B-1----:R-:W-:-:S02]  /*182d0*/  PRMT R15, RZ, 0x7610, R15 ;  /* 0x00007610ff0f7816 */ /* 0x002fc4000000000f */
[----:B------:R-:W-:-:S04]  /*182e0*/  PRMT R14, RZ, 0x7610, R14 ;  /* 0x00007610ff0e7816 */ /* 0x000fc8000000000e */
[----:B------:R0:W4:Y:S02]  /*182f0*/  @!P0 LDG.E.U8 R15, desc[UR6][R10.64] ;  /* 0x000000060a0f8981 */ /* 0x000124000c1e1100 */
[----:B0-----:R-:W-:Y:S02]  /*18300*/  @!P1 IMAD.MOV.U32 R10, RZ, RZ, R114 ;  /* 0x000000ffff0a9224 */ /* 0x001fe400078e0072 */
[----:B------:R-:W-:Y:S01]  /*18310*/  @!P1 IMAD.MOV.U32 R11, RZ, RZ, R115 ;  /* 0x000000ffff0b9224 */ /* 0x000fe200078e0073 */
[----:B------:R-:W4:Y:S04]  /*18320*/  LDL R114, [R1+0x508] ;  /* 0x0005080001727983 */ /* 0x000f280000100800 */
[----:B------:R-:W4:Y:S04]  /*18330*/  LDL R115, [R1+0x504] ;  /* 0x0005040001737983 */ /* 0x000f280000100800 */
[----:B------:R0:W4:Y:S01]  /*18340*/  @!P1 LDG.E.U8 R14, desc[UR6][R10.64] ;  /* 0x000000060a0e9981 */ /* 0x000122000c1e1100 */
[----:B------:R-:W-:Y:S01]  /*18350*/  PRMT R13, RZ, 0x7610, R13 ;  /* 0x00007610ff0d7816 */ /* 0x000fe2000000000d */
[----:B0-----:R-:W-:-:S02]  /*18360*/  @!P0 IMAD.MOV.U32 R10, RZ, RZ, R0 ;  /* 0x000000ffff0a8224 */ /* 0x001fc400078e0000 */
        /* <DEDUP_REMOVED lines=9> */
[----:B------:R0:W4:Y:S02]  /*18400*/  @!P1 LDG.E.U8 R12, desc[UR6][R10.64] ;  /* 0x000000060a0c9981 */ /* 0x000124000c1e1100 */
[----:B0-----:R-:W-:-:S06]  /*18410*/  PRMT R11, RZ, 0x7610, R11 ;  /* 0x00007610ff0b7816 */ /* 0x001fcc000000000b */
[----:B---3--:R2:W3:Y:S01]  /*18420*/  @!P0 LDG.E.U8 R11, desc[UR6][R108.64] ;  /* 0x000000066c0b8981 */ /* 0x0084e2000c1e1100 */
[----:B------:R-:W-:Y:S01]  /*18430*/  PRMT R10, RZ, 0x7610, R10 ;  /* 0x00007610ff0a7816 */ /* 0x000fe2000000000a */
[----:B--2---:R-:W-:Y:S02]  /*18440*/  @!P1 IMAD.MOV.U32 R109, RZ, RZ, R113 ;  /* 0x000000ffff6d9224 */ /* 0x004fe400078e0071 */
[----:B----4-:R-:W-:Y:S01]  /*18450*/  @!P1 IMAD.MOV.U32 R108, RZ, RZ, R9 ;  /* 0x000000ffff6c9224 */ /* 0x010fe200078e0009 */
[----:B------:R-:W2:Y:S04]  /*18460*/  LDL R113, [R1+0x388] ;  /* 0x0003880001717983 */ /* 0x000ea80000100800 */
[----:B------:R-:W4:Y:S04]  /*18470*/  LDL R9, [R1+0x38c] ;  /* 0x00038c0001097983 */ /* 0x000f280000100800 */
[----:B------:R0:W3:Y:S02]  /*18480*/  @!P1 LDG.E.U8 R10, desc[UR6][R108.64] ;  /* 0x000000066c0a9981 */ /* 0x0000e4000c1e1100 */
[----:B0-----:R-:W-:-:S02]  /*18490*/  @!P0 IMAD.MOV.U32 R108, RZ, RZ, R5 ;  /* 0x000000ffff6c8224 */ /* 0x001fc400078e0005 */
[----:B------:R-:W3:Y:S01]  /*184a0*/  LDL R5, [R1+0x30c] ;  /* 0x00030c0001057983 */ /* 0x000ee20000100800 */
[----:B------:R-:W-:-:S03]  /*184b0*/  @!P0 IMAD.MOV.U32 R109, RZ, RZ, R8 ;  /* 0x000000ffff6d8224 */ /* 0x000fc600078e0008 */
[----:B------:R-:W3:Y:S01]  /*184c0*/  LDL R8, [R1+0x308] ;  /* 0x0003080001087983 */ /* 0x000ee20000100800 */
[----:B------:R-:W-:Y:S02]  /*184d0*/  PRMT R177, RZ, 0x7610, R177 ;  /* 0x00007610ffb17816 */ /* 0x000fe400000000b1 */
[----:B------:R-:W-:-:S04]  /*184e0*/  PRMT R178, RZ, 0x7610, R178 ;  /* 0x00007610ffb27816 */ /* 0x000fc800000000b2 */
[----:B------:R0:W3:Y:S01]  /*184f0*/  @!P0 LDG.E.U8 R177, desc[UR6][R108.64] ;  /* 0x000000066cb18981 */ /* 0x0000e2000c1e1100 */
[----:B------:R-:W-:Y:S02]  /*18500*/  PRMT R180, RZ, 0x7610, R180 ;  /* 0x00007610ffb47816 */ /* 0x000fe400000000b4 */
[----:B------:R-:W-:Y:S02]  /*18510*/  PRMT R182, RZ, 0x7610, R182 ;  /* 0x00007610ffb67816 */ /* 0x000fe400000000b6 */
[----:B------:R-:W-:Y:S02]  /*18520*/  PRMT R184, RZ, 0x7610, R184 ;  /* 0x00007610ffb87816 */ /* 0x000fe400000000b8 */
[----:B------:R-:W-:Y:S01]  /*18530*/  PRMT R186, RZ, 0x7610, R186 ;  /* 0x00007610ffba7816 */ /* 0x000fe200000000ba */
[----:B0-----:R-:W-:Y:S02]  /*18540*/  @!P1 IMAD.MOV.U32 R108, RZ, RZ, R114 ;  /* 0x000000ffff6c9224 */ /* 0x001fe400078e0072 */
[----:B------:R-:W-:Y:S01]  /*18550*/  @!P1 IMAD.MOV.U32 R109, RZ, RZ, R115 ;  /* 0x000000ffff6d9224 */ /* 0x000fe200078e0073 */
[----:B------:R-:W3:Y:S04]  /*18560*/  LDL R114, [R1+0x304] ;  /* 0x0003040001727983 */ /* 0x000ee80000100800 */
[----:B------:R-:W3:Y:S04]  /*18570*/  LDL R115, [R1+0x300] ;  /* 0x0003000001737983 */ /* 0x000ee80000100800 */
[----:B------:R0:W3:Y:S02]  /*18580*/  @!P1 LDG.E.U8 R178, desc[UR6][R108.64] ;  /* 0x000000066cb29981 */ /* 0x0000e4000c1e1100 */
[----:B0-----:R-:W-:-:S02]  /*18590*/  @!P0 IMAD.MOV.U32 R108, RZ, RZ, R0 ;  /* 0x000000ffff6c8224 */ /* 0x001fc400078e0000 */
[----:B------:R-:W-:Y:S01]  /*185a0*/  @!P0 IMAD.MOV.U32 R109, RZ, RZ, R112 ;  /* 0x000000ffff6d8224 */ /* 0x000fe200078e0070 */
[----:B------:R-:W3:Y:S04]  /*185b0*/  LDL R0, [R1+0x28c] ;  /* 0x00028c0001007983 */ /* 0x000ee80000100800 */
[----:B------:R-:W3:Y:S04]  /*185c0*/  LDL R112, [R1+0x288] ;  /* 0x0002880001707983 */ /* 0x000ee80000100800 */
[----:B------:R0:W3:Y:S02]  /*185d0*/  @!P0 LDG.E.U8 R180, desc[UR6][R108.64] ;  /* 0x000000066cb48981 */ /* 0x0000e4000c1e1100 */
[----:B0-----:R-:W-:-:S02]  /*185e0*/  @!P1 IMAD.MOV.U32 R108, RZ, RZ, R120 ;  /* 0x000000ffff6c9224 */ /* 0x001fc400078e0078 */
[----:B------:R-:W-:-:S05]  /*185f0*/  @!P1 IMAD.MOV.U32 R109, RZ, RZ, R121 ;  /* 0x000000ffff6d9224 */ /* 0x000fca00078e0079 */
[----:B------:R0:W3:Y:S02]  /*18600*/  @!P1 LDG.E.U8 R182, desc[UR6][R108.64] ;  /* 0x000000066cb69981 */ /* 0x0000e4000c1e1100 */
[----:B0-----:R-:W-:Y:S02]  /*18610*/  @!P0 IMAD.MOV.U32 R108, RZ, RZ, R110 ;  /* 0x000000ffff6c8224 */ /* 0x001fe400078e006e */
[----:B------:R-:W-:Y:S01]  /*18620*/  @!P0 IMAD.MOV.U32 R109, RZ, RZ, R111 ;  /* 0x000000ffff6d8224 */ /* 0x000fe200078e006f */
[----:B------:R-:W3:Y:S04]  /*18630*/  LDL R110, [R1+0x284] ;  /* 0x00028400016e7983 */ /* 0x000ee80000100800 */
[----:B------:R-:W3:Y:S04]  /*18640*/  LDL R111, [R1+0x280] ;  /* 0x00028000016f7983 */ /* 0x000ee80000100800 */
[----:B------:R0:W3:Y:S01]  /*18650*/  @!P0 LDG.E.U8 R184, desc[UR6][R108.64] ;  /* 0x000000066cb88981 */ /* 0x0000e2000c1e1100 */
[----:B------:R-:W-:Y:S01]  /*18660*/  PRMT R188, RZ, 0x7610, R188 ;  /* 0x00007610ffbc7816 */ /* 0x000fe200000000bc */
[----:B0-----:R-:W-:-:S02]  /*18670*/  @!P1 IMAD.MOV.U32 R108, RZ, RZ, R118 ;  /* 0x000000ffff6c9224 */ /* 0x001fc400078e0076 */
[----:B------:R-:W-:-:S05]  /*18680*/  @!P1 IMAD.MOV.U32 R109, RZ, RZ, R119 ;  /* 0x000000ffff6d9224 */ /* 0x000fca00078e0077 */
[----:B------:R2:W3:Y:S01]  /*18690*/  @!P1 LDG.E.U8 R186, desc[UR6][R108.64] ;  /* 0x000000066cba9981 */ /* 0x0004e2000c1e1100 */
[----:B------:R-:W-:Y:S01]  /*186a0*/  PRMT R190, RZ, 0x7610, R190 ;  /* 0x00007610ffbe7816 */ /* 0x000fe200000000be */
[----:B--2---:R-:W-:Y:S02]  /*186b0*/  @!P0 IMAD.MOV.U32 R109, RZ, RZ, R113 ;  /* 0x000000ffff6d8224 */ /* 0x004fe400078e0071 */
[----:B----4-:R-:W-:Y:S01]  /*186c0*/  @!P0 IMAD.MOV.U32 R108, RZ, RZ, R9 ;  /* 0x000000ffff6c8224 */ /* 0x010fe200078e0009 */
[----:B------:R-:W2:Y:S04]  /*186d0*/  LDL R113, [R1+0x208] ;  /* 0x0002080001717983 */ /* 0x000ea80000100800 */
[----:B------:R-:W4:Y:S04]  /*186e0*/  LDL R9, [R1+0x20c] ;  /* 0x00020c0001097983 */ /* 0x000f280000100800 */
[----:B------:R0:W4:Y:S02]  /*186f0*/  @!P0 LDG.E.U8 R188, desc[UR6][R108.64] ;  /* 0x000000066cbc8981 */ /* 0x000124000c1e1100 */
[----:B0-----:R-:W-:-:S02]  /*18700*/  @!P1 IMAD.MOV.U32 R108, RZ, RZ, R116 ;  /* 0x000000ffff6c9224 */ /* 0x001fc400078e0074 */
[----:B------:R-:W-:-:S05]  /*18710*/  @!P1 IMAD.MOV.U32 R109, RZ, RZ, R117 ;  /* 0x000000ffff6d9224 */ /* 0x000fca00078e0075 */
[----:B------:R3:W4:Y:S02]  /*18720*/  @!P1 LDG.E.U8 R190, desc[UR6][R108.64] ;  /* 0x000000066cbe9981 */ /* 0x000724000c1e1100 */
[----:B---3--:R-:W-:Y:S02]  /*18730*/  @!P0 IMAD.MOV.U32 R108, RZ, RZ, R5 ;  /* 0x000000ffff6c8224 */ /* 0x008fe400078e0005 */
[----:B------:R-:W3:Y:S01]  /*18740*/  LDL R5, [R1+0x204] ;  /* 0x0002040001057983 */ /* 0x000ee20000100800 */
[----:B------:R-:W-:-:S03]  /*18750*/  @!P0 IMAD.MOV.U32 R109, RZ, RZ, R8 ;  /* 0x000000ffff6d8224 */ /* 0x000fc600078e0008 */
[----:B------:R-:W3:Y:S01]  /*18760*/  LDL R8, [R1+0x200] ;  /* 0x0002000001087983 */ /* 0x000ee20000100800 */
[----:B------:R-:W-:Y:S02]  /*18770*/  PRMT R192, RZ, 0x7610, R192 ;  /* 0x00007610ffc07816 */ /* 0x000fe400000000c0 */
[----:B------:R-:W-:-:S04]  /*18780*/  PRMT R194, RZ, 0x7610, R194 ;  /* 0x00007610ffc27816 */ /* 0x000fc800000000c2 */
[----:B------:R0:W3:Y:S02]  /*18790*/  @!P0 LDG.E.U8 R192, desc[UR6][R108.64] ;  /* 0x000000066cc08981 */ /* 0x0000e4000c1e1100 */
[----:B0-----:R-:W-:Y:S02]  /*187a0*/  @!P1 IMAD.MOV.U32 R108, RZ, RZ, R114 ;  /* 0x000000ffff6c9224 */ /* 0x001fe400078e0072 */
[----:B------:R-:W-:Y:S01]  /*187b0*/  @!P1 IMAD.MOV.U32 R109, RZ, RZ, R115 ;  /* 0x000000ffff6d9224 */ /* 0x000fe200078e0073 */
[----:B------:R-:W-:Y:S02]  /*187c0*/  PRMT R196, RZ, 0x7610, R196 ;  /* 0x00007610ffc47816 */ /* 0x000fe400000000c4 */
[----:B------:R-:W-:Y:S02]  /*187d0*/  PRMT R198, RZ, 0x7610, R198 ;  /* 0x00007610ffc67816 */ /* 0x000fe400000000c6 */
[----:B------:R-:W-:Y:S01]  /*187e0*/  PRMT R200, RZ, 0x7610, R200 ;  /* 0x00007610ffc87816 */ /* 0x000fe200000000c8 */
        /* <DEDUP_REMOVED lines=12> */
[----:B--2---:R-:W-:-:S02]  /*188b0*/  @!P0 IMAD.MOV.U32 R109, RZ, RZ, R113 ;  /* 0x000000ffff6d8224 */ /* 0x004fc400078e0071 */
[----:B----4-:R-:W-:Y:S02]  /*188c0*/  @!P0 IMAD.MOV.U32 R108, RZ, RZ, R9 ;  /* 0x000000ffff6c8224 */ /* 0x010fe400078e0009 */
[----:B------:R-:W2:Y:S04]  /*188d0*/  LDL R9, [R1+0x500] ;  /* 0x0005000001097983 */ /* 0x000ea80000100800 */
[----:B------:R3:W4:Y:S02]  /*188e0*/  @!P0 LDG.E.U8 R200, desc[UR6][R108.64] ;  /* 0x000000066cc88981 */ /* 0x000724000c1e1100 */
[----:B---3--:R-:W-:Y:S02]  /*188f0*/  @!P1 IMAD.MOV.U32 R108, RZ, RZ, R5 ;  /* 0x000000ffff6c9224 */ /* 0x008fe400078e0005 */
[----:B------:R-:W3:Y:S01]  /*18900*/  LDL.LU R5, [R1+0xac] ;  /* 0x0000ac0001057983 */ /* 0x000ee20000300800 */
[----:B------:R-:W-:-:S03]  /*18910*/  @!P1 IMAD.MOV.U32 R109, RZ, RZ, R8 ;  /* 0x000000ffff6d9224 */ /* 0x000fc600078e0008 */
[----:B------:R-:W4:Y:S04]  /*18920*/  LDL R113, [R1+0x4f4] ;  /* 0x0004f40001717983 */ /* 0x000f280000100800 */
[----:B------:R-:W4:Y:S04]  /*18930*/  LDL R8, [R1+0x4f8] ;  /* 0x0004f80001087983 */ /* 0x000f280000100800 */
[----:B------:R-:W4:Y:S01]  /*18940*/  LDL.LU R125, [R1+0xb0] ;  /* 0x0000b000017d7983 */ /* 0x000f220000300800 */
[----:B------:R-:W-:-:S03]  /*18950*/  PRMT R202, RZ, 0x7610, R202 ;  /* 0x00007610ffca7816 */ /* 0x000fc600000000ca */
[----:B------:R-:W4:Y:S04]  /*18960*/  LDL.LU R119, [R1+0xb4] ;  /* 0x0000b40001777983 */ /* 0x000f280000300800 */
[----:B------:R0:W4:Y:S01]  /*18970*/  @!P1 LDG.E.U8 R202, desc[UR6][R108.64] ;  /* 0x000000066cca9981 */ /* 0x000122000c1e1100 */
[----:B------:R-:W-:Y:S02]  /*18980*/  PRMT R204, RZ, 0x7610, R204 ;  /* 0x00007610ffcc7816 */ /* 0x000fe400000000cc */
[----:B------:R-:W-:Y:S02]  /*18990*/  LOP3.LUT R208, R208, 0xffff, RZ, 0xc0, !PT ;  /* 0x0000ffffd0d07812 */ /* 0x000fe400078ec0ff */
[----:B------:R-:W-:Y:S02]  /*189a0*/  LOP3.LUT R206, R206, 0xffff, RZ, 0xc0, !PT ;  /* 0x0000ffffcece7812 */ /* 0x000fe400078ec0ff */
[----:B------:R-:W-:-:S02]  /*189b0*/  LOP3.LUT R226, R226, 0xffff, RZ, 0xc0, !PT ;  /* 0x0000ffffe2e27812 */ /* 0x000fc400078ec0ff */
[--C-:B------:R-:W-:Y:S02]  /*189c0*/  PRMT R195, R208, 0x3340, R206.reuse ;  /* 0x00003340d0c37816 */ /* 0x100fe400000000ce */
[----:B------:R-:W-:Y:S01]  /*189d0*/  PRMT R206, RZ, 0x7610, R206 ;  /* 0x00007610ffce7816 */ /* 0x000fe200000000ce */
[----:B0-----:R-:W-:Y:S02]  /*189e0*/  @!P0 IMAD.MOV.U32 R108, RZ, RZ, R0 ;  /* 0x000000ffff6c8224 */ /* 0x001fe400078e0000 */
[----:B------:R-:W-:Y:S01]  /*189f0*/  @!P0 IMAD.MOV.U32 R109, RZ, RZ, R112 ;  /* 0x000000ffff6d8224 */ /* 0x000fe200078e0070 */
[----:B------:R-:W4:Y:S04]  /*18a00*/  LDL R0, [R1+0x480] ;  /* 0x0004800001007983 */ /* 0x000f280000100800 */
[----:B------:R-:W4:Y:S04]  /*18a10*/  LDL R112, [R1+0x47c] ;  /* 0x00047c0001707983 */ /* 0x000f280000100800 */
[----:B------:R-:W4:Y:S04]  /*18a20*/  LDL.LU R207, [R1+0xb8] ;  /* 0x0000b80001cf7983 */ /* 0x000f280000300800 */
[----:B------:R0:W4:Y:S04]  /*18a30*/  @!P0 LDG.E.U8 R204, desc[UR6][R108.64] ;  /* 0x000000066ccc8981 */ /* 0x000128000c1e1100 */
[----:B------:R-:W4:Y:S01]  /*18a40*/  LDL.LU R124, [R1+0xe8] ;  /* 0x0000e800017c7983 */ /* 0x000f220000300800 */
[----:B0-----:R-:W-:-:S04]  /*18a50*/  LOP3.LUT R108, R228, 0xffff, RZ, 0xc0, !PT ;  /* 0x0000ffffe46c7812 */ /* 0x001fc800078ec0ff */
[----:B------:R-:W-:Y:S02]  /*18a60*/  PRMT R152, R226, 0x3340, R108 ;  /* 0x00003340e2987816 */ /* 0x000fe4000000006c */
[----:B------:R-:W-:Y:S01]  /*18a70*/  PRMT R208, RZ, 0x7610, R208 ;  /* 0x00007610ffd07816 */ /* 0x000fe200000000d0 */
[----:B------:R-:W-:Y:S02]  /*18a80*/  @!P1 IMAD.MOV.U32 R108, RZ, RZ, R110 ;  /* 0x000000ffff6c9224 */ /* 0x000fe400078e006e */
[----:B------:R-:W-:Y:S01]  /*18a90*/  @!P1 IMAD.MOV.U32 R109, RZ, RZ, R111 ;  /* 0x000000ffff6d9224 */ /* 0x000fe200078e006f */
[----:B------:R-:W4:Y:S04]  /*18aa0*/  LDL R110, [R1+0x478] ;  /* 0x00047800016e7983 */ /* 0x000f280000100800 */
[----:B------:R-:W4:Y:S04]  /*18ab0*/  LDL R111, [R1+0x474] ;  /* 0x00047400016f7983 */ /* 0x000f280000100800 */
[----:B------:R0:W4:Y:S04]  /*18ac0*/  @!P1 LDG.E.U8 R206, desc[UR6][R108.64] ;  /* 0x000000066cce9981 */ /* 0x000128000c1e1100 */
[----:B------:R-:W4:Y:S04]  /*18ad0*/  LDL.LU R213, [R1+0x108] ;  /* 0x0001080001d57983 */ /* 0x000f280000300800 */
[----:B------:R-:W4:Y:S01]  /*18ae0*/  LDL.LU R123, [R1+0x11c] ;  /* 0x00011c00017b7983 */ /* 0x000f220000300800 */
[----:B0-----:R-:W-:-:S02]  /*18af0*/  LOP3.LUT R108, R230, 0xffff, RZ, 0xc0, !PT ;  /* 0x0000ffffe66c7812 */ /* 0x001fc400078ec0ff */
[----:B------:R-:W-:-:S04]  /*18b00*/  LOP3.LUT R109, R232, 0xffff, RZ, 0xc0, !PT ;  /* 0x0000ffffe86d7812 */ /* 0x000fc800078ec0ff */
[----:B------:R-:W-:Y:S01]  /*18b10*/  PRMT R155, R108, 0x3340, R109 ;  /* 0x000033406c9b7816 */ /* 0x000fe2000000006d */
[----:B------:R-:W-:Y:S01]  /*18b20*/  @!P0 IMAD.MOV.U32 R109, RZ, RZ, R114 ;  /* 0x000000ffff6d8224 */ /* 0x000fe200078e0072 */
[----:B------:R-:W-:Y:S02]  /*18b30*/  LOP3.LUT R212, R212, 0xffff, RZ, 0xc0, !PT ;  /* 0x0000ffffd4d47812 */ /* 0x000fe400078ec0ff */
[----:B------:R-:W-:-:S04]  /*18b40*/  LOP3.LUT R210, R210, 0xffff, RZ, 0xc0, !PT ;  /* 0x0000ffffd2d27812 */ /* 0x000fc800078ec0ff */
[--C-:B------:R-:W-:Y:S02]  /*18b50*/  PRMT R199, R212, 0x3340, R210.reuse ;  /* 0x00003340d4c77816 */ /* 0x100fe400000000d2 */
[----:B------:R-:W-:Y:S01]  /*18b60*/  PRMT R210, RZ, 0x7610, R210 ;  /* 0x00007610ffd27816 */ /* 0x000fe200000000d2 */
[----:B--2---:R-:W-:Y:S02]  /*18b70*/  @!P0 IMAD.MOV.U32 R108, RZ, RZ, R9 ;  /* 0x000000ffff6c8224 */ /* 0x004fe400078e0009 */
[----:B------:R-:W2:Y:S04]  /*18b80*/  LDL R9, [R1+0x3fc] ;  /* 0x0003fc0001097983 */ /* 0x000ea80000100800 */
[----:B------:R0:W2:Y:S02]  /*18b90*/  @!P0 LDG.E.U8 R208, desc[UR6][R108.64] ;  /* 0x000000066cd08981 */ /* 0x0000a4000c1e1100 */
[----:B0-----:R-:W-:-:S02]  /*18ba0*/  LOP3.LUT R108, R234, 0xffff, RZ, 0xc0, !PT ;  /* 0x0000ffffea6c7812 */ /* 0x001fc400078ec0ff */
[----:B---3--:R-:W-:Y:S02]  /*18bb0*/  LOP3.LUT R109, R5, 0xffff, RZ, 0xc0, !PT ;  /* 0x0000ffff056d7812 */ /* 0x008fe400078ec0ff */
[----:B------:R-:W3:Y:S04]  /*18bc0*/  LDL R5, [R1+0x400] ;  /* 0x0004000001057983 */ /* 0x000ee80000100800 */
[----:B------:R-:W3:Y:S01]  /*18bd0*/  LDL.LU R121, [R1+0xf4] ;  /* 0x0000f40001797983 */ /* 0x000ee20000300800 */
[----:B------:R-:W-:Y:S01]  /*18be0*/  PRMT R154, R108, 0x3340, R109 ;  /* 0x000033406c9a7816 */ /* 0x000fe2000000006d */
[----:B----4-:R-:W-:Y:S02]  /*18bf0*/  @!P1 IMAD.MOV.U32 R108, RZ, RZ, R8 ;  /* 0x000000ffff6c9224 */ /* 0x010fe400078e0008 */
[----:B------:R-:W-:-:S05]  /*18c00*/  @!P1 IMAD.MOV.U32 R109, RZ, RZ, R113 ;  /* 0x000000ffff6d9224 */ /* 0x000fca00078e0071 */
[----:B------:R0:W4:Y:S02]  /*18c10*/  @!P1 LDG.E.U8 R210, desc[UR6][R108.64] ;  /* 0x000000066cd29981 */ /* 0x000124000c1e1100 */
[----:B0-----:R-:W-:Y:S02]  /*18c20*/  LOP3.LUT R108, R125, 0xffff, RZ, 0xc0, !PT ;  /* 0x0000ffff7d6c7812 */ /* 0x001fe400078ec0ff */
[----:B------:R-:W4:Y:S01]  /*18c30*/  LDL.LU R125, [R1+0x104] ;  /* 0x00010400017d7983 */ /* 0x000f220000300800 */
[----:B------:R-:W-:Y:S02]  /*18c40*/  LOP3.LUT R109, R119, 0xffff, RZ, 0xc0, !PT ;  /* 0x0000ffff776d7812 */ /* 0x000fe400078ec0ff */
[----:B------:R-:W-:Y:S01]  /*18c50*/  PRMT R212, RZ, 0x7610, R212 ;  /* 0x00007610ffd47816 */ /* 0x000fe200000000d4 */
[----:B------:R-:W4:Y:S04]  /*18c60*/  LDL R114, [R1+0x3f4] ;  /* 0x0003f40001727983 */ /* 0x000f280000100800 */
[----:B------:R-:W4:Y:S01]  /*18c70*/  LDL R8, [R1+0x3f8] ;  /* 0x0003f80001087983 */ /* 0x000f220000100800 */
[----:B------:R-:W-:-:S03]  /*18c80*/  PRMT R156, R108, 0x3340, R109 ;  /* 0x000033406c9c7816 */ /* 0x000fc6000000006d */
[----:B------:R-:W4:Y:S01]  /*18c90*/  LDL.LU R119, [R1+0x100] ;  /* 0x0001000001777983 */ /* 0x000f220000300800 */
[----:B------:R-:W-:Y:S02]  /*18ca0*/  @!P0 IMAD.MOV.U32 R108, RZ, RZ, R0 ;  /* 0x000000ffff6c8224 */ /* 0x000fe400078e0000 */
[----:B------:R-:W-:-:S05]  /*18cb0*/  @!P0 IMAD.MOV.U32 R109, RZ, RZ, R112 ;  /* 0x000000ffff6d8224 */ /* 0x000fca00078e0070 */
[----:B------:R0:W4:Y:S01]  /*18cc0*/  @!P0 LDG.E.U8 R212, desc[UR6][R108.64] ;  /* 0x000000066cd48981 */ /* 0x000122000c1e1100 */
[----:B------:R-:W-:Y:S02]  /*18cd0*/  LOP3.LUT R216, R216, 0xffff, RZ, 0xc0, !PT ;  /* 0x0000ffffd8d87812 */ /* 0x000fe400078ec0ff */
[----:B0-----:R-:W-:Y:S02]  /*18ce0*/  LOP3.LUT R108, R207, 0xffff, RZ, 0xc0, !PT ;  /* 0x0000ffffcf6c7812 */ /* 0x001fe400078ec0ff */
[----:B------:R-:W4:Y:S04]  /*18cf0*/  LDL.LU R207, [R1+0x118] ;  /* 0x0001180001cf7983 */ /* 0x000f280000300800 */
[----:B------:R-:W4:Y:S04]  /*18d00*/  LDL R112, [R1+0x378] ;  /* 0x0003780001707983 */ /* 0x000f280000100800 */
[----:B------:R-:W4:Y:S01]  /*18d10*/  LDL R0, [R1+0x37c] ;  /* 0x00037c0001007983 */ /* 0x000f220000100800 */
[----:B------:R-:W-:-:S02]  /*18d20*/  LOP3.LUT R214, R214, 0xffff, RZ, 0xc0, !PT ;  /* 0x0000ffffd6d67812 */ /* 0x000fc400078ec0ff */
[----:B------:R-:W-:Y:S02]  /*18d30*/  LOP3.LUT R109, R124, 0xffff, RZ, 0xc0, !PT ;  /* 0x0000ffff7c6d7812 */ /* 0x000fe400078ec0ff */
[----:B------:R-:W4:Y:S01]  /*18d40*/  LDL.LU R124, [R1+0x144] ;  /* 0x00014400017c7983 */ /* 0x000f220000300800 */
[--C-:B------:R-:W-:Y:S02]  /*18d50*/  PRMT R151, R216, 0x3340, R214.reuse ;  /* 0x00003340d8977816 */ /* 0x100fe400000000d6 */
[----:B------:R-:W-:Y:S02]  /*18d60*/  PRMT R120, R108, 0x3340, R109 ;  /* 0x000033406c787816 */ /* 0x000fe4000000006d */
[----:B------:R-:W-:Y:S01]  /*18d70*/  PRMT R214, RZ, 0x7610, R214 ;  /* 0x00007610ffd67816 */ /* 0x000fe200000000d6 */
[----:B------:R-:W-:Y:S02]  /*18d80*/  @!P1 IMAD.MOV.U32 R108, RZ, RZ, R110 ;  /* 0x000000ffff6c9224 */ /* 0x000fe400078e006e */
[----:B------:R-:W-:-:S05]  /*18d90*/  @!P1 IMAD.MOV.U32 R109, RZ, RZ, R111 ;  /* 0x000000ffff6d9224 */ /* 0x000fca00078e006f */
[----:B------:R0:W4:Y:S02]  /*18da0*/  @!P1 LDG.E.U8 R214, desc[UR6][R108.64] ;  /* 0x000000066cd69981 */ /* 0x000124000c1e1100 */
[----:B0-----:R-:W-:Y:S02]  /*18db0*/  LOP3.LUT R108, R213, 0xffff, RZ, 0xc0, !PT ;  /* 0x0000ffffd56c7812 */ /* 0x001fe400078ec0ff */
[----:B------:R-:W4:Y:S01]  /*18dc0*/  LDL.LU R213, [R1+0xfc] ;  /* 0x0000fc0001d57983 */ /* 0x000f220000300800 */
[----:B------:R-:W-:-:S03]  /*18dd0*/  LOP3.LUT R109, R123, 0xffff, RZ, 0xc0, !PT ;  /* 0x0000ffff7b6d7812 */ /* 0x000fc600078ec0ff */
[----:B------:R-:W4:Y:S04]  /*18de0*/  LDL R113, [R1+0x370] ;  /* 0x0003700001717983 */ /* 0x000f280000100800 */
[----:B------:R-:W4:Y:S01]  /*18df0*/  LDL R111, [R1+0x374] ;  /* 0x00037400016f7983 */ /* 0x000f220000100800 */
[----:B------:R-:W-:Y:S02]  /*18e00*/  PRMT R157, R108, 0x3340, R109 ;  /* 0x000033406c9d7816 */ /* 0x000fe4000000006d */
[----:B------:R-:W-:Y:S01]  /*18e10*/  PRMT R216, RZ, 0x7610, R216 ;  /* 0x00007610ffd87816 */ /* 0x000fe200000000d8 */
[----:B--2---:R-:W-:Y:S02]  /*18e20*/  @!P0 IMAD.MOV.U32 R109, RZ, RZ, R9 ;  /* 0x000000ffff6d8224 */ /* 0x004fe400078e0009 */
[----:B---3--:R-:W-:-:S02]  /*18e30*/  @!P0 IMAD.MOV.U32 R108, RZ, RZ, R5 ;  /* 0x000000ffff6c8224 */ /* 0x008fc400078e0005 */
[----:B------:R-:W2:Y:S04]  /*18e40*/  LDL.LU R5, [R1+0x12c] ;  /* 0x00012c0001057983 */ /* 0x000ea80000300800 */
[----:B------:R-:W3:Y:S04]  /*18e50*/  LDL.LU R123, [R1+0x114] ;  /* 0x00011400017b7983 */ /* 0x000ee80000300800 */
[----:B------:R-:W3:Y:S04]  /*18e60*/  LDL R110, [R1+0x2f8] ;  /* 0x0002f800016e7983 */ /* 0x000ee80000100800 */
[----:B------:R-:W3:Y:S04]  /*18e70*/  LDL R9, [R1+0x2fc] ;  /* 0x0002fc0001097983 */ /* 0x000ee80000100800 */
[----:B------:R4:W3:Y:S02]  /*18e80*/  @!P0 LDG.E.U8 R216, desc[UR6][R108.64] ;  /* 0x000000066cd88981 */ /* 0x0008e4000c1e1100 */
[----:B----4-:R-:W-:-:S02]  /*18e90*/  LOP3.LUT R109, R125, 0xffff, RZ, 0xc0, !PT ;  /* 0x0000ffff7d6d7812 */ /* 0x010fc400078ec0ff */
[----:B------:R-:W4:Y:S01]  /*18ea0*/  LDL.LU R125, [R1+0x140] ;  /* 0x00014000017d7983 */ /* 0x000f220000300800 */
[----:B------:R-:W-:Y:S02]  /*18eb0*/  LOP3.LUT R220, R220, 0xffff, RZ, 0xc0, !PT ;  /* 0x0000ffffdcdc7812 */ /* 0x000fe400078ec0ff */
[----:B------:R-:W-:Y:S02]  /*18ec0*/  LOP3.LUT R218, R218, 0xffff, RZ, 0xc0, !PT ;  /* 0x0000ffffdada7812 */ /* 0x000fe400078ec0ff */
[----:B------:R-:W-:Y:S02]  /*18ed0*/  LOP3.LUT R108, R121, 0xffff, RZ, 0xc0, !PT ;  /* 0x0000ffff796c7812 */ /* 0x000fe400078ec0ff */
[--C-:B------:R-:W-:Y:S02]  /*18ee0*/  PRMT R150, R220, 0x3340, R218.reuse ;  /* 0x00003340dc967816 */ /* 0x100fe400000000da */
[----:B------:R-:W-:Y:S02]  /*18ef0*/  PRMT R121, R108, 0x3340, R109 ;  /* 0x000033406c797816 */ /* 0x000fe4000000006d */
[----:B------:R-:W-:Y:S01]  /*18f00*/  PRMT R218, RZ, 0x7610, R218 ;  /* 0x00007610ffda7816 */ /* 0x000fe200000000da */
[----:B------:R-:W-:-:S02]  /*18f10*/  @!P1 IMAD.MOV.U32 R108, RZ, RZ, R8 ;  /* 0x000000ffff6c9224 */ /* 0x000fc400078e0008 */
[----:B------:R-:W-:-:S05]  /*18f20*/  @!P1 IMAD.MOV.U32 R109, RZ, RZ, R114 ;  /* 0x000000ffff6d9224 */ /* 0x000fca00078e0072 */
[----:B------:R0:W4:Y:S01]  /*18f30*/  @!P1 LDG.E.U8 R218, desc[UR6][R108.64] ;  /* 0x000000066cda9981 */ /* 0x000122000c1e1100 */
[----:B------:R-:W-:Y:S02]  /*18f40*/  PRMT R220, RZ, 0x7610, R220 ;  /* 0x00007610ffdc7816 */ /* 0x000fe400000000dc */
[----:B0-----:R-:W-:Y:S02]  /*18f50*/  LOP3.LUT R108, R119, 0xffff, RZ, 0xc0, !PT ;  /* 0x0000ffff776c7812 */ /* 0x001fe400078ec0ff */
[----:B------:R-:W4:Y:S04]  /*18f60*/  LDL.LU R119, [R1+0x158] ;  /* 0x0001580001777983 */ /* 0x000f280000300800 */
[----:B------:R-:W4:Y:S04]  /*18f70*/  LDL R114, [R1+0x2f0] ;  /* 0x0002f00001727983 */ /* 0x000f280000100800 */
[----:B------:R-:W4:Y:S01]  /*18f80*/  LDL R8, [R1+0x2f4] ;  /* 0x0002f40001087983 */ /* 0x000f220000100800 */
[----:B------:R-:W-:-:S03]  /*18f90*/  LOP3.LUT R109, R207, 0xffff, RZ, 0xc0, !PT ;  /* 0x0000ffffcf6d7812 */ /* 0x000fc600078ec0ff */
[----:B------:R-:W4:Y:S01]  /*18fa0*/  LDL.LU R207, [R1+0x128] ;  /* 0x0001280001cf7983 */ /* 0x000f220000300800 */
[----:B------:R-:W-:Y:S01]  /*18fb0*/  PRMT R158, R108, 0x3340, R109 ;  /* 0x000033406c9e7816 */ /* 0x000fe2000000006d */
        /* <DEDUP_REMOVED lines=10> */
[--C-:B------:R-:W-:Y:S01]  /*19060*/  PRMT R153, R224, 0x3340, R222.reuse ;  /* 0x00003340e0997816 */ /* 0x100fe200000000de */
[----:B------:R-:W4:Y:S01]  /*19070*/  LDL.LU R213, [R1+0x138] ;  /* 0x0001380001d57983 */ /* 0x000f220000300800 */
[----:B------:R-:W-:Y:S02]  /*19080*/  PRMT R222, RZ, 0x7610, R222 ;  /* 0x00007610ffde7816 */ /* 0x000fe400000000de */
[----:B------:R-:W-:Y:S01]  /*19090*/  PRMT R122, R108, 0x3340, R109 ;  /* 0x000033406c7a7816 */ /* 0x000fe2000000006d */
[----:B------:R-:W-:Y:S02]  /*190a0*/  @!P1 IMAD.MOV.U32 R108, RZ, RZ, R111 ;  /* 0x000000ffff6c9224 */ /* 0x000fe400078e006f */
[----:B------:R-:W-:-:S05]  /*190b0*/  @!P1 IMAD.MOV.U32 R109, RZ, RZ, R113 ;  /* 0x000000ffff6d9224 */ /* 0x000fca00078e0071 */
[----:B------:R2:W4:Y:S01]  /*190c0*/  @!P1 LDG.E.U8 R222, desc[UR6][R108.64] ;  /* 0x000000066cde9981 */ /* 0x000522000c1e1100 */
[----:B------:R-:W-:Y:S02]  /*190d0*/  PRMT R224, RZ, 0x7610, R224 ;  /* 0x00007610ffe07816 */ /* 0x000fe400000000e0 */
[----:B--2---:R-:W-:Y:S02]  /*190e0*/  LOP3.LUT R108, R5, 0xffff, RZ, 0xc0, !PT ;  /* 0x0000ffff056c7812 */ /* 0x004fe400078ec0ff */
[----:B---3--:R-:W-:Y:S01]  /*190f0*/  LOP3.LUT R109, R123, 0xffff, RZ, 0xc0, !PT ;  /* 0x0000ffff7b6d7812 */ /* 0x008fe200078ec0ff */
[----:B------:R-:W2:Y:S04]  /*19100*/  LDL.LU R5, [R1+0x154] ;  /* 0x0001540001057983 */ /* 0x000ea80000300800 */
[----:B------:R-:W3:Y:S04]  /*19110*/  LDL R113, [R1+0x270] ;  /* 0x0002700001717983 */ /* 0x000ee80000100800 */
[----:B------:R-:W3:Y:S01]  /*19120*/  LDL R111, [R1+0x274] ;  /* 0x00027400016f7983 */ /* 0x000ee20000100800 */
[----:B------:R-:W-:Y:S01]  /*19130*/  PRMT R197, R108, 0x3340, R109 ;  /* 0x000033406cc57816 */ /* 0x000fe2000000006d */
[----:B------:R-:W-:-:S02]  /*19140*/  @!P0 IMAD.MOV.U32 R108, RZ, RZ, R9 ;  /* 0x000000ffff6c8224 */ /* 0x000fc400078e0009 */
[----:B------:R-:W-:Y:S01]  /*19150*/  @!P0 IMAD.MOV.U32 R109, RZ, RZ, R110 ;  /* 0x000000ffff6d8224 */ /* 0x000fe200078e006e */
[----:B------:R-:W3:Y:S04]  /*19160*/  LDL.LU R123, [R1+0x168] ;  /* 0x00016800017b7983 */ /* 0x000ee80000300800 */
[----:B------:R4:W3:Y:S02]  /*19170*/  @!P0 LDG.E.U8 R224, desc[UR6][R108.64] ;  /* 0x000000066ce08981 */ /* 0x0008e4000c1e1100 */
[----:B----4-:R-:W-:Y:S02]  /*19180*/  LOP3.LUT R108, R125, 0xffff, RZ, 0xc0, !PT ;  /* 0x0000ffff7d6c7812 */ /* 0x010fe400078ec0ff */
[----:B------:R-:W4:Y:S01]  /*19190*/  LDL.LU R125, [R1+0x134] ;  /* 0x00013400017d7983 */ /* 0x000f220000300800 */
[----:B------:R-:W-:-:S03]  /*191a0*/  PRMT R226, RZ, 0x7610, R226 ;  /* 0x00007610ffe27816 */ /* 0x000fc600000000e2 */
[----:B------:R-:W4:Y:S04]  /*191b0*/  LDL R110, [R1+0x1f8] ;  /* 0x0001f800016e7983 */ /* 0x000f280000100800 */
[----:B------:R-:W4:Y:S01]  /*191c0*/  LDL R9, [R1+0x1fc] ;  /* 0x0001fc0001097983 */ /* 0x000f220000100800 */
[----:B------:R-:W-:Y:S02]  /*191d0*/  PRMT R228, RZ, 0x7610, R228 ;  /* 0x00007610ffe47816 */ /* 0x000fe400000000e4 */
[----:B------:R-:W-:Y:S02]  /*191e0*/  LOP3.LUT R109, R119, 0xffff, RZ, 0xc0, !PT ;  /* 0x0000ffff776d7812 */ /* 0x000fe400078ec0ff */
[----:B------:R-:W4:Y:S02]  /*191f0*/  LDL.LU R119, [R1+0x160] ;  /* 0x0001600001777983 */ /* 0x000f240000300800 */
[----:B------:R-:W-:Y:S01]  /*19200*/  PRMT R163, R108, 0x3340, R109 ;  /* 0x000033406ca37816 */ /* 0x000fe2000000006d */
[----:B------:R-:W-:-:S02]  /*19210*/  @!P1 IMAD.MOV.U32 R108, RZ, RZ, R8 ;  /* 0x000000ffff6c9224 */ /* 0x000fc400078e0008 */
[----:B------:R-:W-:-:S05]  /*19220*/  @!P1 IMAD.MOV.U32 R109, RZ, RZ, R114 ;  /* 0x000000ffff6d9224 */ /* 0x000fca00078e0072 */
[----:B------:R0:W4:Y:S02]  /*19230*/  @!P1 LDG.E.U8 R226, desc[UR6][R108.64] ;  /* 0x000000066ce29981 */ /* 0x000124000c1e1100 */
[----:B0-----:R-:W-:Y:S02]  /*19240*/  LOP3.LUT R108, R207, 0xffff, RZ, 0xc0, !PT ;  /* 0x0000ffffcf6c7812 */ /* 0x001fe400078ec0ff */
[----:B------:R-:W4:Y:S04]  /*19250*/  LDL.LU R207, [R1+0x150] ;  /* 0x0001500001cf7983 */ /* 0x000f280000300800 */
[----:B------:R-:W4:Y:S01]  /*19260*/  LDL R8, [R1+0x1f4] ;  /* 0x0001f40001087983 */ /* 0x000f220000100800 */
[----:B------:R-:W-:-:S04]  /*19270*/  LOP3.LUT R109, R124, 0xffff, RZ, 0xc0, !PT ;  /* 0x0000ffff7c6d7812 */ /* 0x000fc800078ec0ff */
[----:B------:R-:W-:Y:S01]  /*19280*/  PRMT R165, R108, 0x3340, R109 ;  /* 0x000033406ca57816 */ /* 0x000fe2000000006d */
[----:B------:R-:W-:Y:S02]  /*19290*/  @!P0 IMAD.MOV.U32 R108, RZ, RZ, R0 ;  /* 0x000000ffff6c8224 */ /* 0x000fe400078e0000 */
[----:B------:R-:W-:Y:S02]  /*192a0*/  @!P0 IMAD.MOV.U32 R109, RZ, RZ, R112 ;  /* 0x000000ffff6d8224 */ /* 0x000fe400078e0070 */
[----:B------:R-:W4:Y:S04]  /*192b0*/  LDL.LU R112, [R1+0x164] ;  /* 0x0001640001707983 */ /* 0x000f280000300800 */
[----:B------:R0:W4:Y:S02]  /*192c0*/  @!P0 LDG.E.U8 R228, desc[UR6][R108.64] ;  /* 0x000000066ce48981 */ /* 0x000124000c1e1100 */
[----:B0-----:R-:W-:-:S02]  /*192d0*/  LOP3.LUT R108, R213, 0xffff, RZ, 0xc0, !PT ;  /* 0x0000ffffd56c7812 */ /* 0x001fc400078ec0ff */
[----:B------:R-:W4:Y:S04]  /*192e0*/  LDL.LU R213, [R1+0x16c] ;  /* 0x00016c0001d57983 */ /* 0x000f280000300800 */
[----:B------:R-:W4:Y:S04]  /*192f0*/  LDL.LU R0, [R1+0x1f0] ;  /* 0x0001f00001007983 */ /* 0x000f280000300800 */
[----:B------:R-:W4:Y:S01]  /*19300*/  LDL.LU R126, [R1+0x14c] ;  /* 0x00014c00017e7983 */ /* 0x000f220000300800 */
[----:B------:R-:W-:Y:S02]  /*19310*/  PRMT R230, RZ, 0x7610, R230 ;  /* 0x00007610ffe67816 */ /* 0x000fe400000000e6 */
[----:B--2---:R-:W-:-:S02]  /*19320*/  LOP3.LUT R109, R5, 0xffff, RZ, 0xc0, !PT ;  /* 0x0000ffff056d7812 */ /* 0x004fc400078ec0ff */
[----:B------:R-:W2:Y:S04]  /*19330*/  LDL.LU R5, [R1+0x15c] ;  /* 0x00015c0001057983 */ /* 0x000ea80000300800 */
[----:B------:R-:W2:Y:S01]  /*19340*/  LDL.LU R127, [R1+0x124] ;  /* 0x00012400017f7983 */ /* 0x000ea20000300800 */
[----:B------:R-:W-:Y:S01]  /*19350*/  PRMT R164, R108, 0x3340, R109 ;  /* 0x000033406ca47816 */ /* 0x000fe2000000006d */
[----:B---3--:R-:W-:Y:S02]  /*19360*/  @!P1 IMAD.MOV.U32 R108, RZ, RZ, R111 ;  /* 0x000000ffff6c9224 */ /* 0x008fe400078e006f */
[----:B------:R-:W-:Y:S01]  /*19370*/  @!P1 IMAD.MOV.U32 R109, RZ, RZ, R113 ;  /* 0x000000ffff6d9224 */ /* 0x000fe200078e0071 */
[----:B------:R-:W3:Y:S04]  /*19380*/  LDL.LU R124, [R1+0x130] ;  /* 0x00013000017c7983 */ /* 0x000ee80000300800 */
[----:B------:R-:W3:Y:S04]  /*19390*/  LDL.LU R113, [R1+0x148] ;  /* 0x0001480001717983 */ /* 0x000ee80000300800 */
[----:B------:R4:W3:Y:S02]  /*193a0*/  @!P1 LDG.E.U8 R230, desc[UR6][R108.64] ;  /* 0x000000066ce69981 */ /* 0x0008e4000c1e1100 */
[----:B----4-:R-:W-:-:S02]  /*193b0*/  LOP3.LUT R109, R125, 0xffff, RZ, 0xc0, !PT ;  /* 0x0000ffff7d6d7812 */ /* 0x010fc400078ec0ff */
[----:B------:R-:W4:Y:S01]  /*193c0*/  LDL.LU R125, [R1+0x110] ;  /* 0x00011000017d7983 */ /* 0x000f220000300800 */
[----:B------:R-:W-:Y:S02]  /*193d0*/  LOP3.LUT R108, R123, 0xffff, RZ, 0xc0, !PT ;  /* 0x0000ffff7b6c7812 */ /* 0x000fe400078ec0ff */
[----:B------:R-:W-:Y:S02]  /*193e0*/  PRMT R232, RZ, 0x7610, R232 ;  /* 0x00007610ffe87816 */ /* 0x000fe400000000e8 */
[----:B------:R-:W-:Y:S01]  /*193f0*/  PRMT R234, RZ, 0x7610, R234 ;  /* 0x00007610ffea7816 */ /* 0x000fe200000000ea */
[----:B------:R-:W4:Y:S01]  /*19400*/  LDL.LU R114, [R1+0x120] ;  /* 0x0001200001727983 */ /* 0x000f220000300800 */
[----:B------:R-:W-:Y:S01]  /*19410*/  PRMT R167, R108, 0x3340, R109 ;  /* 0x000033406ca77816 */ /* 0x000fe2000000006d */
[----:B------:R-:W-:Y:S02]  /*19420*/  @!P0 IMAD.MOV.U32 R108, RZ, RZ, R9 ;  /* 0x000000ffff6c8224 */ /* 0x000fe400078e0009 */
[----:B------:R-:W-:Y:S01]  /*19430*/  @!P0 IMAD.MOV.U32 R109, RZ, RZ, R110 ;  /* 0x000000ffff6d8224 */ /* 0x000fe200078e006e */
[----:B------:R-:W4:Y:S04]  /*19440*/  LDL.LU R123, [R1+0xf0] ;  /* 0x0000f000017b7983 */ /* 0x000f280000300800 */
[----:B------:R-:W4:Y:S04]  /*19450*/  LDL.LU R116, [R1+0xf8] ;  /* 0x0000f80001747983 */ /* 0x000f280000300800 */
[----:B------:R-:W4:Y:S04]  /*19460*/  LDL.LU R115, [R1+0x10c] ;  /* 0x00010c0001737983 */ /* 0x000f280000300800 */
[----:B------:R0:W4:Y:S02]  /*19470*/  @!P0 LDG.E.U8 R232, desc[UR6][R108.64] ;  /* 0x000000066ce88981 */ /* 0x000124000c1e1100 */
[----:B0-----:R-:W-:-:S02]  /*19480*/  LOP3.LUT R108, R119, 0xffff, RZ, 0xc0, !PT ;  /* 0x0000ffff776c7812 */ /* 0x001fc400078ec0ff */
[----:B------:R-:W-:Y:S02]  /*19490*/  LOP3.LUT R109, R207, 0xffff, RZ, 0xc0, !PT ;  /* 0x0000ffffcf6d7812 */ /* 0x000fe400078ec0ff */
[----:B------:R-:W4:Y:S04]  /*194a0*/  LDL.LU R207, [R1+0xe4] ;  /* 0x0000e40001cf7983 */ /* 0x000f280000300800 */
[----:B------:R-:W4:Y:S01]  /*194b0*/  LDL.LU R119, [R1+0xec] ;  /* 0x0000ec0001777983 */ /* 0x000f220000300800 */
[----:B------:R-:W-:Y:S01]  /*194c0*/  PRMT R166, R108, 0x3340, R109 ;  /* 0x000033406ca67816 */ /* 0x000fe2000000006d */
[----:B------:R-:W-:Y:S02]  /*194d0*/  @!P1 IMAD.MOV.U32 R108, RZ, RZ, R8 ;  /* 0x000000ffff6c9224 */ /* 0x000fe400078e0008 */
[----:B------:R-:W-:-:S05]  /*194e0*/  @!P1 IMAD.MOV.U32 R109, RZ, RZ, R0 ;  /* 0x000000ffff6d9224 */ /* 0x000fca00078e0000 */
[----:B------:R0:W4:Y:S02]  /*194f0*/  @!P1 LDG.E.U8 R234, desc[UR6][R108.64] ;  /* 0x000000066cea9981 */ /* 0x000124000c1e1100 */
[----:B0-----:R-:W-:Y:S02]  /*19500*/  LOP3.LUT R108, R112, 0xffff, RZ, 0xc0, !PT ;  /* 0x0000ffff706c7812 */ /* 0x001fe400078ec0ff */
[----:B------:R-:W-:Y:S02]  /*19510*/  LOP3.LUT R109, R213, 0xffff, RZ, 0xc0, !PT ;  /* 0x0000ffffd56d7812 */ /* 0x000fe400078ec0ff */
[----:B------:R-:W4:Y:S04]  /*19520*/  LDL.LU R213, [R1+0xd8] ;  /* 0x0000d80001d57983 */ /* 0x000f280000300800 */
[----:B------:R-:W4:Y:S01]  /*19530*/  LDL.LU R118, [R1+0xdc] ;  /* 0x0000dc0001767983 */ /* 0x000f220000300800 */
[----:B------:R-:W-:-:S02]  /*19540*/  PRMT R169, R108, 0x3340, R109 ;  /* 0x000033406ca97816 */ /* 0x000fc4000000006d */
[----:B------:R-:W-:Y:S02]  /*19550*/  LOP3.LUT R108, R126, 0xffff, RZ, 0xc0, !PT ;  /* 0x0000ffff7e6c7812 */ /* 0x000fe400078ec0ff */
[----:B--2---:R-:W-:Y:S02]  /*19560*/  LOP3.LUT R109, R5, 0xffff, RZ, 0xc0, !PT ;  /* 0x0000ffff056d7812 */ /* 0x004fe400078ec0ff */
[----:B------:R-:W2:Y:S04]  /*19570*/  LDL.LU R5, [R1+0xe0] ;  /* 0x0000e00001057983 */ /* 0x000ea80000300800 */
[----:B------:R-:W2:Y:S01]  /*19580*/  LDL.LU R112, [R1+0xd0] ;  /* 0x0000d00001707983 */ /* 0x000ea20000300800 */
[----:B------:R-:W-:-:S03]  /*19590*/  LOP3.LUT R110, R127, 0xffff, RZ, 0xc0, !PT ;  /* 0x0000ffff7f6e7812 */ /* 0x000fc600078ec0ff */
[----:B------:R-:W2:Y:S01]  /*195a0*/  LDL.LU R126, [R1+0xd4] ;  /* 0x0000d400017e7983 */ /* 0x000ea20000300800 */
[----:B---3--:R-:W-:-:S03]  /*195b0*/  LOP3.LUT R111, R124, 0xffff, RZ, 0xc0, !PT ;  /* 0x0000ffff7c6f7812 */ /* 0x008fc600078ec0ff */
[----:B------:R-:W3:Y:S04]  /*195c0*/  LDL.LU R127, [R1+0xc4] ;  /* 0x0000c400017f7983 */ /* 0x000ee80000300800 */
[----:B------:R-:W3:Y:S01]  /*195d0*/  LDL.LU R124, [R1+0xc8] ;  /* 0x0000c800017c7983 */ /* 0x000ee20000300800 */
[----:B------:R-:W-:Y:S02]  /*195e0*/  PRMT R168, R108, 0x3340, R109 ;  /* 0x000033406ca87816 */ /* 0x000fe4000000006d */
[----:B----4-:R-:W-:Y:S02]  /*195f0*/  LOP3.LUT R109, R125, 0xffff, RZ, 0xc0, !PT ;  /* 0x0000ffff7d6d7812 */ /* 0x010fe400078ec0ff */
[----:B------:R-:W4:Y:S01]  /*19600*/  LDL.LU R125, [R1+0xcc] ;  /* 0x0000cc00017d7983 */ /* 0x000f220000300800 */
[----:B------:R-:W-:-:S02]  /*19610*/  PRMT R171, R110, 0x3340, R111 ;  /* 0x000033406eab7816 */ /* 0x000fc4000000006f */
[----:B------:R-:W-:Y:S02]  /*19620*/  LOP3.LUT R108, R113, 0xffff, RZ, 0xc0, !PT ;  /* 0x0000ffff716c7812 */ /* 0x000fe400078ec0ff */
[----:B------:R-:W-:Y:S01]  /*19630*/  LOP3.LUT R110, R114, 0xffff, RZ, 0xc0, !PT ;  /* 0x0000ffff726e7812 */ /* 0x000fe200078ec0ff */
[----:B------:R-:W4:Y:S04]  /*19640*/  LDL.LU R113, [R1+0xbc] ;  /* 0x0000bc0001717983 */ /* 0x000f280000300800 */
[----:B------:R-:W4:Y:S01]  /*19650*/  LDL.LU R114, [R1+0xc0] ;  /* 0x0000c00001727983 */ /* 0x000f220000300800 */
[----:B------:R-:W-:Y:S02]  /*19660*/  LOP3.LUT R111, R123, 0xffff, RZ, 0xc0, !PT ;  /* 0x0000ffff7b6f7812 */ /* 0x000fe400078ec0ff */
[----:B------:R-:W-:Y:S01]  /*19670*/  PRMT R170, R108, 0x3340, R109 ;  /* 0x000033406caa7816 */ /* 0x000fe2000000006d */
[----:B------:R-:W4:Y:S01]  /*19680*/  LDL.LU R123, [R1+0xa4] ;  /* 0x0000a400017b7983 */ /* 0x000f220000300800 */
[----:B------:R-:W-:-:S02]  /*19690*/  LOP3.LUT R108, R116, 0xffff, RZ, 0xc0, !PT ;  /* 0x0000ffff746c7812 */ /* 0x000fc400078ec0ff */
[----:B------:R-:W-:Y:S02]  /*196a0*/  PRMT R173, R110, 0x3340, R111 ;  /* 0x000033406ead7816 */ /* 0x000fe4000000006f */
[----:B------:R-:W-:-:S04]  /*196b0*/  LOP3.LUT R109, R115, 0xffff, RZ, 0xc0, !PT ;  /* 0x0000ffff736d7812 */ /* 0x000fc800078ec0ff */
[----:B------:R-:W-:Y:S02]  /*196c0*/  PRMT R172, R108, 0x3340, R109 ;  /* 0x000033406cac7816 */ /* 0x000fe4000000006d */
[----:B------:R-:W-:Y:S02]  /*196d0*/  LOP3.LUT R110, R207, 0xffff, RZ, 0xc0, !PT ;  /* 0x0000ffffcf6e7812 */ /* 0x000fe400078ec0ff */
[----:B------:R-:W-:Y:S01]  /*196e0*/  LOP3.LUT R111, R119, 0xffff, RZ, 0xc0, !PT ;  /* 0x0000ffff776f7812 */ /* 0x000fe200078ec0ff */
[----:B------:R-:W4:Y:S04]  /*196f0*/  LDL.LU R207, [R1+0xa8] ;  /* 0x0000a80001cf7983 */ /* 0x000f280000300800 */
[----:B------:R-:W4:Y:S04]  /*19700*/  LDL.LU R119, [R1+0x98] ;  /* 0x0000980001777983 */ /* 0x000f280000300800 */
[----:B------:R-:W4:Y:S01]  /*19710*/  LDL.LU R115, [R1+0x9c] ;  /* 0x00009c0001737983 */ /* 0x000f220000300800 */
[----:B------:R-:W-:-:S02]  /*19720*/  PRMT R175, R110, 0x3340, R111 ;  /* 0x000033406eaf7816 */ /* 0x000fc4000000006f */
[----:B------:R-:W-:Y:S02]  /*19730*/  LOP3.LUT R108, R213, 0xffff, RZ, 0xc0, !PT ;  /* 0x0000ffffd56c7812 */ /* 0x000fe400078ec0ff */
[----:B------:R-:W-:Y:S01]  /*19740*/  LOP3.LUT R109, R118, 0xffff, RZ, 0xc0, !PT ;  /* 0x0000ffff766d7812 */ /* 0x000fe200078ec0ff */
[----:B------:R-:W4:Y:S03]  /*19750*/  LDL.LU R213, [R1+0xa0] ;  /* 0x0000a00001d57983 */ /* 0x000f260000300800 */
[----:B------:R-:W-:Y:S02]  /*19760*/  PRMT R174, R108, 0x3340, R109 ;  /* 0x000033406cae7816 */ /* 0x000fe4000000006d */
[----:B--2---:R-:W-:Y:S02]  /*19770*/  LOP3.LUT R110, R5, 0xffff, RZ, 0xc0, !PT ;  /* 0x0000ffff056e7812 */ /* 0x004fe400078ec0ff */
[----:B------:R-:W-:Y:S01]  /*19780*/  LOP3.LUT R111, R112, 0xffff, RZ, 0xc0, !PT ;  /* 0x0000ffff706f7812 */ /* 0x000fe200078ec0ff */
[----:B------:R-:W2:Y:S01]  /*19790*/  LDL.LU R5, [R1+0x90] ;  /* 0x0000900001057983 */ /* 0x000ea20000300800 */
[----:B------:R-:W-:-:S03]  /*197a0*/  LOP3.LUT R108, R126, 0xffff, RZ, 0xc0, !PT ;  /* 0x0000ffff7e6c7812 */ /* 0x000fc600078ec0ff */
[----:B------:R-:W2:Y:S01]  /*197b0*/  LDL.LU R126, [R1+0x94] ;  /* 0x00009400017e7983 */ /* 0x000ea20000300800 */
[----:B------:R-:W-:Y:S02]  /*197c0*/  PRMT R179, R110, 0x3340, R111 ;  /* 0x000033406eb37816 */ /* 0x000fe4000000006f */
[----:B---3--:R-:W-:Y:S02]  /*197d0*/  LOP3.LUT R109, R127, 0xffff, RZ, 0xc0, !PT ;  /* 0x0000ffff7f6d7812 */ /* 0x008fe400078ec0ff */
[----:B------:R-:W-:Y:S01]  /*197e0*/  LOP3.LUT R110, R124, 0xffff, RZ, 0xc0, !PT ;  /* 0x0000ffff7c6e7812 */ /* 0x000fe200078ec0ff */
[----:B------:R-:W3:Y:S04]  /*197f0*/  LDL.LU R127, [R1+0x8c] ;  /* 0x00008c00017f7983 */ /* 0x000ee80000300800 */
[----:B------:R-:W3:Y:S01]  /*19800*/  LDL.LU R124, [R1+0x88] ;  /* 0x00008800017c7983 */ /* 0x000ee20000300800 */
[----:B----4-:R-:W-:-:S03]  /*19810*/  LOP3.LUT R111, R125, 0xffff, RZ, 0xc0, !PT ;  /* 0x0000ffff7d6f7812 */ /* 0x010fc600078ec0ff */
[----:B------:R-:W4:Y:S01]  /*19820*/  LDL.LU R125, [R1+0x84] ;  /* 0x00008400017d7983 */ /* 0x000f220000300800 */
[----:B------:R-:W-:Y:S02]  /*19830*/  PRMT R176, R108, 0x3340, R109 ;  /* 0x000033406cb07816 */ /* 0x000fe4000000006d */
[----:B------:R-:W-:Y:S02]  /*19840*/  LOP3.LUT R108, R113, 0xffff, RZ, 0xc0, !PT ;  /* 0x0000ffff716c7812 */ /* 0x000fe400078ec0ff */
[----:B------:R-:W-:Y:S01]  /*19850*/  LOP3.LUT R109, R114, 0xffff, RZ, 0xc0, !PT ;  /* 0x0000ffff726d7812 */ /* 0x000fe200078ec0ff */
[----:B------:R-:W4:Y:S04]  /*19860*/  LDL.LU R161, [R1+0x80] ;  /* 0x0000800001a17983 */ /* 0x000f280000300800 */
[----:B------:R-:W4:Y:S01]  /*19870*/  LDL.LU R118, [R1+0x7c] ;  /* 0x00007c0001767983 */ /* 0x000f220000300800 */
[----:B------:R-:W-:-:S02]  /*19880*/  PRMT R203, R110, 0x3340, R111 ;  /* 0x000033406ecb7816 */ /* 0x000fc4000000006f */
[----:B------:R-:W-:Y:S01]  /*19890*/  LOP3.LUT R110, R123, 0xffff, RZ, 0xc0, !PT ;  /* 0x0000ffff7b6e7812 */ /* 0x000fe200078ec0ff */
[----:B------:R-:W4:Y:S04]  /*198a0*/  LDL.LU R114, [R1+0x78] ;  /* 0x0000780001727983 */ /* 0x000f280000300800 */
[----:B------:R-:W4:Y:S01]  /*198b0*/  LDL.LU R123, [R1+0x74] ;  /* 0x00007400017b7983 */ /* 0x000f220000300800 */
[----:B------:R-:W-:-:S03]  /*198c0*/  PRMT R201, R108, 0x3340, R109 ;  /* 0x000033406cc97816 */ /* 0x000fc6000000006d */
[----:B------:R-:W4:Y:S01]  /*198d0*/  LDL.LU R8, [R1+0x70] ;  /* 0x0000700001087983 */ /* 0x000f220000300800 */
[----:B------:R-:W-:Y:S02]  /*198e0*/  LOP3.LUT R111, R207, 0xffff, RZ, 0xc0, !PT ;  /* 0x0000ffffcf6f7812 */ /* 0x000fe400078ec0ff */
[----:B------:R-:W-:Y:S02]  /*198f0*/  LOP3.LUT R108, R119, 0xffff, RZ, 0xc0, !PT ;  /* 0x0000ffff776c7812 */ /* 0x000fe400078ec0ff */
[----:B------:R-:W4:Y:S01]  /*19900*/  LDL.LU R119, [R1+0x6c] ;  /* 0x00006c0001777983 */ /* 0x000f220000300800 */
[----:B------:R-:W-:-:S03]  /*19910*/  LOP3.LUT R109, R115, 0xffff, RZ, 0xc0, !PT ;  /* 0x0000ffff736d7812 */ /* 0x000fc600078ec0ff */
[----:B------:R-:W4:Y:S04]  /*19920*/  LDL.LU R9, [R1+0x68] ;  /* 0x0000680001097983 */ /* 0x000f280000300800 */
[----:B------:R-:W4:Y:S01]  /*19930*/  LDL.LU R115, [R1+0x64] ;  /* 0x0000640001737983 */ /* 0x000f220000300800 */
[----:B------:R-:W-:-:S03]  /*19940*/  PRMT R207, R110, 0x3340, R111 ;  /* 0x000033406ecf7816 */ /* 0x000fc6000000006f */
[----:B------:R-:W4:Y:S04]  /*19950*/  LDL.LU R162, [R1+0x60] ;  /* 0x0000600001a27983 */ /* 0x000f280000300800 */
[----:B------:R-:W4:Y:S04]  /*19960*/  LDL.LU R117, [R1+0x5c] ;  /* 0x00005c0001757983 */ /* 0x000f280000300800 */
[----:B------:R-:W4:Y:S01]  /*19970*/  LDL.LU R116, [R1+0x58] ;  /* 0x0000580001747983 */ /* 0x000f220000300800 */
[----:B------:R-:W-:Y:S02]  /*19980*/  PRMT R112, R108, 0x3340, R109 ;  /* 0x000033406c707816 */ /* 0x000fe4000000006d */
[----:B------:R-:W-:-:S02]  /*19990*/  LOP3.LUT R110, R213, 0xffff, RZ, 0xc0, !PT ;  /* 0x0000ffffd56e7812 */ /* 0x000fc400078ec0ff */
[----:B--2---:R-:W-:Y:S02]  /*199a0*/  LOP3.LUT R111, R5, 0xffff, RZ, 0xc0, !PT ;  /* 0x0000ffff056f7812 */ /* 0x004fe400078ec0ff */
[----:B------:R-:W2:Y:S01]  /*199b0*/  LDL.LU R5, [R1+0x54] ;  /* 0x0000540001057983 */ /* 0x000ea20000300800 */
[----:B------:R-:W-:Y:S02]  /*199c0*/  LOP3.LUT R108, R126, 0xffff, RZ, 0xc0, !PT ;  /* 0x0000ffff7e6c7812 */ /* 0x000fe400078ec0ff */
[----:B------:R-:W-:Y:S01]  /*199d0*/  PRMT R213, R110, 0x3340, R111 ;  /* 0x000033406ed57816 */ /* 0x000fe2000000006f */
[----:B------:R-:W2:Y:S01]  /*199e0*/  LDL.LU R126, [R1+0x50] ;  /* 0x00005000017e7983 */ /* 0x000ea20000300800 */
        /* <DEDUP_REMOVED lines=8> */
[----:B------:R-:W-:Y:S02]  /*19a70*/  LOP3.LUT R109, R118, 0xffff, RZ, 0xc0, !PT ;  /* 0x0000ffff766d7812 */ /* 0x000fe400078ec0ff */
[----:B------:R-:W-:Y:S01]  /*19a80*/  PRMT R159, R110, 0x3340, R111 ;  /* 0x000033406e9f7816 */ /* 0x000fe2000000006f */
[----:B------:R-:W4:Y:S01]  /*19a90*/  LDL.LU R118, [R1+0x38] ;  /* 0x0000380001767983 */ /* 0x000f220000300800 */
[----:B------:R-:W-:Y:S02]  /*19aa0*/  LOP3.LUT R110, R114, 0xffff, RZ, 0xc0, !PT ;  /* 0x0000ffff726e7812 */ /* 0x000fe400078ec0ff */
[----:B------:R-:W-:-:S02]  /*19ab0*/  LOP3.LUT R111, R123, 0xffff, RZ, 0xc0, !PT ;  /* 0x0000ffff7b6f7812 */ /* 0x000fc400078ec0ff */
[----:B------:R-:W-:Y:S02]  /*19ac0*/  PRMT R114, R108, 0x3340, R109 ;  /* 0x000033406c727816 */ /* 0x000fe4000000006d */
[----:B------:R-:W-:Y:S01]  /*19ad0*/  LOP3.LUT R108, R8, 0xffff, RZ, 0xc0, !PT ;  /* 0x0000ffff086c7812 */ /* 0x000fe200078ec0ff */
[----:B------:R-:W4:Y:S01]  /*19ae0*/  LDL.LU R123, [R1+0x34] ;  /* 0x00003400017b7983 */ /* 0x000f220000300800 */
[----:B------:R-:W-:-:S03]  /*19af0*/  PRMT R160, R110, 0x3340, R111 ;  /* 0x000033406ea07816 */ /* 0x000fc6000000006f */
[----:B------:R-:W4:Y:S01]  /*19b00*/  LDL.LU R8, [R1+0x28] ;  /* 0x0000280001087983 */ /* 0x000f220000300800 */
[----:B------:R-:W-:Y:S02]  /*19b10*/  LOP3.LUT R109, R119, 0xffff, RZ, 0xc0, !PT ;  /* 0x0000ffff776d7812 */ /* 0x000fe400078ec0ff */
[----:B------:R-:W-:Y:S02]  /*19b20*/  LOP3.LUT R110, R9, 0xffff, RZ, 0xc0, !PT ;  /* 0x0000ffff096e7812 */ /* 0x000fe400078ec0ff */
[----:B------:R-:W-:Y:S02]  /*19b30*/  LOP3.LUT R111, R115, 0xffff, RZ, 0xc0, !PT ;  /* 0x0000ffff736f7812 */ /* 0x000fe400078ec0ff */
[----:B------:R-:W-:Y:S02]  /*19b40*/  PRMT R115, R108, 0x3340, R109 ;  /* 0x000033406c737816 */ /* 0x000fe4000000006d */
[----:B------:R-:W-:Y:S02]  /*19b50*/  LOP3.LUT R108, R162, 0xffff, RZ, 0xc0, !PT ;  /* 0x0000ffffa26c7812 */ /* 0x000fe400078ec0ff */
[----:B------:R-:W-:-:S02]  /*19b60*/  LOP3.LUT R109, R117, 0xffff, RZ, 0xc0, !PT ;  /* 0x0000ffff756d7812 */ /* 0x000fc400078ec0ff */
[----:B------:R-:W-:Y:S02]  /*19b70*/  PRMT R161, R110, 0x3340, R111 ;  /* 0x000033406ea17816 */ /* 0x000fe4000000006f */
[----:B------:R-:W-:Y:S01]  /*19b80*/  LOP3.LUT R110, R116, 0xffff, RZ, 0xc0, !PT ;  /* 0x0000ffff746e7812 */ /* 0x000fe200078ec0ff */
[----:B------:R-:W4:Y:S01]  /*19b90*/  LDL.LU R119, [R1+0x24] ;  /* 0x0000240001777983 */ /* 0x000f220000300800 */
[----:B------:R-:W-:-:S03]  /*19ba0*/  PRMT R116, R108, 0x3340, R109 ;  /* 0x000033406c747816 */ /* 0x000fc6000000006d */
[----:B------:R-:W4:Y:S01]  /*19bb0*/  LDL.LU R9, [R1+0x18] ;  /* 0x0000180001097983 */ /* 0x000f220000300800 */
[----:B--2---:R-:W-:-:S03]  /*19bc0*/  LOP3.LUT R111, R5, 0xffff, RZ, 0xc0, !PT ;  /* 0x0000ffff056f7812 */ /* 0x004fc600078ec0ff */
[----:B------:R-:W2:Y:S01]  /*19bd0*/  LDL.LU R5, [R1+0xc] ;  /* 0x00000c0001057983 */ /* 0x000ea20000300800 */
[----:B------:R-:W-:Y:S02]  /*19be0*/  LOP3.LUT R108, R126, 0xffff, RZ, 0xc0, !PT ;  /* 0x0000ffff7e6c7812 */ /* 0x000fe400078ec0ff */
[----:B------:R-:W-:Y:S01]  /*19bf0*/  PRMT R162, R110, 0x3340, R111 ;  /* 0x000033406ea27816 */ /* 0x000fe2000000006f */
[----:B------:R-:W2:Y:S01]  /*19c00*/  LDL.LU R126, [R1+0x8] ;  /* 0x00000800017e7983 */ /* 0x000ea20000300800 */
[----:B---3--:R-:W-:-:S03]  /*19c10*/  LOP3.LUT R109, R124, 0xffff, RZ, 0xc0, !PT ;  /* 0x0000ffff7c6d7812 */ /* 0x008fc600078ec0ff */
[----:B------:R-:W3:Y:S01]  /*19c20*/  LDL.LU R124, [R1+0x4] ;  /* 0x00000400017c7983 */ /* 0x000ee20000300800 */
[----:B------:R-:W-:Y:S02]  /*19c30*/  PRMT R117, R108, 0x3340, R109 ;  /* 0x000033406c757816 */ /* 0x000fe4000000006d */
[----:B----4-:R-:W-:Y:S02]  /*19c40*/  LOP3.LUT R111, R125, 0xffff, RZ, 0xc0, !PT ;  /* 0x0000ffff7d6f7812 */ /* 0x010fe400078ec0ff */
[----:B------:R-:W4:Y:S04]  /*19c50*/  LDL.LU R125, [R1] ;  /* 0x00000000017d7983 */ /* 0x000f280000300800 */
[----:B------:R-:W2:Y:S04]  /*19c60*/  LDL.LU R108, [R1+0x40] ;  /* 0x00004000016c7983 */ /* 0x000ea80000300800 */
[----:B------:R-:W3:Y:S01]  /*19c70*/  LDL.LU R109, [R1+0x3c] ;  /* 0x00003c00016d7983 */ /* 0x000ee20000300800 */
[----:B------:R-:W-:-:S04]  /*19c80*/  LOP3.LUT R110, R127, 0xffff, RZ, 0xc0, !PT ;  /* 0x0000ffff7f6e7812 */ /* 0x000fc800078ec0ff */
[----:B------:R-:W-:Y:S02]  /*19c90*/  PRMT R127, R110, 0x3340, R111 ;  /* 0x000033406e7f7816 */ /* 0x000fe4000000006f */
[----:B------:R-:W-:Y:S02]  /*19ca0*/  LOP3.LUT R110, R118, 0xffff, RZ, 0xc0, !PT ;  /* 0x0000ffff766e7812 */ /* 0x000fe400078ec0ff */
[----:B--2---:R-:W-:Y:S02]  /*19cb0*/  LOP3.LUT R108, R108, 0xffff, RZ, 0xc0, !PT ;  /* 0x0000ffff6c6c7812 */ /* 0x004fe400078ec0ff */
[----:B---3--:R-:W-:-:S04]  /*19cc0*/  LOP3.LUT R109, R109, 0xffff, RZ, 0xc0, !PT ;  /* 0x0000ffff6d6d7812 */ /* 0x008fc800078ec0ff */
[----:B------:R-:W-:Y:S02]  /*19cd0*/  PRMT R118, R108, 0x3340, R109 ;  /* 0x000033406c767816 */ /* 0x000fe4000000006d */
        /* <DEDUP_REMOVED lines=21> */
[----:B------:R-:W-:-:S04]  /*19e30*/  LOP3.LUT R111, R4, 0xffff, RZ, 0xc0, !PT ;  /* 0x0000ffff046f7812 */ /* 0x000fc800078ec0ff */
[----:B------:R-:W-:Y:S02]  /*19e40*/  PRMT R4, R110, 0x3340, R111 ;  /* 0x000033406e047816 */ /* 0x000fe4000000006f */
        /* <DEDUP_REMOVED lines=8> */
[----:B------:R-:W-:Y:S02]  /*19ed0*/  LOP3.LUT R211, R211, 0xffff, RZ, 0xc0, !PT ;  /* 0x0000ffffd3d37812 */ /* 0x000fe400078ec0ff */
[----:B------:R-:W-:Y:S02]  /*19ee0*/  LOP3.LUT R215, R215, 0xffff, RZ, 0xc0, !PT ;  /* 0x0000ffffd7d77812 */ /* 0x000fe400078ec0ff */
[----:B------:R-:W-:-:S02]  /*19ef0*/  PRMT R120, R156, 0x5410, R120 ;  /* 0x000054109c787816 */ /* 0x000fc40000000078 */
[----:B------:R-:W-:Y:S02]  /*19f00*/  PRMT R121, R157, 0x5410, R121 ;  /* 0x000054109d797816 */ /* 0x000fe40000000079 */
[----:B------:R-:W-:Y:S02]  /*19f10*/  PRMT R122, R158, 0x5410, R122 ;  /* 0x000054109e7a7816 */ /* 0x000fe4000000007a */
[----:B------:R-:W-:Y:S02]  /*19f20*/  PRMT R112, R207, 0x5410, R112 ;  /* 0x00005410cf707816 */ /* 0x000fe40000000070 */
[----:B------:R-:W-:Y:S02]  /*19f30*/  PRMT R113, R213, 0x5410, R113 ;  /* 0x00005410d5717816 */ /* 0x000fe40000000071 */
[----:B--2---:R-:W-:Y:S02]  /*19f40*/  LOP3.LUT R108, R108, 0xffff, RZ, 0xc0, !PT ;  /* 0x0000ffff6c6c7812 */ /* 0x004fe400078ec0ff */
[----:B---3--:R-:W-:-:S04]  /*19f50*/  LOP3.LUT R109, R109, 0xffff, RZ, 0xc0, !PT ;  /* 0x0000ffff6d6d7812 */ /* 0x008fc800078ec0ff */
[----:B------:R-:W-:Y:S02]  /*19f60*/  PRMT R5, R108, 0x3340, R109 ;  /* 0x000033406c057816 */ /* 0x000fe4000000006d */
[----:B------:R-:W-:Y:S02]  /*19f70*/  LOP3.LUT R108, R126, 0xffff, RZ, 0xc0, !PT ;  /* 0x0000ffff7e6c7812 */ /* 0x000fe400078ec0ff */
[----:B------:R-:W-:-:S04]  /*19f80*/  LOP3.LUT R109, R124, 0xffff, RZ, 0xc0, !PT ;  /* 0x0000ffff7c6d7812 */ /* 0x000fc800078ec0ff */
[----:B------:R-:W-:Y:S02]  /*19f90*/  PRMT R7, R108, 0x3340, R109 ;  /* 0x000033406c077816 */ /* 0x000fe4000000006d */
[----:B----4-:R-:W-:Y:S02]  /*19fa0*/  LOP3.LUT R108, R125, 0xffff, RZ, 0xc0, !PT ;  /* 0x0000ffff7d6c7812 */ /* 0x010fe400078ec0ff */
[----:B------:R-:W-:-:S04]  /*19fb0*/  LOP3.LUT R109, R244, 0xffff, RZ, 0xc0, !PT ;  /* 0x0000fffff46d7812 */ /* 0x000fc800078ec0ff */
[----:B------:R-:W-:Y:S02]  /*19fc0*/  PRMT R244, R108, 0x3340, R109 ;  /* 0x000033406cf47816 */ /* 0x000fe4000000006d */
[----:B------:R-:W-:Y:S02]  /*19fd0*/  PRMT R108, R195, 0x5410, R199 ;  /* 0x00005410c36c7816 */ /* 0x000fe400000000c7 */
[----:B------:R-:W-:Y:S01]  /*19fe0*/  PRMT R109, R151, 0x5410, R150 ;  /* 0x00005410976d7816 */ /* 0x000fe20000000096 */
[----:B------:R-:W2:Y:S04]  /*19ff0*/  LDL.LU R199, [R1+0xeb4] ;  /* 0x000eb40001c77983 */ /* 0x000ea80000300800 */
[----:B------:R-:W3:Y:S04]  /*1a000*/  LDL.LU R195, [R1+0xeb0] ;  /* 0x000eb00001c37983 */ /* 0x000ee80000300800 */
[----:B------:R-:W4:Y:S04]  /*1a010*/  LDL.LU R150, [R1+0xeac] ;  /* 0x000eac0001967983 */ /* 0x000f280000300800 */
[----:B------:R-:W3:Y:S04]  /*1a020*/  LDL.LU R151, [R1+0xea8] ;  /* 0x000ea80001977983 */ /* 0x000ee80000300800 */
[----:B------:R-:W4:Y:S04]  /*1a030*/  LDL.LU R152, [R1+0xea4] ;  /* 0x000ea40001987983 */ /* 0x000f280000300800 */
[----:B------:R-:W3:Y:S04]  /*1a040*/  LDL.LU R153, [R1+0xea0] ;  /* 0x000ea00001997983 */ /* 0x000ee80000300800 */
[----:B------:R-:W4:Y:S04]  /*1a050*/  LDL.LU R154, [R1+0xe9c] ;  /* 0x000e9c00019a7983 */ /* 0x000f280000300800 */
[----:B------:R-:W3:Y:S04]  /*1a060*/  LDL.LU R155, [R1+0xe98] ;  /* 0x000e9800019b7983 */ /* 0x000ee80000300800 */
[----:B------:R-:W4:Y:S04]  /*1a070*/  LDL R209, [R1+0xda8] ;  /* 0x000da80001d17983 */ /* 0x000f280000100800 */
[----:B------:R-:W3:Y:S04]  /*1a080*/  LDL.LU R156, [R1+0xe94] ;  /* 0x000e9400019c7983 */ /* 0x000ee80000300800 */
[----:B------:R-:W3:Y:S01]  /*1a090*/  LDL.LU R157, [R1+0xe90] ;  /* 0x000e9000019d7983 */ /* 0x000ee20000300800 */
[----:B------:R-:W-:-:S03]  /*1a0a0*/  PRMT R126, R215, 0x3340, R211 ;  /* 0x00003340d77e7816 */ /* 0x000fc600000000d3 */
[----:B------:R-:W3:Y:S04]  /*1a0b0*/  LDL.LU R158, [R1+0xe8c] ;  /* 0x000e8c00019e7983 */ /* 0x000ee80000300800 */
[----:B------:R-:W3:Y:S04]  /*1a0c0*/  LDL R211, [R1+0xda4] ;  /* 0x000da40001d37983 */ /* 0x000ee80000100800 */
[----:B------:R-:W3:Y:S04]  /*1a0d0*/  LDL.LU R207, [R1+0xe88] ;  /* 0x000e880001cf7983 */ /* 0x000ee80000300800 */
[----:B------:R-:W3:Y:S01]  /*1a0e0*/  LDL.LU R213, [R1+0xe84] ;  /* 0x000e840001d57983 */ /* 0x000ee20000300800 */
[----:B------:R-:W-:-:S02]  /*1a0f0*/  PRMT R114, R159, 0x5410, R114 ;  /* 0x000054109f727816 */ /* 0x000fc40000000072 */
[----:B------:R-:W-:Y:S01]  /*1a100*/  PRMT R115, R160, 0x5410, R115 ;  /* 0x00005410a0737816 */ /* 0x000fe20000000073 */
[----:B------:R-:W3:Y:S04]  /*1a110*/  LDL.LU R159, [R1+0xe80] ;  /* 0x000e8000019f7983 */ /* 0x000ee80000300800 */
[----:B------:R-:W3:Y:S01]  /*1a120*/  LDL.LU R160, [R1+0xe7c] ;  /* 0x000e7c0001a07983 */ /* 0x000ee20000300800 */
[----:B------:R-:W-:Y:S02]  /*1a130*/  PRMT R116, R161, 0x5410, R116 ;  /* 0x00005410a1747816 */ /* 0x000fe40000000074 */
[----:B------:R-:W-:Y:S01]  /*1a140*/  PRMT R117, R162, 0x5410, R117 ;  /* 0x00005410a2757816 */ /* 0x000fe20000000075 */
[----:B------:R-:W3:Y:S01]  /*1a150*/  LDL.LU R161, [R1+0xe78] ;  /* 0x000e780001a17983 */ /* 0x000ee20000300800 */
[----:B------:R-:W-:-:S03]  /*1a160*/  PRMT R119, R123, 0x5410, R119 ;  /* 0x000054107b777816 */ /* 0x000fc60000000077 */
[----:B------:R-:W3:Y:S01]  /*1a170*/  LDL.LU R162, [R1+0xe74] ;  /* 0x000e740001a27983 */ /* 0x000ee20000300800 */
[----:B------:R-:W-:-:S03]  /*1a180*/  PRMT R123, R197, 0x5410, R163 ;  /* 0x00005410c57b7816 */ /* 0x000fc600000000a3 */
[----:B------:R-:W3:Y:S04]  /*1a190*/  LDL.LU R163, [R1+0xe70] ;  /* 0x000e700001a37983 */ /* 0x000ee80000300800 */
[----:B------:R-:W3:Y:S01]  /*1a1a0*/  LDL.LU R197, [R1+0xe6c] ;  /* 0x000e6c0001c57983 */ /* 0x000ee20000300800 */
[----:B------:R-:W-:-:S03]  /*1a1b0*/  PRMT R118, R127, 0x5410, R118 ;  /* 0x000054107f767816 */ /* 0x000fc60000000076 */
[----:B--2---:R0:W-:Y:S04]  /*1a1c0*/  STS.128 [R199+UR4+0x4000], R112 ;  /* 0x00400070c7007988 */ /* 0x0041e80008000c04 */
[----:B----4-:R1:W-:Y:S04]  /*1a1d0*/  STS.128 [R209+UR4], R108 ;  /* 0x0000006cd1007988 */ /* 0x0103e80008000c04 */
[----:B0-----:R-:W2:Y:S01]  /*1a1e0*/  LDL.LU R199, [R1+0xe68] ;  /* 0x000e680001c77983 */ /* 0x001ea20000300800 */
[----:B-1----:R-:W-:Y:S02]  /*1a1f0*/  PRMT R108, R165, 0x5410, R164 ;  /* 0x00005410a56c7816 */ /* 0x002fe400000000a4 */
[----:B------:R-:W-:Y:S01]  /*1a200*/  PRMT R109, R167, 0x5410, R166 ;  /* 0x00005410a76d7816 */ /* 0x000fe200000000a6 */
[----:B------:R-:W4:Y:S04]  /*1a210*/  LDL.LU R164, [R1+0xe64] ;  /* 0x000e640001a47983 */ /* 0x000f280000300800 */
[----:B------:R-:W2:Y:S04]  /*1a220*/  LDL.LU R165, [R1+0xe60] ;  /* 0x000e600001a57983 */ /* 0x000ea80000300800 */
[----:B------:R-:W4:Y:S04]  /*1a230*/  LDL.LU R166, [R1+0xe5c] ;  /* 0x000e5c0001a67983 */ /* 0x000f280000300800 */
[----:B------:R-:W2:Y:S01]  /*1a240*/  LDL.LU R167, [R1+0xe58] ;  /* 0x000e580001a77983 */ /* 0x000ea20000300800 */
[----:B------:R-:W-:-:S02]  /*1a250*/  PRMT R110, R169, 0x5410, R168 ;  /* 0x00005410a96e7816 */ /* 0x000fc400000000a8 */
        /* <DEDUP_REMOVED lines=12> */
[----:B---3--:R-:W-:Y:S01]  /*1a320*/  LOP3.LUT R207, R207, 0xffff, RZ, 0xc0, !PT ;  /* 0x0000ffffcfcf7812 */ /* 0x008fe200078ec0ff */
[----:B------:R-:W3:Y:S04]  /*1a330*/  LDL.LU R176, [R1+0xe34] ;  /* 0x000e340001b07983 */ /* 0x000ee80000300800 */
[----:B------:R0:W-:Y:S04]  /*1a340*/  STS.128 [R209+UR4+0x4000], R116 ;  /* 0x00400074d1007988 */ /* 0x0001e80008000c04 */
[----:B------:R-:W4:Y:S01]  /*1a350*/  LDL.LU R179, [R1+0xe30] ;  /* 0x000e300001b37983 */ /* 0x000f220000300800 */
[----:B------:R-:W-:-:S02]  /*1a360*/  LOP3.LUT R213, R213, 0xffff, RZ, 0xc0, !PT ;  /* 0x0000ffffd5d57812 */ /* 0x000fc400078ec0ff */
[----:B------:R-:W-:Y:S02]  /*1a370*/  PRMT R115, R203, 0x5410, R201 ;  /* 0x00005410cb737816 */ /* 0x000fe400000000c9 */
[----:B------:R-:W-:Y:S01]  /*1a380*/  PRMT R127, R213, 0x3340, R207 ;  /* 0x00003340d57f7816 */ /* 0x000fe200000000cf */
[----:B0-----:R-:W2:Y:S04]  /*1a390*/  LDL R209, [R1+0xda0] ;  /* 0x000da00001d17983 */ /* 0x001ea80000100800 */
[----:B------:R-:W3:Y:S04]  /*1a3a0*/  LDL.LU R201, [R1+0xe2c] ;  /* 0x000e2c0001c97983 */ /* 0x000ee80000300800 */
[----:B------:R-:W4:Y:S01]  /*1a3b0*/  LDL.LU R203, [R1+0xe28] ;  /* 0x000e280001cb7983 */ /* 0x000f220000300800 */
[----:B------:R-:W-:-:S03]  /*1a3c0*/  PRMT R116, R8, 0x5410, R9 ;  /* 0x0000541008747816 */ /* 0x000fc60000000009 */
[----:B------:R-:W3:Y:S04]  /*1a3d0*/  LDL.LU R9, [R1+0xe24] ;  /* 0x000e240001097983 */ /* 0x000ee80000300800 */
[----:B------:R-:W3:Y:S04]  /*1a3e0*/  LDL.LU R8, [R1+0xe20] ;  /* 0x000e200001087983 */ /* 0x000ee80000300800 */
[----:B------:R-:W4:Y:S01]  /*1a3f0*/  LDL R207, [R1+0xd9c] ;  /* 0x000d9c0001cf7983 */ /* 0x000f220000100800 */
[----:B------:R-:W-:Y:S02]  /*1a400*/  LOP3.LUT R252, R252, 0xffff, RZ, 0xc0, !PT ;  /* 0x0000fffffcfc7812 */ /* 0x000fe400078ec0ff */
[----:B------:R-:W-:-:S04]  /*1a410*/  LOP3.LUT R251, R251, 0xffff, RZ, 0xc0, !PT ;  /* 0x0000fffffbfb7812 */ /* 0x000fc800078ec0ff */
[----:B------:R-:W-:Y:S02]  /*1a420*/  PRMT R251, R252, 0x3340, R251 ;  /* 0x00003340fcfb7816 */ /* 0x000fe400000000fb */
[----:B------:R-:W0:Y:S01]  /*1a430*/  S2R R252, SR_TID.X ;  /* 0x0000000000fc7919 */ /* 0x000e220000002100 */
[----:B------:R-:W-:Y:S02]  /*1a440*/  LOP3.LUT R250, R250, 0xffff, RZ, 0xc0, !PT ;  /* 0x0000fffffafa7812 */ /* 0x000fe400078ec0ff */
[----:B------:R-:W-:-:S04]  /*1a450*/  LOP3.LUT R249, R249, 0xffff, RZ, 0xc0, !PT ;  /* 0x0000fffff9f97812 */ /* 0x000fc800078ec0ff */
[----:B------:R-:W-:Y:S02]  /*1a460*/  PRMT R249, R250, 0x3340, R249 ;  /* 0x00003340faf97816 */ /* 0x000fe400000000f9 */
[----:B------:R-:W1:Y:S01]  /*1a470*/  S2R R250, SR_TID.X ;  /* 0x0000000000fa7919 */ /* 0x000e620000002100 */
        /* <DEDUP_REMOVED lines=36> */
[----:B------:R1:W-:Y:S01]  /*1a6c0*/  STS.128 [R211+UR4], R120 ;  /* 0x00000078d3007988 */ /* 0x0003e20008000c04 */
[----:B------:R-:W-:Y:S02]  /*1a6d0*/  PRMT R124, R233, 0x5410, R124 ;  /* 0x00005410e97c7816 */ /* 0x000fe4000000007c */
[----:B------:R-:W-:Y:S02]  /*1a6e0*/  PRMT R125, R225, 0x5410, R125 ;  /* 0x00005410e17d7816 */ /* 0x000fe4000000007d */
[----:B------:R-:W-:Y:S02]  /*1a6f0*/  PRMT R126, R217, 0x5410, R126 ;  /* 0x00005410d97e7816 */ /* 0x000fe4000000007e */
[----:B------:R-:W-:Y:S01]  /*1a700*/  PRMT R127, R205, 0x5410, R127 ;  /* 0x00005410cd7f7816 */ /* 0x000fe2000000007f */
[----:B------:R-:W-:Y:S01]  /*1a710*/  STS.128 [R211+UR4+0x4000], R116 ;  /* 0x00400074d3007988 */ /* 0x000fe20008000c04 */
[----:B0-----:R-:W-:-:S02]  /*1a720*/  LOP3.LUT R252, R252, 0x7f, RZ, 0xc0, !PT ;  /* 0x0000007ffcfc7812 */ /* 0x001fc400078ec0ff */
[----:B-1----:R-:W-:Y:S01]  /*1a730*/  LOP3.LUT R250, R250, 0x7f, RZ, 0xc0, !PT ;  /* 0x0000007ffafa7812 */ /* 0x002fe200078ec0ff */
[----:B------:R-:W-:Y:S01]  /*1a740*/  UMOV UR37, 0x40000040 ;  /* 0x4000004000257882 */ /* 0x000fe20000000000 */
[----:B------:R-:W3:Y:S04]  /*1a750*/  LDL.LU R5, [R1+0xe1c] ;  /* 0x000e1c0001057983 */ /* 0x000ee80000300800 */
[----:B------:R-:W3:Y:S04]  /*1a760*/  LDL.LU R2, [R1+0xe18] ;  /* 0x000e180001027983 */ /* 0x000ee80000300800 */
[----:B------:R-:W3:Y:S04]  /*1a770*/  LDL.LU R7, [R1+0xe14] ;  /* 0x000e140001077983 */ /* 0x000ee80000300800 */
[----:B------:R-:W3:Y:S04]  /*1a780*/  LDL.LU R4, [R1+0xe10] ;  /* 0x000e100001047983 */ /* 0x000ee80000300800 */
[----:B------:R-:W3:Y:S04]  /*1a790*/  LDL.LU R244, [R1+0xe0c] ;  /* 0x000e0c0001f47983 */ /* 0x000ee80000300800 */
[----:B------:R-:W3:Y:S04]  /*1a7a0*/  LDL.LU R6, [R1+0xe08] ;  /* 0x000e080001067983 */ /* 0x000ee80000300800 */
[----:B------:R-:W3:Y:S01]  /*1a7b0*/  LDL.LU R243, [R1+0xdcc] ;  /* 0x000dcc0001f37983 */ /* 0x000ee20000300800 */
[----:B------:R-:W-:-:S02]  /*1a7c0*/  PRMT R120, R251, 0x5410, R249 ;  /* 0x00005410fb787816 */ /* 0x000fc400000000f9 */
[----:B------:R-:W-:Y:S02]  /*1a7d0*/  PRMT R121, R247, 0x5410, R245 ;  /* 0x00005410f7797816 */ /* 0x000fe400000000f5 */
[----:B------:R-:W-:Y:S02]  /*1a7e0*/  PRMT R122, R242, 0x5410, R240 ;  /* 0x00005410f27a7816 */ /* 0x000fe400000000f0 */
[----:B------:R-:W-:Y:S01]  /*1a7f0*/  PRMT R123, R238, 0x5410, R236 ;  /* 0x00005410ee7b7816 */ /* 0x000fe200000000ec */
[----:B------:R-:W3:Y:S04]  /*1a800*/  LDL.LU R246, [R1+0xdc8] ;  /* 0x000dc80001f67983 */ /* 0x000ee80000300800 */
[----:B------:R-:W3:Y:S04]  /*1a810*/  LDL.LU R248, [R1+0xdc4] ;  /* 0x000dc40001f87983 */ /* 0x000ee80000300800 */
[----:B--2---:R0:W-:Y:S04]  /*1a820*/  STS.128 [R209+UR4], R108 ;  /* 0x0000006cd1007988 */ /* 0x0041e80008000c04 */
[----:B------:R-:W-:Y:S04]  /*1a830*/  STS.128 [R209+UR4+0x4000], R120 ;  /* 0x00400078d1007988 */ /* 0x000fe80008000c04 */
[----:B----4-:R-:W-:Y:S04]  /*1a840*/  STS.128 [R207+UR4], R112 ;  /* 0x00000070cf007988 */ /* 0x010fe80008000c04 */
[----:B------:R1:W-:Y:S04]  /*1a850*/  STS.128 [R207+UR4+0x4000], R124 ;  /* 0x0040007ccf007988 */ /* 0x0003e80008000c04 */
[----:B------:R-:W-:Y:S04]  /*1a860*/  STS.U8 [R252+UR4+0x8000], R203 ;  /* 0x008000cbfc007988 */ /* 0x000fe80008000004 */
[----:B---3--:R-:W-:Y:S04]  /*1a870*/  STS.U8 [R252+UR4+0xa000], R201 ;  /* 0x00a000c9fc007988 */ /* 0x008fe80008000004 */
[----:B------:R-:W-:Y:S04]  /*1a880*/  STS.U8 [R252+UR4+0x8400], R179 ;  /* 0x008400b3fc007988 */ /* 0x000fe80008000004 */
[----:B------:R-:W-:Y:S04]  /*1a890*/  STS.U8 [R252+UR4+0xa400], R176 ;  /* 0x00a400b0fc007988 */ /* 0x000fe80008000004 */
[----:B------:R-:W-:Y:S04]  /*1a8a0*/  STS.U8 [R252+UR4+0x8800], R175 ;  /* 0x008800affc007988 */ /* 0x000fe80008000004 */
[----:B------:R-:W-:Y:S04]  /*1a8b0*/  STS.U8 [R252+UR4+0xa800], R174 ;  /* 0x00a800aefc007988 */ /* 0x000fe80008000004 */
[----:B------:R-:W-:Y:S04]  /*1a8c0*/  STS.U8 [R252+UR4+0x8c00], R173 ;  /* 0x008c00adfc007988 */ /* 0x000fe80008000004 */
[----:B------:R-:W-:Y:S04]  /*1a8d0*/  STS.U8 [R252+UR4+0xac00], R172 ;  /* 0x00ac00acfc007988 */ /* 0x000fe80008000004 */
[----:B------:R-:W-:Y:S04]  /*1a8e0*/  STS.U8 [R252+UR4+0x9000], R171 ;  /* 0x009000abfc007988 */ /* 0x000fe80008000004 */
[----:B------:R-:W-:Y:S04]  /*1a8f0*/  STS.U8 [R252+UR4+0xb000], R170 ;  /* 0x00b000aafc007988 */ /* 0x000fe80008000004 */
[----:B------:R-:W-:Y:S01]  /*1a900*/  STS.U8 [R252+UR4+0x9400], R169 ;  /* 0x009400a9fc007988 */ /* 0x000fe20008000004 */
[----:B0-----:R-:W-:-:S03]  /*1a910*/  LOP3.LUT R109, R250, 0x20, RZ, 0x3c, !PT ;  /* 0x00000020fa6d7812 */ /* 0x001fc600078e3cff */
[----:B------:R-:W-:Y:S04]  /*1a920*/  STS.U8 [R252+UR4+0xb400], R168 ;  /* 0x00b400a8fc007988 */ /* 0x000fe80008000004 */
[----:B------:R-:W-:Y:S01]  /*1a930*/  STS.U8 [R252+UR4+0x9800], R167 ;  /* 0x009800a7fc007988 */ /* 0x000fe20008000004 */
[----:B-1----:R-:W-:Y:S02]  /*1a940*/  LOP3.LUT R207, R250, 0x10, RZ, 0x3c, !PT ;  /* 0x00000010facf7812 */ /* 0x002fe400078e3cff */
[----:B------:R-:W0:Y:S01]  /*1a950*/  S2R R250, SR_TID.X ;  /* 0x0000000000fa7919 */ /* 0x000e220000002100 */
        /* <DEDUP_REMOVED lines=33> */
[----:B------:R-:W-:Y:S04]  /*1ab70*/  STS.U8 [R109+UR4+0xb900], R138 ;  /* 0x00b9008a6d007988 */ /* 0x000fe80008000004 */
[----:B------:R-:W-:Y:S04]  /*1ab80*/  STS.U8 [R109+UR4+0x9d00], R137 ;  /* 0x009d00896d007988 */ /* 0x000fe80008000004 */
[----:B------:R0:W-:Y:S01]  /*1ab90*/  STS.U8 [R109+UR4+0xbd00], R136 ;  /* 0x00bd00886d007988 */ /* 0x0001e20008000004 */
[----:B------:R-:W-:-:S02]  /*1aba0*/  LOP3.LUT R108, R250, 0x30, RZ, 0x3c, !PT ;  /* 0x00000030fa6c7812 */ /* 0x000fc400078e3cff */
[----:B0-----:R-:W-:Y:S02]  /*1abb0*/  LOP3.LUT R109, R250, 0x40, RZ, 0x3c, !PT ;  /* 0x00000040fa6d7812 */ /* 0x001fe400078e3cff */
        /* <DEDUP_REMOVED lines=16> */
[----:B------:R1:W-:Y:S04]  /*1acc0*/  STS.U8 [R108+UR4+0xbd80], R102 ;  /* 0x00bd80666c007988 */ /* 0x0003e80008000004 */
        /* <DEDUP_REMOVED lines=15> */
[----:B-1----:R-:W-:-:S03]  /*1adc0*/  LOP3.LUT R108, R250, 0x50, RZ, 0x3c, !PT ;  /* 0x00000050fa6c7812 */ /* 0x002fc600078e3cff */
        /* <DEDUP_REMOVED lines=14> */
[----:B------:R-:W-:-:S03]  /*1aeb0*/  LOP3.LUT R103, R250, 0x60, RZ, 0x3c, !PT ;  /* 0x00000060fa677812 */ /* 0x000fc600078e3cff */
        /* <DEDUP_REMOVED lines=37> */
[----:B------:R1:W-:Y:S06]  /*1b110*/  MEMBAR.ALL.CTA ;  /* 0x0000000000007992 */ /* 0x0003ec0000008000 */
[----:B-1----:R-:W1:Y:S04]  /*1b120*/  FENCE.VIEW.ASYNC.S ;  /* 0x00000000000073c6 */ /* 0x002e680000000000 */
[----:B------:R-:W2:Y:S04]  /*1b130*/  LDL.LU R250, [R1+0xdc0] ;  /* 0x000dc00001fa7983 */ /* 0x000ea80000300800 */
[----:B------:R-:W3:Y:S01]  /*1b140*/  LDL.LU R252, [R1+0xdbc] ;  /* 0x000dbc0001fc7983 */ /* 0x000ee20000300800 */
[----:B------:R-:W-:Y:S01]  /*1b150*/  UIADD3.64 UR48, UR8, 0x1fe, URZ ;  /* 0x000001fe08307897 */ /* 0x000fe2000fffe03f */
[----:B------:R-:W-:Y:S01]  /*1b160*/  UMOV UR50, UR38 ;  /* 0x0000002600327c82 */ /* 0x000fe20008000000 */
[----:B------:R-:W-:Y:S01]  /*1b170*/  UMOV UR51, UR39 ;  /* 0x0000002700337c82 */ /* 0x000fe20008000000 */
[----:B------:R-:W-:Y:S01]  /*1b180*/  UIADD3.64 UR52, UR8, 0x200, URZ ;  /* 0x0000020008347897 */ /* 0x000fe2000fffe03f */
[----:B------:R-:W-:Y:S01]  /*1b190*/  UMOV UR54, UR10 ;  /* 0x0000000a00367c82 */ /* 0x000fe20008000000 */
[----:B------:R-:W-:Y:S01]  /*1b1a0*/  UMOV UR55, UR11 ;  /* 0x0000000b00377c82 */ /* 0x000fe20008000000 */
[----:B0-----:R-:W4:Y:S04]  /*1b1b0*/  LDL R8, [R1+0xdf0] ;  /* 0x000df00001087983 */ /* 0x001f280000100800 */
[----:B------:R-:W4:Y:S04]  /*1b1c0*/  LDL.LU R209, [R1+0xd50] ;  /* 0x000d500001d17983 */ /* 0x000f280000300800 */
[----:B------:R-:W4:Y:S01]  /*1b1d0*/  LDL.LU R215, [R1+0xd48] ;  /* 0x000d480001d77983 */ /* 0x000f220000300800 */
[----:B-1----:R-:W-:Y:S06]  /*1b1e0*/  BAR.SYNC.DEFER_BLOCKING 0x0 ;  /* 0x0000000000007b1d */ /* 0x002fec0000010000 */
[----:B------:R-:W-:-:S06]  /*1b1f0*/  WARPGROUP.ARRIVE ;  /* 0x00000000000079c5 */ /* 0x000fcc0000000000 */
[----:B------:R-:W-:Y:S04]  /*1b200*/  QGMMA.64x64x32.F32.E4M3.E4M3 R56, gdesc[UR36], R56 ;  /* 0x00e00000243879f3 */ /* 0x000fe80008700838 */
[----:B------:R-:W-:Y:S04]  /*1b210*/  QGMMA.64x64x32.F32.E4M3.E4M3 R56, gdesc[UR8], R56 ;  /* 0x00e00000083879f3 */ /* 0x000fe80008700838 */
[----:B------:R-:W-:Y:S04]  /*1b220*/  QGMMA.64x64x32.F32.E4M3.E4M3 R56, gdesc[UR12], R56 ;  /* 0x00e000000c3879f3 */ /* 0x000fe80008700838 */
[----:B------:R-:W-:Y:S04]  /*1b230*/  QGMMA.64x64x32.F32.E4M3.E4M3 R56, gdesc[UR16], R56 ;  /* 0x00e00000103879f3 */ /* 0x000fe80008700838 */
[----:B------:R-:W-:Y:S04]  /*1b240*/  QGMMA.64x64x32.F32.E4M3.E4M3 R56, gdesc[UR20], R56 ;  /* 0x00e00000143879f3 */ /* 0x000fe80008700838 */
[----:B------:R-:W-:Y:S04]  /*1b250*/  QGMMA.64x64x32.F32.E4M3.E4M3 R56, gdesc[UR24], R56 ;  /* 0x00e00000183879f3 */ /* 0x000fe80008700838 */
[----:B------:R-:W-:Y:S04]  /*1b260*/  QGMMA.64x64x32.F32.E4M3.E4M3 R56, gdesc[UR28], R56 ;  /* 0x00e000001c3879f3 */ /* 0x000fe80008700838 */
[----:B------:R-:W-:Y:S04]  /*1b270*/  QGMMA.64x64x32.F32.E4M3.E4M3 R56, gdesc[UR32], R56 ;  /* 0x00e00000203879f3 */ /* 0x000fe80008700838 */
[----:B------:R-:W-:Y:S01]  /*1b280*/  QGMMA.64x64x32.F32.E4M3.E4M3 R24, gdesc[UR48], R24 ;  /* 0x00e00000301879f3 */ /* 0x000fe20008700818 */
[----:B------:R-:W-:-:S02]  /*1b290*/  R2UR UR49, R243 ;  /* 0x00000000f33172ca */ /* 0x000fc400000e0000 */
[----:B------:R-:W4:Y:S04]  /*1b2a0*/  LDL.LU R243, [R1+0xd40] ;  /* 0x000d400001f37983 */ /* 0x000f280000300800 */
[----:B------:R-:W4:Y:S04]  /*1b2b0*/  LDL.LU R211, [R1+0xd38] ;  /* 0x000d380001d37983 */ /* 0x000f280000300800 */
[----:B------:R-:W4:Y:S01]  /*1b2c0*/  LDL.LU R219, [R1+0xd28] ;  /* 0x000d280001db7983 */ /* 0x000f220000300800 */
[----:B------:R-:W-:-:S03]  /*1b2d0*/  R2UR UR48, R246 ;  /* 0x00000000f63072ca */ /* 0x000fc600000e0000 */
[----:B------:R-:W4:Y:S04]  /*1b2e0*/  LDL.LU R223, [R1+0xd4c] ;  /* 0x000d4c0001df7983 */ /* 0x000f280000300800 */
[----:B------:R-:W4:Y:S01]  /*1b2f0*/  LDL.LU R246, [R1+0xd20] ;  /* 0x000d200001f67983 */ /* 0x000f220000300800 */
[----:B------:R-:W-:-:S03]  /*1b300*/  UIADD3.64 UR56, UR8, 0x202, URZ ;  /* 0x0000020208387897 */ /* 0x000fc6000fffe03f */
[----:B------:R-:W4:Y:S01]  /*1b310*/  LDL.LU R221, [R1+0xd44] ;  /* 0x000d440001dd7983 */ /* 0x000f220000300800 */
[----:B------:R-:W-:Y:S01]  /*1b320*/  QGMMA.64x64x32.F32.E4M3.E4M3 R24, gdesc[UR52], R24 ;  /* 0x00e00000341879f3 */ /* 0x000fe20008700818 */
[----:B--2---:R-:W-:Y:S02]  /*1b330*/  R2UR UR52, R250 ;  /* 0x00000000fa3472ca */ /* 0x004fe400000e0000 */
[----:B------:R-:W2:Y:S01]  /*1b340*/  LDL.LU R250, [R1+0xd18] ;  /* 0x000d180001fa7983 */ /* 0x000ea20000300800 */
[----:B------:R-:W-:Y:S01]  /*1b350*/  UMOV UR58, UR14 ;  /* 0x0000000e003a7c82 */ /* 0x000fe20008000000 */
[----:B------:R-:W-:Y:S01]  /*1b360*/  UMOV UR59, UR15 ;  /* 0x0000000f003b7c82 */ /* 0x000fe20008000000 */
[----:B------:R-:W-:Y:S01]  /*1b370*/  R2UR UR53, R248 ;  /* 0x00000000f83572ca */ /* 0x000fe200000e0000 */
[----:B------:R-:W-:Y:S01]  /*1b380*/  QGMMA.64x64x32.F32.E4M3.E4M3 R24, gdesc[UR56], R24 ;  /* 0x00e00000381879f3 */ /* 0x000fe20008700818 */
[----:B---3--:R-:W-:Y:S02]  /*1b390*/  R2UR UR57, R252 ;  /* 0x00000000fc3972ca */ /* 0x008fe400000e0000 */
[----:B------:R-:W3:Y:S04]  /*1b3a0*/  LDL.LU R252, [R1+0xd3c] ;  /* 0x000d3c0001fc7983 */ /* 0x000ee80000300800 */
[----:B------:R-:W3:Y:S04]  /*1b3b0*/  LDL.LU R227, [R1+0xd10] ;  /* 0x000d100001e37983 */ /* 0x000ee80000300800 */
[----:B------:R-:W3:Y:S04]  /*1b3c0*/  LDL.LU R231, [R1+0xd34] ;  /* 0x000d340001e77983 */ /* 0x000ee80000300800 */
[----:B------:R-:W3:Y:S01]  /*1b3d0*/  LDL.LU R248, [R1+0xd08] ;  /* 0x000d080001f87983 */ /* 0x000ee20000300800 */
[----:B------:R-:W-:-:S03]  /*1b3e0*/  R2UR UR56, R6 ;  /* 0x00000000063872ca */ /* 0x000fc600000e0000 */
[----:B------:R-:W3:Y:S01]  /*1b3f0*/  LDL.LU R229, [R1+0xd2c] ;  /* 0x000d2c0001e57983 */ /* 0x000ee20000300800 */
[----:B------:R-:W0:Y:S03]  /*1b400*/  LDC R6, c[0x0][0x238] ;  /* 0x00008e00ff067b82 */ /* 0x000e260000000800 */
[----:B------:R-:W3:Y:S04]  /*1b410*/  LDL.LU R235, [R1+0xd00] ;  /* 0x000d000001eb7983 */ /* 0x000ee80000300800 */
[----:B------:R-:W3:Y:S04]  /*1b420*/  LDL.LU R237, [R1+0xd24] ;  /* 0x000d240001ed7983 */ /* 0x000ee80000300800 */
[----:B------:R-:W3:Y:S04]  /*1b430*/  LDL.LU R241, [R1+0xcf8] ;  /* 0x000cf80001f17983 */ /* 0x000ee80000300800 */
[----:B------:R-:W3:Y:S01]  /*1b440*/  LDL.LU R239, [R1+0xd1c] ;  /* 0x000d1c0001ef7983 */ /* 0x000ee20000300800 */
[----:B0-----:R-:W-:-:S05]  /*1b450*/  IMAD.SHL.U32 R6, R6, 0x100, RZ ;  /* 0x0000010006067824 */ /* 0x001fca00078e00ff */
[C---:B----4-:R-:W-:Y:S02]  /*1b460*/  IADD3 R209, P5, R6.reuse, R209, RZ ;  /* 0x000000d106d17210 */ /* 0x050fe40007fbe0ff */
[C---:B------:R-:W-:Y:S02]  /*1b470*/  IADD3 R215, P6, R6.reuse, R215, RZ ;  /* 0x000000d706d77210 */ /* 0x040fe40007fde0ff */
[C---:B------:R-:W-:Y:S02]  /*1b480*/  IADD3 R2, P3, R6.reuse, R2, RZ ;  /* 0x0000000206027210 */ /* 0x040fe40007f7e0ff */
[C---:B------:R-:W-:Y:S02]  /*1b490*/  IADD3 R7, P4, R6.reuse, R7, RZ ;  /* 0x0000000706077210 */ /* 0x040fe40007f9e0ff */
[----:B------:R-:W-:-:S05]  /*1b4a0*/  IADD3 R243, P1, R6, R243, RZ ;  /* 0x000000f306f37210 */ /* 0x000fca0007f3e0ff */
[----:B------:R0:W-:Y:S04]  /*1b4b0*/  STL [R1+0xd40], R243 ;  /* 0x000d40f301007387 */ /* 0x0001e80000100800 */
[----:B------:R-:W-:Y:S01]  /*1b4c0*/  STL [R1+0xd50], R209 ;  /* 0x000d50d101007387 */ /* 0x000fe20000100800 */
[----:B------:R-:W-:-:S03]  /*1b4d0*/  IADD3 R211, P2, R6, R211, RZ ;  /* 0x000000d306d37210 */ /* 0x000fc60007f5e0ff */
[----:B0-----:R-:W4:Y:S04]  /*1b4e0*/  LDL.LU R243, [R1+0xcf0] ;  /* 0x000cf00001f37983 */ /* 0x001f280000300800 */
[----:B------:R-:W-:Y:S04]  /*1b4f0*/  STL [R1+0xd48], R215 ;  /* 0x000d48d701007387 */ /* 0x000fe80000100800 */
[----:B------:R0:W-:Y:S02]  /*1b500*/  STL [R1+0xd30], R2 ;  /* 0x000d300201007387 */ /* 0x0001e40000100800 */
[----:B0-----:R-:W-:-:S05]  /*1b510*/  SHF.R.S32.HI R2, RZ, 0x1f, R6 ;  /* 0x0000001fff027819 */ /* 0x001fca0000011406 */
[C---:B------:R-:W-:Y:S02]  /*1b520*/  IMAD.X R223, R2.reuse, 0x1, R223, P5 ;  /* 0x0000000102df7824 */ /* 0x040fe400028e06df */
[----:B------:R-:W-:Y:S01]  /*1b530*/  IMAD.X R4, R2, 0x1, R4, P4 ;  /* 0x0000000102047824 */ /* 0x000fe200020e0604 */
[C---:B------:R-:W-:Y:S02]  /*1b540*/  IADD3 R246, P5, R6.reuse, R246, RZ ;  /* 0x000000f606f67210 */ /* 0x040fe40007fbe0ff */
[----:B------:R-:W-:Y:S01]  /*1b550*/  IADD3 R219, P4, R6, R219, RZ ;  /* 0x000000db06db7210 */ /* 0x000fe20007f9e0ff */
[----:B------:R-:W-:Y:S04]  /*1b560*/  STL [R1+0xd38], R211 ;  /* 0x000d38d301007387 */ /* 0x000fe80000100800 */
[----:B------:R0:W-:Y:S04]  /*1b570*/  STL [R1+0xd20], R246 ;  /* 0x000d20f601007387 */ /* 0x0001e80000100800 */
[----:B------:R-:W-:Y:S01]  /*1b580*/  STL [R1+0xd28], R219 ;  /* 0x000d28db01007387 */ /* 0x000fe20000100800 */
[----:B------:R-:W-:-:S03]  /*1b590*/  IMAD.X R221, R2, 0x1, R221, P6 ;  /* 0x0000000102dd7824 */ /* 0x000fc600030e06dd */
[----:B0-----:R-:W4:Y:S04]  /*1b5a0*/  LDL.LU R246, [R1+0xd14] ;  /* 0x000d140001f67983 */ /* 0x001f280000300800 */
[----:B------:R-:W-:Y:S01]  /*1b5b0*/  STL [R1+0xd4c], R223 ;  /* 0x000d4cdf01007387 */ /* 0x000fe20000100800 */
[----:B--2---:R-:W-:-:S05]  /*1b5c0*/  IADD3 R250, P6, R6, R250, RZ ;  /* 0x000000fa06fa7210 */ /* 0x004fca0007fde0ff */
[----:B------:R0:W-:Y:S04]  /*1b5d0*/  STL [R1+0xd18], R250 ;  /* 0x000d18fa01007387 */ /* 0x0001e80000100800 */
[----:B0-----:R-:W2:Y:S04]  /*1b5e0*/  LDL.LU R250, [R1+0xce8] ;  /* 0x000ce80001fa7983 */ /* 0x001ea80000300800 */
[----:B------:R-:W-:Y:S01]  /*1b5f0*/  STL [R1+0xd44], R221 ;  /* 0x000d44dd01007387 */ /* 0x000fe20000100800 */
[----:B---3--:R-:W-:-:S05]  /*1b600*/  IMAD.X R252, R2, 0x1, R252, P1 ;  /* 0x0000000102fc7824 */ /* 0x008fca00008e06fc */
[----:B------:R0:W-:Y:S01]  /*1b610*/  STL [R1+0xd3c], R252 ;  /* 0x000d3cfc01007387 */ /* 0x0001e20000100800 */
[----:B------:R-:W-:Y:S01]  /*1b620*/  IMAD.X R231, R2, 0x1, R231, P2 ;  /* 0x0000000102e77824 */ /* 0x000fe200010e06e7 */
[C---:B------:R-:W-:Y:S02]  /*1b630*/  IADD3 R248, P2, R6.reuse, R248, RZ ;  /* 0x000000f806f87210 */ /* 0x040fe40007f5e0ff */
[----:B------:R-:W-:Y:S01]  /*1b640*/  IADD3 R227, P1, R6, R227, RZ ;  /* 0x000000e306e37210 */ /* 0x000fe20007f3e0ff */
[----:B0-----:R-:W3:Y:S04]  /*1b650*/  LDL.LU R252, [R1+0xd0c] ;  /* 0x000d0c0001fc7983 */ /* 0x001ee80000300800 */
[----:B------:R0:W-:Y:S04]  /*1b660*/  STL [R1+0xd08], R248 ;  /* 0x000d08f801007387 */ /* 0x0001e80000100800 */
[----:B------:R-:W-:Y:S04]  /*1b670*/  STL [R1+0xd10], R227 ;  /* 0x000d10e301007387 */ /* 0x000fe80000100800 */
[----:B0-----:R-:W3:Y:S01]  /*1b680*/  LDL.LU R248, [R1+0xce0] ;  /* 0x000ce00001f87983 */ /* 0x001ee20000300800 */
[----:B------:R-:W-:Y:S01]  /*1b690*/  IMAD.X R229, R2, 0x1, R229, P3 ;  /* 0x0000000102e57824 */ /* 0x000fe200018e06e5 */
[----:B------:R-:W-:-:S02]  /*1b6a0*/  IADD3 R235, P3, R6, R235, RZ ;  /* 0x000000eb06eb7210 */ /* 0x000fc40007f7e0ff */
[----:B------:R-:W-:Y:S01]  /*1b6b0*/  STL [R1+0xd34], R231 ;  /* 0x000d34e701007387 */ /* 0x000fe20000100800 */
[----:B------:R-:W-:Y:S01]  /*1b6c0*/  IMAD.X R237, R2, 0x1, R237, P4 ;  /* 0x0000000102ed7824 */ /* 0x000fe200020e06ed */
[----:B------:R-:W-:Y:S02]  /*1b6d0*/  IADD3 R241, P4, R6, R241, RZ ;  /* 0x000000f106f17210 */ /* 0x000fe40007f9e0ff */
[----:B------:R-:W-:Y:S04]  /*1b6e0*/  STL [R1+0xd2c], R229 ;  /* 0x000d2ce501007387 */ /* 0x000fe80000100800 */
[----:B------:R-:W3:Y:S04]  /*1b6f0*/  LDL.LU R240, [R1+0xd04] ;  /* 0x000d040001f07983 */ /* 0x000ee80000300800 */
[----:B------:R-:W-:Y:S04]  /*1b700*/  STL [R1+0xd00], R235 ;  /* 0x000d00eb01007387 */ /* 0x000fe80000100800 */
[----:B------:R-:W3:Y:S04]  /*1b710*/  LDL.LU R247, [R1+0xcd8] ;  /* 0x000cd80001f77983 */ /* 0x000ee80000300800 */
[----:B------:R-:W-:Y:S04]  /*1b720*/  STL [R1+0xd24], R237 ;  /* 0x000d24ed01007387 */ /* 0x000fe80000100800 */
[----:B------:R-:W3:Y:S04]  /*1b730*/  LDL.LU R245, [R1+0xcfc] ;  /* 0x000cfc0001f57983 */ /* 0x000ee80000300800 */
[----:B------:R0:W-:Y:S04]  /*1b740*/  STL [R1+0xcf8], R241 ;  /* 0x000cf8f101007387 */ /* 0x0001e80000100800 */
[----:B------:R-:W3:Y:S04]  /*1b750*/  LDL.LU R251, [R1+0xcd0] ;  /* 0x000cd00001fb7983 */ /* 0x000ee80000300800 */
[----:B------:R-:W3:Y:S04]  /*1b760*/  LDL.LU R249, [R1+0xcf4] ;  /* 0x000cf40001f97983 */ /* 0x000ee80000300800 */
[----:B0-----:R-:W3:Y:S01]  /*1b770*/  LDL.LU R241, [R1+0xcc8] ;  /* 0x000cc80001f17983 */ /* 0x001ee20000300800 */
[----:B------:R-:W-:-:S03]  /*1b780*/  IMAD.X R239, R2, 0x1, R239, P5 ;  /* 0x0000000102ef7824 */ /* 0x000fc600028e06ef */
[----:B------:R-:W3:Y:S04]  /*1b790*/  LDL.LU R213, [R1+0xcec] ;  /* 0x000cec0001d57983 */ /* 0x000ee80000300800 */
[----:B------:R-:W3:Y:S04]  /*1b7a0*/  LDL.LU R207, [R1+0xcc0] ;  /* 0x000cc00001cf7983 */ /* 0x000ee80000300800 */
[----:B------:R0:W-:Y:S04]  /*1b7b0*/  STL [R1+0xd1c], R239 ;  /* 0x000d1cef01007387 */ /* 0x0001e80000100800 */
[----:B0-----:R-:W3:Y:S04]  /*1b7c0*/  LDL.LU R239, [R1+0xce4] ;  /* 0x000ce40001ef7983 */ /* 0x001ee80000300800 */
[----:B------:R-:W3:Y:S04]  /*1b7d0*/  LDL.LU R209, [R1+0xcb8] ;  /* 0x000cb80001d17983 */ /* 0x000ee80000300800 */
[----:B------:R-:W3:Y:S04]  /*1b7e0*/  LDL.LU R215, [R1+0xcdc] ;  /* 0x000cdc0001d77983 */ /* 0x000ee80000300800 */
[----:B------:R-:W3:Y:S01]  /*1b7f0*/  LDL.LU R211, [R1+0xcb0] ;  /* 0x000cb00001d37983 */ /* 0x000ee20000300800 */
[----:B----4-:R-:W-:-:S05]  /*1b800*/  IADD3 R243, P5, R6, R243, RZ ;  /* 0x000000f306f37210 */ /* 0x010fca0007fbe0ff */
[----:B------:R0:W-:Y:S04]  /*1b810*/  STL [R1+0xcf0], R243 ;  /* 0x000cf0f301007387 */ /* 0x0001e80000100800 */
[----:B------:R-:W4:Y:S04]  /*1b820*/  LDL.LU R219, [R1+0xcd4] ;  /* 0x000cd40001db7983 */ /* 0x000f280000300800 */
[----:B------:R-:W4:Y:S04]  /*1b830*/  LDL.LU R223, [R1+0xca8] ;  /* 0x000ca80001df7983 */ /* 0x000f280000300800 */
[----:B0-----:R-:W4:Y:S04]  /*1b840*/  LDL.LU R243, [R1+0xccc] ;  /* 0x000ccc0001f37983 */ /* 0x001f280000300800 */
[----:B------:R-:W4:Y:S01]  /*1b850*/  LDL.LU R221, [R1+0xca0] ;  /* 0x000ca00001dd7983 */ /* 0x000f220000300800 */
[----:B------:R-:W-:-:S05]  /*1b860*/  IMAD.X R246, R2, 0x1, R246, P6 ;  /* 0x0000000102f67824 */ /* 0x000fca00030e06f6 */
[----:B------:R0:W-:Y:S04]  /*1b870*/  STL [R1+0xd14], R246 ;  /* 0x000d14f601007387 */ /* 0x0001e80000100800 */
[----:B0-----:R-:W4:Y:S01]  /*1b880*/  LDL.LU R246, [R1+0xcc4] ;  /* 0x000cc40001f67983 */ /* 0x001f220000300800 */
[----:B--2---:R-:W-:-:S05]  /*1b890*/  IADD3 R250, P6, R6, R250, RZ ;  /* 0x000000fa06fa7210 */ /* 0x004fca0007fde0ff */
[----:B------:R0:W-:Y:S04]  /*1b8a0*/  STL [R1+0xce8], R250 ;  /* 0x000ce8fa01007387 */ /* 0x0001e80000100800 */
[----:B0-----:R-:W2:Y:S04]  /*1b8b0*/  LDL.LU R250, [R1+0xc98] ;  /* 0x000c980001fa7983 */ /* 0x001ea80000300800 */
[----:B------:R-:W2:Y:S04]  /*1b8c0*/  LDL.LU R227, [R1+0xcbc] ;  /* 0x000cbc0001e37983 */ /* 0x000ea80000300800 */
[----:B------:R-:W2:Y:S01]  /*1b8d0*/  LDL.LU R231, [R1+0xc90] ;  /* 0x000c900001e77983 */ /* 0x000ea20000300800 */
[----:B---3--:R-:W-:-:S05]  /*1b8e0*/  IMAD.X R252, R2, 0x1, R252, P1 ;  /* 0x0000000102fc7824 */ /* 0x008fca00008e06fc */
[----:B------:R0:W-:Y:S04]  /*1b8f0*/  STL [R1+0xd0c], R252 ;  /* 0x000d0cfc01007387 */ /* 0x0001e80000100800 */
[----:B0-----:R-:W3:Y:S01]  /*1b900*/  LDL.LU R252, [R1+0xcb4] ;  /* 0x000cb40001fc7983 */ /* 0x001ee20000300800 */
[----:B------:R-:W-:-:S03]  /*1b910*/  IADD3 R248, P1, R6, R248, RZ ;  /* 0x000000f806f87210 */ /* 0x000fc60007f3e0ff */
[----:B------:R-:W3:Y:S04]  /*1b920*/  LDL.LU R229, [R1+0xc88] ;  /* 0x000c880001e57983 */ /* 0x000ee80000300800 */
[----:B------:R-:W3:Y:S04]  /*1b930*/  LDL.LU R235, [R1+0xcac] ;  /* 0x000cac0001eb7983 */ /* 0x000ee80000300800 */
[----:B------:R-:W3:Y:S04]  /*1b940*/  LDL.LU R237, [R1+0xc80] ;  /* 0x000c800001ed7983 */ /* 0x000ee80000300800 */
[----:B------:R0:W-:Y:S04]  /*1b950*/  STL [R1+0xce0], R248 ;  /* 0x000ce0f801007387 */ /* 0x0001e80000100800 */
[----:B0-----:R-:W3:Y:S01]  /*1b960*/  LDL.LU R248, [R1+0xca4] ;  /* 0x000ca40001f87983 */ /* 0x001ee20000300800 */
[----:B------:R-:W-:Y:S01]  /*1b970*/  IMAD.X R240, R2, 0x1, R240, P2 ;  /* 0x0000000102f07824 */ /* 0x000fe200010e06f0 */
[----:B------:R-:W-:Y:S01]  /*1b980*/  IADD3 R247, P2, R6, R247, RZ ;  /* 0x000000f706f77210 */ /* 0x000fe20007f5e0ff */
[----:B------:R-:W-:-:S02]  /*1b990*/  IMAD.X R245, R2, 0x1, R245, P3 ;  /* 0x0000000102f57824 */ /* 0x000fc400018e06f5 */
[----:B------:R-:W-:Y:S01]  /*1b9a0*/  IMAD.X R249, R2, 0x1, R249, P4 ;  /* 0x0000000102f97824 */ /* 0x000fe200020e06f9 */
[C---:B------:R-:W-:Y:S02]  /*1b9b0*/  IADD3 R241, P4, R6.reuse, R241, RZ ;  /* 0x000000f106f17210 */ /* 0x040fe40007f9e0ff */
[----:B------:R-:W-:Y:S01]  /*1b9c0*/  IADD3 R251, P3, R6, R251, RZ ;  /* 0x000000fb06fb7210 */ /* 0x000fe20007f7e0ff */
[----:B------:R-:W-:Y:S04]  /*1b9d0*/  STL [R1+0xd04], R240 ;  /* 0x000d04f001007387 */ /* 0x000fe80000100800 */
[----:B------:R-:W-:Y:S04]  /*1b9e0*/  STL [R1+0xcd8], R247 ;  /* 0x000cd8f701007387 */ /* 0x000fe80000100800 */
[----:B------:R-:W-:Y:S04]  /*1b9f0*/  STL [R1+0xcfc], R245 ;  /* 0x000cfcf501007387 */ /* 0x000fe80000100800 */
[----:B------:R0:W-:Y:S04]  /*1ba00*/  STL [R1+0xcc8], R241 ;  /* 0x000cc8f101007387 */ /* 0x0001e80000100800 */
[----:B------:R-:W-:Y:S04]  /*1ba10*/  STL [R1+0xcd0], R251 ;  /* 0x000cd0fb01007387 */ /* 0x000fe80000100800 */
[----:B0-----:R-:W3:Y:S01]  /*1ba20*/  LDL.LU R241, [R1+0xc78] ;  /* 0x000c780001f17983 */ /* 0x001ee20000300800 */
[----:B------:R-:W-:-:S02]  /*1ba30*/  IMAD.X R239, R2, 0x1, R239, P6 ;  /* 0x0000000102ef7824 */ /* 0x000fc400030e06ef */
[----:B------:R-:W-:Y:S01]  /*1ba40*/  IMAD.X R213, R2, 0x1, R213, P5 ;  /* 0x0000000102d57824 */ /* 0x000fe200028e06d5 */
[C---:B------:R-:W-:Y:S01]  /*1ba50*/  IADD3 R207, P5, R6.reuse, R207, RZ ;  /* 0x000000cf06cf7210 */ /* 0x040fe20007fbe0ff */
[----:B------:R-:W-:Y:S01]  /*1ba60*/  STL [R1+0xcf4], R249 ;  /* 0x000cf4f901007387 */ /* 0x000fe20000100800 */
[----:B------:R-:W-:-:S03]  /*1ba70*/  IADD3 R209, P6, R6, R209, RZ ;  /* 0x000000d106d17210 */ /* 0x000fc60007fde0ff */
[----:B------:R0:W-:Y:S01]  /*1ba80*/  STL [R1+0xce4], R239 ;  /* 0x000ce4ef01007387 */ /* 0x0001e20000100800 */
[----:B------:R-:W-:-:S03]  /*1ba90*/  IMAD.X R215, R2, 0x1, R215, P1 ;  /* 0x0000000102d77824 */ /* 0x000fc600008e06d7 */
[----:B------:R-:W-:Y:S01]  /*1baa0*/  STL [R1+0xcec], R213 ;  /* 0x000cecd501007387 */ /* 0x000fe20000100800 */
[----:B------:R-:W-:-:S03]  /*1bab0*/  IADD3 R211, P1, R6, R211, RZ ;  /* 0x000000d306d37210 */ /* 0x000fc60007f3e0ff */
[----:B0-----:R-:W3:Y:S04]  /*1bac0*/  LDL.LU R239, [R1+0xc9c] ;  /* 0x000c9c0001ef7983 */ /* 0x001ee80000300800 */
[----:B------:R-:W-:Y:S04]  /*1bad0*/  STL [R1+0xcc0], R207 ;  /* 0x000cc0cf01007387 */ /* 0x000fe80000100800 */
[----:B------:R-:W-:Y:S04]  /*1bae0*/  STL [R1+0xcb8], R209 ;  /* 0x000cb8d101007387 */ /* 0x000fe80000100800 */
[----:B------:R-:W-:Y:S04]  /*1baf0*/  STL [R1+0xcdc], R215 ;  /* 0x000cdcd701007387 */ /* 0x000fe80000100800 */
[----:B------:R-:W-:Y:S01]  /*1bb00*/  STL [R1+0xcb0], R211 ;  /* 0x000cb0d301007387 */ /* 0x000fe20000100800 */
[----:B----4-:R-:W-:-:S02]  /*1bb10*/  IMAD.X R219, R2, 0x1, R219, P2 ;  /* 0x0000000102db7824 */ /* 0x010fc400010e06db */
[----:B------:R-:W-:Y:S01]  /*1bb20*/  IMAD.X R243, R2, 0x1, R243, P3 ;  /* 0x0000000102f37824 */ /* 0x000fe200018e06f3 */
[----:B------:R-:W-:-:S04]  /*1bb30*/  IADD3 R223, P2, R6, R223, RZ ;  /* 0x000000df06df7210 */ /* 0x000fc80007f5e0ff */
[----:B------:R0:W-:Y:S04]  /*1bb40*/  STL [R1+0xccc], R243 ;  /* 0x000cccf301007387 */ /* 0x0001e80000100800 */
[----:B------:R-:W-:Y:S04]  /*1bb50*/  STL [R1+0xcd4], R219 ;  /* 0x000cd4db01007387 */ /* 0x000fe80000100800 */
[----:B0-----:R-:W4:Y:S04]  /*1bb60*/  LDL.LU R243, [R1+0xc70] ;  /* 0x000c700001f37983 */ /* 0x001f280000300800 */
[----:B------:R-:W-:Y:S01]  /*1bb70*/  STL [R1+0xca8], R223 ;  /* 0x000ca8df01007387 */ /* 0x000fe20000100800 */
[----:B------:R-:W-:Y:S01]  /*1bb80*/  IADD3 R221, P3, R6, R221, RZ ;  /* 0x000000dd06dd7210 */ /* 0x000fe20007f7e0ff */
[----:B------:R-:W-:-:S05]  /*1bb90*/  IMAD.X R246, R2, 0x1, R246, P4 ;  /* 0x0000000102f67824 */ /* 0x000fca00020e06f6 */
[----:B------:R0:W-:Y:S04]  /*1bba0*/  STL [R1+0xcc4], R246 ;  /* 0x000cc4f601007387 */ /* 0x0001e80000100800 */
[----:B0-----:R-:W4:Y:S04]  /*1bbb0*/  LDL.LU R246, [R1+0xc94] ;  /* 0x000c940001f67983 */ /* 0x001f280000300800 */
[----:B------:R-:W-:Y:S01]  /*1bbc0*/  STL [R1+0xca0], R221 ;  /* 0x000ca0dd01007387 */ /* 0x000fe20000100800 */
[----:B--2---:R-:W-:-:S05]  /*1bbd0*/  IADD3 R250, P4, R6, R250, RZ ;  /* 0x000000fa06fa7210 */ /* 0x004fca0007f9e0ff */
[----:B------:R0:W-:Y:S01]  /*1bbe0*/  STL [R1+0xc98], R250 ;  /* 0x000c98fa01007387 */ /* 0x0001e20000100800 */
[----:B------:R-:W-:Y:S01]  /*1bbf0*/  IMAD.X R227, R2, 0x1, R227, P5 ;  /* 0x0000000102e37824 */ /* 0x000fe200028e06e3 */
[----:B------:R-:W-:Y:S02]  /*1bc00*/  IADD3 R231, P5, R6, R231, RZ ;  /* 0x000000e706e77210 */ /* 0x000fe40007fbe0ff */
[----:B0-----:R-:W2:Y:S01]  /*1bc10*/  LDL.LU R250, [R1+0xc68] ;  /* 0x000c680001fa7983 */ /* 0x001ea20000300800 */
[----:B---3--:R-:W-:Y:S01]  /*1bc20*/  IMAD.X R252, R2, 0x1, R252, P6 ;  /* 0x0000000102fc7824 */ /* 0x008fe200030e06fc */
[----:B------:R-:W-:Y:S01]  /*1bc30*/  IADD3 R229, P6, R6, R229, RZ ;  /* 0x000000e506e57210 */ /* 0x000fe20007fde0ff */
[----:B------:R-:W-:-:S03]  /*1bc40*/  IMAD.X R235, R2, 0x1, R235, P1 ;  /* 0x0000000102eb7824 */ /* 0x000fc600008e06eb */
[----:B------:R0:W-:Y:S04]  /*1bc50*/  STL [R1+0xcb4], R252 ;  /* 0x000cb4fc01007387 */ /* 0x0001e80000100800 */
[----:B------:R-:W-:Y:S01]  /*1bc60*/  STL [R1+0xcbc], R227 ;  /* 0x000cbce301007387 */ /* 0x000fe20000100800 */
[----:B------:R-:W-:-:S03]  /*1bc70*/  IADD3 R237, P1, R6, R237, RZ ;  /* 0x000000ed06ed7210 */ /* 0x000fc60007f3e0ff */
[----:B0-----:R-:W3:Y:S04]  /*1bc80*/  LDL.LU R252, [R1+0xc8c] ;  /* 0x000c8c0001fc7983 */ /* 0x001ee80000300800 */
[----:B------:R-:W-:Y:S04]  /*1bc90*/  STL [R1+0xc90], R231 ;  /* 0x000c90e701007387 */ /* 0x000fe80000100800 */
[----:B------:R-:W-:Y:S01]  /*1bca0*/  STL [R1+0xc88], R229 ;  /* 0x000c88e501007387 */ /* 0x000fe20000100800 */
[----:B------:R-:W-:-:S03]  /*1bcb0*/  IMAD.X R248, R2, 0x1, R248, P2 ;  /* 0x0000000102f87824 */ /* 0x000fc600010e06f8 */
        /* <DEDUP_REMOVED lines=9> */
[----:B------:R-:W-:-:S03]  /*1bd50*/  IADD3 R241, P2, R6, R241, RZ ;  /* 0x000000f106f17210 */ /* 0x000fc60007f5e0ff */
[----:B------:R-:W3:Y:S04]  /*1bd60*/  LDL.LU R213, [R1+0xc48] ;  /* 0x000c480001d57983 */ /* 0x000ee80000300800 */
[----:B------:R-:W3:Y:S04]  /*1bd70*/  LDL.LU R207, [R1+0xc6c] ;  /* 0x000c6c0001cf7983 */ /* 0x000ee80000300800 */
[----:B------:R0:W-:Y:S04]  /*1bd80*/  STL [R1+0xc78], R241 ;  /* 0x000c78f101007387 */ /* 0x0001e80000100800 */
[----:B0-----:R-:W3:Y:S01]  /*1bd90*/  LDL.LU R241, [R1+0xc40] ;  /* 0x000c400001f17983 */ /* 0x001ee20000300800 */
[----:B------:R-:W-:-:S03]  /*1bda0*/  IMAD.X R239, R2, 0x1, R239, P3 ;  /* 0x0000000102ef7824 */ /* 0x000fc600018e06ef */
[----:B------:R-:W3:Y:S04]  /*1bdb0*/  LDL.LU R209, [R1+0xc64] ;  /* 0x000c640001d17983 */ /* 0x000ee80000300800 */
[----:B------:R-:W3:Y:S04]  /*1bdc0*/  LDL.LU R215, [R1+0xc38] ;  /* 0x000c380001d77983 */ /* 0x000ee80000300800 */
[----:B------:R-:W3:Y:S04]  /*1bdd0*/  LDL.LU R211, [R1+0xc5c] ;  /* 0x000c5c0001d37983 */ /* 0x000ee80000300800 */
[----:B------:R0:W-:Y:S04]  /*1bde0*/  STL [R1+0xc9c], R239 ;  /* 0x000c9cef01007387 */ /* 0x0001e80000100800 */
[----:B------:R-:W3:Y:S04]  /*1bdf0*/  LDL.LU R219, [R1+0xc30] ;  /* 0x000c300001db7983 */ /* 0x000ee80000300800 */
[----:B------:R-:W3:Y:S04]  /*1be00*/  LDL.LU R223, [R1+0xc54] ;  /* 0x000c540001df7983 */ /* 0x000ee80000300800 */
[----:B0-----:R-:W3:Y:S04]  /*1be10*/  LDL.LU R239, [R1+0xc28] ;  /* 0x000c280001ef7983 */ /* 0x001ee80000300800 */
[----:B------:R-:W3:Y:S01]  /*1be20*/  LDL.LU R221, [R1+0xc4c] ;  /* 0x000c4c0001dd7983 */ /* 0x000ee20000300800 */
[----:B----4-:R-:W-:-:S05]  /*1be30*/  IADD3 R243, P3, R6, R243, RZ ;  /* 0x000000f306f37210 */ /* 0x010fca0007f7e0ff */
[----:B------:R0:W-:Y:S04]  /*1be40*/  STL [R1+0xc70], R243 ;  /* 0x000c70f301007387 */ /* 0x0001e80000100800 */
[----:B0-----:R-:W4:Y:S01]  /*1be50*/  LDL.LU R243, [R1+0xc20] ;  /* 0x000c200001f37983 */ /* 0x001f220000300800 */
[----:B------:R-:W-:-:S05]  /*1be60*/  IMAD.X R246, R2, 0x1, R246, P4 ;  /* 0x0000000102f67824 */ /* 0x000fca00020e06f6 */
[----:B------:R0:W-:Y:S04]  /*1be70*/  STL [R1+0xc94], R246 ;  /* 0x000c94f601007387 */ /* 0x0001e80000100800 */
[----:B0-----:R-:W4:Y:S04]  /*1be80*/  LDL.LU R246, [R1+0xc44] ;  /* 0x000c440001f67983 */ /* 0x001f280000300800 */
[----:B------:R-:W4:Y:S04]  /*1be90*/  LDL.LU R227, [R1+0xc18] ;  /* 0x000c180001e37983 */ /* 0x000f280000300800 */
[----:B------:R-:W4:Y:S01]  /*1bea0*/  LDL.LU R231, [R1+0xc3c] ;  /* 0x000c3c0001e77983 */ /* 0x000f220000300800 */
[----:B--2---:R-:W-:-:S05]  /*1beb0*/  IADD3 R250, P4, R6, R250, RZ ;  /* 0x000000fa06fa7210 */ /* 0x004fca0007f9e0ff */
[----:B------:R0:W-:Y:S04]  /*1bec0*/  STL [R1+0xc68], R250 ;  /* 0x000c68fa01007387 */ /* 0x0001e80000100800 */
[----:B0-----:R-:W2:Y:S04]  /*1bed0*/  LDL.LU R250, [R1+0xc10] ;  /* 0x000c100001fa7983 */ /* 0x001ea80000300800 */
[----:B------:R-:W2:Y:S04]  /*1bee0*/  LDL.LU R229, [R1+0xc34] ;  /* 0x000c340001e57983 */ /* 0x000ea80000300800 */
[----:B------:R-:W2:Y:S04]  /*1bef0*/  LDL.LU R235, [R1+0xc08] ;  /* 0x000c080001eb7983 */ /* 0x000ea80000300800 */
[----:B------:R-:W2:Y:S01]  /*1bf00*/  LDL.LU R237, [R1+0xc2c] ;  /* 0x000c2c0001ed7983 */ /* 0x000ea20000300800 */
[----:B---3--:R-:W-:-:S05]  /*1bf10*/  IMAD.X R252, R2, 0x1, R252, P5 ;  /* 0x0000000102fc7824 */ /* 0x008fca00028e06fc */
[----:B------:R0:W-:Y:S01]  /*1bf20*/  STL [R1+0xc8c], R252 ;  /* 0x000c8cfc01007387 */ /* 0x0001e20000100800 */
[----:B------:R-:W-:Y:S01]  /*1bf30*/  IADD3 R240, P5, R6, R240, RZ ;  /* 0x000000f006f07210 */ /* 0x000fe20007fbe0ff */
[----:B------:R-:W-:Y:S01]  /*1bf40*/  IMAD.X R247, R2, 0x1, R247, P6 ;  /* 0x0000000102f77824 */ /* 0x000fe200030e06f7 */
[----:B------:R-:W-:Y:S01]  /*1bf50*/  IADD3 R245, P6, R6, R245, RZ ;  /* 0x000000f506f57210 */ /* 0x000fe20007fde0ff */
[----:B0-----:R-:W3:Y:S01]  /*1bf60*/  LDL.LU R252, [R1+0xc00] ;  /* 0x000c000001fc7983 */ /* 0x001ee20000300800 */
[----:B------:R-:W-:-:S03]  /*1bf70*/  IMAD.X R251, R2, 0x1, R251, P1 ;  /* 0x0000000102fb7824 */ /* 0x000fc600008e06fb */
[----:B------:R-:W-:Y:S01]  /*1bf80*/  STL [R1+0xc60], R240 ;  /* 0x000c60f001007387 */ /* 0x000fe20000100800 */
[----:B------:R-:W-:-:S03]  /*1bf90*/  IMAD.X R248, R2, 0x1, R248, P2 ;  /* 0x0000000102f87824 */ /* 0x000fc600010e06f8 */
[----:B------:R-:W-:Y:S04]  /*1bfa0*/  STL [R1+0xc84], R247 ;  /* 0x000c84f701007387 */ /* 0x000fe80000100800 */
[----:B------:R-:W-:Y:S04]  /*1bfb0*/  STL [R1+0xc58], R245 ;  /* 0x000c58f501007387 */ /* 0x000fe80000100800 */
[----:B------:R0:W-:Y:S04]  /*1bfc0*/  STL [R1+0xc74], R248 ;  /* 0x000c74f801007387 */ /* 0x0001e80000100800 */
[----:B------:R-:W-:Y:S04]  /*1bfd0*/  STL [R1+0xc7c], R251 ;  /* 0x000c7cfb01007387 */ /* 0x000fe80000100800 */
[----:B0-----:R-:W3:Y:S01]  /*1bfe0*/  LDL.LU R248, [R1+0xc24] ;  /* 0x000c240001f87983 */ /* 0x001ee20000300800 */
[----:B------:R-:W-:Y:S01]  /*1bff0*/  IADD3 R249, P1, R6, R249, RZ ;  /* 0x000000f906f97210 */ /* 0x000fe20007f3e0ff */
[----:B------:R-:W-:Y:S01]  /*1c000*/  IMAD.X R207, R2, 0x1, R207, P3 ;  /* 0x0000000102cf7824 */ /* 0x000fe200018e06cf */
[----:B------:R-:W-:-:S02]  /*1c010*/  IADD3 R241, P3, R6, R241, RZ ;  /* 0x000000f106f17210 */ /* 0x000fc40007f7e0ff */
[----:B------:R-:W-:Y:S01]  /*1c020*/  IADD3 R213, P2, R6, R213, RZ ;  /* 0x000000d506d57210 */ /* 0x000fe20007f5e0ff */
[----:B------:R-:W-:Y:S04]  /*1c030*/  STL [R1+0xc50], R249 ;  /* 0x000c50f901007387 */ /* 0x000fe80000100800 */
[----:B------:R0:W-:Y:S04]  /*1c040*/  STL [R1+0xc40], R241 ;  /* 0x000c40f101007387 */ /* 0x0001e80000100800 */
[----:B------:R-:W-:Y:S04]  /*1c050*/  STL [R1+0xc48], R213 ;  /* 0x000c48d501007387 */ /* 0x000fe80000100800 */
[----:B0-----:R-:W3:Y:S01]  /*1c060*/  LDL.LU R241, [R1+0xbf8] ;  /* 0x000bf80001f17983 */ /* 0x001ee20000300800 */
[----:B------:R-:W-:Y:S01]  /*1c070*/  IMAD.X R209, R2, 0x1, R209, P4 ;  /* 0x0000000102d17824 */ /* 0x000fe200020e06d1 */
[----:B------:R-:W-:Y:S01]  /*1c080*/  IADD3 R215, P4, R6, R215, RZ ;  /* 0x000000d706d77210 */ /* 0x000fe20007f9e0ff */
[----:B------:R-:W-:-:S02]  /*1c090*/  IMAD.X R211, R2, 0x1, R211, P5 ;  /* 0x0000000102d37824 */ /* 0x000fc400028e06d3 */
[----:B------:R-:W-:Y:S01]  /*1c0a0*/  IMAD.X R223, R2, 0x1, R223, P6 ;  /* 0x0000000102df7824 */ /* 0x000fe200030e06df */
[C---:B------:R-:W-:Y:S01]  /*1c0b0*/  IADD3 R239, P6, R6.reuse, R239, RZ ;  /* 0x000000ef06ef7210 */ /* 0x040fe20007fde0ff */
[----:B------:R-:W-:Y:S01]  /*1c0c0*/  STL [R1+0xc6c], R207 ;  /* 0x000c6ccf01007387 */ /* 0x000fe20000100800 */
[----:B------:R-:W-:-:S03]  /*1c0d0*/  IADD3 R219, P5, R6, R219, RZ ;  /* 0x000000db06db7210 */ /* 0x000fc60007fbe0ff */
[----:B------:R-:W-:Y:S04]  /*1c0e0*/  STL [R1+0xc64], R209 ;  /* 0x000c64d101007387 */ /* 0x000fe80000100800 */
[----:B------:R-:W-:Y:S04]  /*1c0f0*/  STL [R1+0xc38], R215 ;  /* 0x000c38d701007387 */ /* 0x000fe80000100800 */
[----:B------:R-:W-:Y:S01]  /*1c100*/  STL [R1+0xc5c], R211 ;  /* 0x000c5cd301007387 */ /* 0x000fe20000100800 */
[----:B------:R-:W-:-:S03]  /*1c110*/  IMAD.X R221, R2, 0x1, R221, P1 ;  /* 0x0000000102dd7824 */ /* 0x000fc600008e06dd */
[----:B------:R0:W-:Y:S04]  /*1c120*/  STL [R1+0xc28], R239 ;  /* 0x000c28ef01007387 */ /* 0x0001e80000100800 */
[----:B------:R-:W-:Y:S04]  /*1c130*/  STL [R1+0xc30], R219 ;  /* 0x000c30db01007387 */ /* 0x000fe80000100800 */
[----:B0-----:R-:W3:Y:S04]  /*1c140*/  LDL.LU R239, [R1+0xc1c] ;  /* 0x000c1c0001ef7983 */ /* 0x001ee80000300800 */
[----:B------:R-:W-:Y:S01]  /*1c150*/  STL [R1+0xc54], R223 ;  /* 0x000c54df01007387 */ /* 0x000fe20000100800 */
[----:B----4-:R-:W-:-:S05]  /*1c160*/  IADD3 R243, P1, R6, R243, RZ ;  /* 0x000000f306f37210 */ /* 0x010fca0007f3e0ff */
[----:B------:R0:W-:Y:S04]  /*1c170*/  STL [R1+0xc20], R243 ;  /* 0x000c20f301007387 */ /* 0x0001e80000100800 */
[----:B0-----:R-:W4:Y:S04]  /*1c180*/  LDL.LU R243, [R1+0xbf0] ;  /* 0x000bf00001f37983 */ /* 0x001f280000300800 */
[----:B------:R-:W-:Y:S01]  /*1c190*/  STL [R1+0xc4c], R221 ;  /* 0x000c4cdd01007387 */ /* 0x000fe20000100800 */
[C---:B------:R-:W-:Y:S02]  /*1c1a0*/  IMAD.X R246, R2.reuse, 0x1, R246, P2 ;  /* 0x0000000102f67824 */ /* 0x040fe400010e06f6 */
[----:B------:R-:W-:-:S03]  /*1c1b0*/  IMAD.X R231, R2, 0x1, R231, P3 ;  /* 0x0000000102e77824 */ /* 0x000fc600018e06e7 */
[----:B------:R0:W-:Y:S01]  /*1c1c0*/  STL [R1+0xc44], R246 ;  /* 0x000c44f601007387 */ /* 0x0001e20000100800 */
[----:B------:R-:W-:-:S03]  /*1c1d0*/  IADD3 R227, P2, R6, R227, RZ ;  /* 0x000000e306e37210 */ /* 0x000fc60007f5e0ff */
[----:B0-----:R-:W4:Y:S01]  /*1c1e0*/  LDL.LU R246, [R1+0xc14] ;  /* 0x000c140001f67983 */ /* 0x001f220000300800 */
[----:B--2---:R-:W-:Y:S01]  /*1c1f0*/  IADD3 R250, P3, R6, R250, RZ ;  /* 0x000000fa06fa7210 */ /* 0x004fe20007f7e0ff */
[----:B------:R-:W-:Y:S01]  /*1c200*/  IMAD.X R229, R2, 0x1, R229, P4 ;  /* 0x0000000102e57824 */ /* 0x000fe200020e06e5 */
[----:B------:R-:W-:-:S03]  /*1c210*/  IADD3 R235, P4, R6, R235, RZ ;  /* 0x000000eb06eb7210 */ /* 0x000fc60007f9e0ff */
[----:B------:R0:W-:Y:S04]  /*1c220*/  STL [R1+0xc10], R250 ;  /* 0x000c10fa01007387 */ /* 0x0001e80000100800 */
[----:B------:R-:W-:Y:S01]  /*1c230*/  STL [R1+0xc18], R227 ;  /* 0x000c18e301007387 */ /* 0x000fe20000100800 */
[----:B------:R-:W-:-:S03]  /*1c240*/  IMAD.X R237, R2, 0x1, R237, P5 ;  /* 0x0000000102ed7824 */ /* 0x000fc600028e06ed */
[----:B0-----:R-:W2:Y:S04]  /*1c250*/  LDL.LU R250, [R1+0xbe8] ;  /* 0x000be80001fa7983 */ /* 0x001ea80000300800 */
[----:B------:R-:W-:Y:S04]  /*1c260*/  STL [R1+0xc3c], R231 ;  /* 0x000c3ce701007387 */ /* 0x000fe80000100800 */
[----:B------:R-:W-:Y:S04]  /*1c270*/  STL [R1+0xc34], R229 ;  /* 0x000c34e501007387 */ /* 0x000fe80000100800 */
[----:B------:R-:W2:Y:S04]  /*1c280*/  LDL.LU R240, [R1+0xc0c] ;  /* 0x000c0c0001f07983 */ /* 0x000ea80000300800 */
[----:B------:R-:W-:Y:S04]  /*1c290*/  STL [R1+0xc08], R235 ;  /* 0x000c08eb01007387 */ /* 0x000fe80000100800 */
[----:B------:R-:W2:Y:S04]  /*1c2a0*/  LDL.LU R247, [R1+0xbe0] ;  /* 0x000be00001f77983 */ /* 0x000ea80000300800 */
[----:B------:R-:W-:Y:S04]  /*1c2b0*/  STL [R1+0xc2c], R237 ;  /* 0x000c2ced01007387 */ /* 0x000fe80000100800 */
[----:B------:R-:W2:Y:S01]  /*1c2c0*/  LDL.LU R245, [R1+0xc04] ;  /* 0x000c040001f57983 */ /* 0x000ea20000300800 */
[----:B---3--:R-:W-:-:S05]  /*1c2d0*/  IADD3 R252, P5, R6, R252, RZ ;  /* 0x000000fc06fc7210 */ /* 0x008fca0007fbe0ff */
[----:B------:R0:W-:Y:S04]  /*1c2e0*/  STL [R1+0xc00], R252 ;  /* 0x000c00fc01007387 */ /* 0x0001e80000100800 */
[----:B------:R-:W3:Y:S04]  /*1c2f0*/  LDL.LU R251, [R1+0xbd8] ;  /* 0x000bd80001fb7983 */ /* 0x000ee80000300800 */
[----:B------:R-:W3:Y:S04]  /*1c300*/  LDL.LU R249, [R1+0xbfc] ;  /* 0x000bfc0001f97983 */ /* 0x000ee80000300800 */
[----:B0-----:R-:W3:Y:S04]  /*1c310*/  LDL.LU R252, [R1+0xbd0] ;  /* 0x000bd00001fc7983 */ /* 0x001ee80000300800 */
[----:B------:R-:W3:Y:S01]  /*1c320*/  LDL.LU R213, [R1+0xbf4] ;  /* 0x000bf40001d57983 */ /* 0x000ee20000300800 */
[----:B------:R-:W-:-:S03]  /*1c330*/  IMAD.X R248, R2, 0x1, R248, P6 ;  /* 0x0000000102f87824 */ /* 0x000fc600030e06f8 */
[----:B------:R-:W3:Y:S04]  /*1c340*/  LDL.LU R207, [R1+0xbc8] ;  /* 0x000bc80001cf7983 */ /* 0x000ee80000300800 */
[----:B------:R0:W-:Y:S04]  /*1c350*/  STL [R1+0xc24], R248 ;  /* 0x000c24f801007387 */ /* 0x0001e80000100800 */
[----:B0-----:R-:W3:Y:S04]  /*1c360*/  LDL.LU R248, [R1+0xbec] ;  /* 0x000bec0001f87983 */ /* 0x001ee80000300800 */
[----:B------:R-:W3:Y:S04]  /*1c370*/  LDL.LU R209, [R1+0xbc0] ;  /* 0x000bc00001d17983 */ /* 0x000ee80000300800 */
[----:B------:R-:W3:Y:S01]  /*1c380*/  LDL.LU R215, [R1+0xbe4] ;  /* 0x000be40001d77983 */ /* 0x000ee20000300800 */
[----:B------:R-:W-:-:S03]  /*1c390*/  IADD3 R241, P6, R6, R241, RZ ;  /* 0x000000f106f17210 */ /* 0x000fc60007fde0ff */
[----:B------:R-:W3:Y:S04]  /*1c3a0*/  LDL.LU R211, [R1+0xbb8] ;  /* 0x000bb80001d37983 */ /* 0x000ee80000300800 */
[----:B------:R0:W-:Y:S04]  /*1c3b0*/  STL [R1+0xbf8], R241 ;  /* 0x000bf8f101007387 */ /* 0x0001e80000100800 */
[----:B------:R-:W3:Y:S04]  /*1c3c0*/  LDL.LU R219, [R1+0xbdc] ;  /* 0x000bdc0001db7983 */ /* 0x000ee80000300800 */
[----:B------:R-:W3:Y:S04]  /*1c3d0*/  LDL.LU R223, [R1+0xbb0] ;  /* 0x000bb00001df7983 */ /* 0x000ee80000300800 */
[----:B0-----:R-:W3:Y:S04]  /*1c3e0*/  LDL.LU R241, [R1+0xbd4] ;  /* 0x000bd40001f17983 */ /* 0x001ee80000300800 */
[----:B------:R-:W3:Y:S01]  /*1c3f0*/  LDL.LU R221, [R1+0xba8] ;  /* 0x000ba80001dd7983 */ /* 0x000ee20000300800 */
[----:B------:R-:W-:-:S05]  /*1c400*/  IMAD.X R239, R2, 0x1, R239, P1 ;  /* 0x0000000102ef7824 */ /* 0x000fca00008e06ef */
[----:B------:R0:W-:Y:S04]  /*1c410*/  STL [R1+0xc1c], R239 ;  /* 0x000c1cef01007387 */ /* 0x0001e80000100800 */
[----:B0-----:R-:W3:Y:S01]  /*1c420*/  LDL.LU R239, [R1+0xbcc] ;  /* 0x000bcc0001ef7983 */ /* 0x001ee20000300800 */
[----:B----4-:R-:W-:-:S05]  /*1c430*/  IADD3 R243, P1, R6, R243, RZ ;  /* 0x000000f306f37210 */ /* 0x010fca0007f3e0ff */
[----:B------:R0:W-:Y:S04]  /*1c440*/  STL [R1+0xbf0], R243 ;  /* 0x000bf0f301007387 */ /* 0x0001e80000100800 */
[----:B0-----:R-:W4:Y:S04]  /*1c450*/  LDL.LU R243, [R1+0xba0] ;  /* 0x000ba00001f37983 */ /* 0x001f280000300800 */
[----:B------:R-:W4:Y:S04]  /*1c460*/  LDL.LU R227, [R1+0xbc4] ;  /* 0x000bc40001e37983 */ /* 0x000f280000300800 */
[----:B------:R-:W4:Y:S01]  /*1c470*/  LDL.LU R231, [R1+0xb98] ;  /* 0x000b980001e77983 */ /* 0x000f220000300800 */
[----:B------:R-:W-:-:S05]  /*1c480*/  IMAD.X R246, R2, 0x1, R246, P2 ;  /* 0x0000000102f67824 */ /* 0x000fca00010e06f6 */
[----:B------:R0:W-:Y:S04]  /*1c490*/  STL [R1+0xc14], R246 ;  /* 0x000c14f601007387 */ /* 0x0001e80000100800 */
[----:B0-----:R-:W4:Y:S04]  /*1c4a0*/  LDL.LU R246, [R1+0xbbc] ;  /* 0x000bbc0001f67983 */ /* 0x001f280000300800 */
[----:B------:R-:W4:Y:S04]  /*1c4b0*/  LDL.LU R229, [R1+0xb90] ;  /* 0x000b900001e57983 */ /* 0x000f280000300800 */
[----:B------:R-:W4:Y:S04]  /*1c4c0*/  LDL.LU R235, [R1+0xbb4] ;  /* 0x000bb40001eb7983 */ /* 0x000f280000300800 */
[----:B------:R-:W4:Y:S01]  /*1c4d0*/  LDL.LU R237, [R1+0xb88] ;  /* 0x000b880001ed7983 */ /* 0x000f220000300800 */
[----:B--2---:R-:W-:-:S05]  /*1c4e0*/  IADD3 R250, P2, R6, R250, RZ ;  /* 0x000000fa06fa7210 */ /* 0x004fca0007f5e0ff */
[----:B------:R0:W-:Y:S01]  /*1c4f0*/  STL [R1+0xbe8], R250 ;  /* 0x000be8fa01007387 */ /* 0x0001e20000100800 */
[----:B------:R-:W-:Y:S01]  /*1c500*/  IMAD.X R240, R2, 0x1, R240, P3 ;  /* 0x0000000102f07824 */ /* 0x000fe200018e06f0 */
[----:B------:R-:W-:Y:S01]  /*1c510*/  IADD3 R247, P3, R6, R247, RZ ;  /* 0x000000f706f77210 */ /* 0x000fe20007f7e0ff */
[C---:B------:R-:W-:Y:S01]  /*1c520*/  IMAD.X R245, R2.reuse, 0x1, R245, P4 ;  /* 0x0000000102f57824 */ /* 0x040fe200020e06f5 */
[----:B0-----:R-:W2:Y:S04]  /*1c530*/  LDL.LU R250, [R1+0xbac] ;  /* 0x000bac0001fa7983 */ /* 0x001ea80000300800 */
[----:B------:R-:W-:Y:S04]  /*1c540*/  STL [R1+0xc0c], R240 ;  /* 0x000c0cf001007387 */ /* 0x000fe80000100800 */
[----:B------:R-:W-:Y:S04]  /*1c550*/  STL [R1+0xbe0], R247 ;  /* 0x000be0f701007387 */ /* 0x000fe80000100800 */
[----:B------:R-:W-:Y:S01]  /*1c560*/  STL [R1+0xc04], R245 ;  /* 0x000c04f501007387 */ /* 0x000fe20000100800 */
[----:B---3--:R-:W-:Y:S01]  /*1c570*/  IMAD.X R249, R2, 0x1, R249, P5 ;  /* 0x0000000102f97824 */ /* 0x008fe200028e06f9 */
[----:B------:R-:W-:-:S02]  /*1c580*/  IADD3 R251, P4, R6, R251, RZ ;  /* 0x000000fb06fb7210 */ /* 0x000fc40007f9e0ff */
[----:B------:R-:W-:-:S05]  /*1c590*/  IADD3 R252, P5, R6, R252, RZ ;  /* 0x000000fc06fc7210 */ /* 0x000fca0007fbe0ff */
[----:B------:R0:W-:Y:S04]  /*1c5a0*/  STL [R1+0xbd0], R252 ;  /* 0x000bd0fc01007387 */ /* 0x0001e80000100800 */
[----:B------:R-:W-:Y:S01]  /*1c5b0*/  STL [R1+0xbd8], R251 ;  /* 0x000bd8fb01007387 */ /* 0x000fe20000100800 */
[----:B------:R-:W-:-:S03]  /*1c5c0*/  IMAD.X R213, R2, 0x1, R213, P6 ;  /* 0x0000000102d57824 */ /* 0x000fc600030e06d5 */
[----:B0-----:R-:W3:Y:S01]  /*1c5d0*/  LDL.LU R252, [R1+0xb80] ;  /* 0x000b800001fc7983 */ /* 0x001ee20000300800 */
[----:B------:R-:W-:-:S03]  /*1c5e0*/  IMAD.X R248, R2, 0x1, R248, P1 ;  /* 0x0000000102f87824 */ /* 0x000fc600008e06f8 */
[----:B------:R-:W-:Y:S04]  /*1c5f0*/  STL [R1+0xbfc], R249 ;  /* 0x000bfcf901007387 */ /* 0x000fe80000100800 */
[----:B------:R0:W-:Y:S04]  /*1c600*/  STL [R1+0xbec], R248 ;  /* 0x000becf801007387 */ /* 0x0001e80000100800 */
[----:B------:R-:W-:Y:S04]  /*1c610*/  STL [R1+0xbf4], R213 ;  /* 0x000bf4d501007387 */ /* 0x000fe80000100800 */
[----:B0-----:R-:W3:Y:S01]  /*1c620*/  LDL.LU R248, [R1+0xba4] ;  /* 0x000ba40001f87983 */ /* 0x001ee20000300800 */
[----:B------:R-:W-:-:S02]  /*1c630*/  IADD3 R207, P6, R6, R207, RZ ;  /* 0x000000cf06cf7210 */ /* 0x000fc40007fde0ff */
[----:B------:R-:W-:Y:S01]  /*1c640*/  IADD3 R209, P1, R6, R209, RZ ;  /* 0x000000d106d17210 */ /* 0x000fe20007f3e0ff */
[----:B------:R-:W-:Y:S01]  /*1c650*/  IMAD.X R215, R2, 0x1, R215, P2 ;  /* 0x0000000102d77824 */ /* 0x000fe200010e06d7 */
[----:B------:R-:W-:Y:S01]  /*1c660*/  IADD3 R211, P2, R6, R211, RZ ;  /* 0x000000d306d37210 */ /* 0x000fe20007f5e0ff */
[C---:B------:R-:W-:Y:S01]  /*1c670*/  IMAD.X R241, R2.reuse, 0x1, R241, P4 ;  /* 0x0000000102f17824 */ /* 0x040fe200020e06f1 */
[----:B------:R-:W-:Y:S01]  /*1c680*/  STL [R1+0xbc8], R207 ;  /* 0x000bc8cf01007387 */ /* 0x000fe20000100800 */
[----:B------:R-:W-:-:S03]  /*1c690*/  IMAD.X R219, R2, 0x1, R219, P3 ;  /* 0x0000000102db7824 */ /* 0x000fc600018e06db */
[----:B------:R-:W-:Y:S04]  /*1c6a0*/  STL [R1+0xbc0], R209 ;  /* 0x000bc0d101007387 */ /* 0x000fe80000100800 */
[----:B------:R-:W-:Y:S04]  /*1c6b0*/  STL [R1+0xbe4], R215 ;  /* 0x000be4d701007387 */ /* 0x000fe80000100800 */
[----:B------:R-:W-:Y:S04]  /*1c6c0*/  STL [R1+0xbb8], R211 ;  /* 0x000bb8d301007387 */ /* 0x000fe80000100800 */
[----:B------:R0:W-:Y:S04]  /*1c6d0*/  STL [R1+0xbd4], R241 ;  /* 0x000bd4f101007387 */ /* 0x0001e80000100800 */
[----:B------:R-:W-:Y:S04]  /*1c6e0*/  STL [R1+0xbdc], R219 ;  /* 0x000bdcdb01007387 */ /* 0x000fe80000100800 */
[----:B0-----:R-:W3:Y:S01]  /*1c6f0*/  LDL.LU R241, [R1+0xb78] ;  /* 0x000b780001f17983 */ /* 0x001ee20000300800 */
[----:B------:R-:W-:Y:S01]  /*1c700*/  IADD3 R223, P3, R6, R223, RZ ;  /* 0x000000df06df7210 */ /* 0x000fe20007f7e0ff */
[----:B------:R-:W-:Y:S01]  /*1c710*/  IMAD.X R239, R2, 0x1, R239, P5 ;  /* 0x0000000102ef7824 */ /* 0x000fe200028e06ef */
[----:B------:R-:W-:-:S03]  /*1c720*/  IADD3 R221, P4, R6, R221, RZ ;  /* 0x000000dd06dd7210 */ /* 0x000fc60007f9e0ff */
[----:B------:R-:W-:Y:S04]  /*1c730*/  STL [R1+0xbb0], R223 ;  /* 0x000bb0df01007387 */ /* 0x000fe80000100800 */
[----:B------:R0:W-:Y:S04]  /*1c740*/  STL [R1+0xbcc], R239 ;  /* 0x000bccef01007387 */ /* 0x0001e80000100800 */
[----:B0-----:R-:W3:Y:S04]  /*1c750*/  LDL.LU R239, [R1+0xb9c] ;  /* 0x000b9c0001ef7983 */ /* 0x001ee80000300800 */
[----:B------:R-:W-:Y:S01]  /*1c760*/  STL [R1+0xba8], R221 ;  /* 0x000ba8dd01007387 */ /* 0x000fe20000100800 */
[----:B----4-:R-:W-:-:S05]  /*1c770*/  IADD3 R243, P5, R6, R243, RZ ;  /* 0x000000f306f37210 */ /* 0x010fca0007fbe0ff */
[----:B------:R0:W-:Y:S01]  /*1c780*/  STL [R1+0xba0], R243 ;  /* 0x000ba0f301007387 */ /* 0x0001e20000100800 */
[----:B------:R-:W-:Y:S01]  /*1c790*/  IMAD.X R227, R2, 0x1, R227, P6 ;  /* 0x0000000102e37824 */ /* 0x000fe200030e06e3 */
[----:B------:R-:W-:Y:S02]  /*1c7a0*/  IADD3 R231, P6, R6, R231, RZ ;  /* 0x000000e706e77210 */ /* 0x000fe40007fde0ff */
[----:B0-----:R-:W4:Y:S01]  /*1c7b0*/  LDL.LU R243, [R1+0xb70] ;  /* 0x000b700001f37983 */ /* 0x001f220000300800 */
[----:B------:R-:W-:Y:S01]  /*1c7c0*/  IMAD.X R246, R2, 0x1, R246, P1 ;  /* 0x0000000102f67824 */ /* 0x000fe200008e06f6 */
[----:B------:R-:W-:Y:S01]  /*1c7d0*/  IADD3 R229, P1, R6, R229, RZ ;  /* 0x000000e506e57210 */ /* 0x000fe20007f3e0ff */
[----:B------:R-:W-:-:S03]  /*1c7e0*/  IMAD.X R235, R2, 0x1, R235, P2 ;  /* 0x0000000102eb7824 */ /* 0x000fc600010e06eb */
[----:B------:R0:W-:Y:S04]  /*1c7f0*/  STL [R1+0xbbc], R246 ;  /* 0x000bbcf601007387 */ /* 0x0001e80000100800 */
[----:B------:R-:W-:Y:S01]  /*1c800*/  STL [R1+0xbc4], R227 ;  /* 0x000bc4e301007387 */ /* 0x000fe20000100800 */
[----:B------:R-:W-:-:S03]  /*1c810*/  IADD3 R237, P2, R6, R237, RZ ;  /* 0x000000ed06ed7210 */ /* 0x000fc60007f5e0ff */
[----:B0-----:R-:W4:Y:S04]  /*1c820*/  LDL.LU R246, [R1+0xb94] ;  /* 0x000b940001f67983 */ /* 0x001f280000300800 */
[----:B------:R-:W-:Y:S04]  /*1c830*/  STL [R1+0xb98], R231 ;  /* 0x000b98e701007387 */ /* 0x000fe80000100800 */
[----:B------:R-:W-:Y:S04]  /*1c840*/  STL [R1+0xb90], R229 ;  /* 0x000b90e501007387 */ /* 0x000fe80000100800 */
[----:B------:R-:W4:Y:S04]  /*1c850*/  LDL.LU R240, [R1+0xb68] ;  /* 0x000b680001f07983 */ /* 0x000f280000300800 */
[----:B------:R-:W-:Y:S04]  /*1c860*/  STL [R1+0xbb4], R235 ;  /* 0x000bb4eb01007387 */ /* 0x000fe80000100800 */
[----:B------:R-:W4:Y:S04]  /*1c870*/  LDL.LU R247, [R1+0xb8c] ;  /* 0x000b8c0001f77983 */ /* 0x000f280000300800 */
[----:B------:R-:W-:Y:S04]  /*1c880*/  STL [R1+0xb88], R237 ;  /* 0x000b88ed01007387 */ /* 0x000fe80000100800 */
[----:B------:R-:W4:Y:S01]  /*1c890*/  LDL.LU R245, [R1+0xb60] ;  /* 0x000b600001f57983 */ /* 0x000f220000300800 */
[----:B--2---:R-:W-:-:S05]  /*1c8a0*/  IMAD.X R250, R2, 0x1, R250, P3 ;  /* 0x0000000102fa7824 */ /* 0x004fca00018e06fa */
[----:B------:R0:W-:Y:S04]  /*1c8b0*/  STL [R1+0xbac], R250 ;  /* 0x000bacfa01007387 */ /* 0x0001e80000100800 */
[----:B------:R-:W2:Y:S04]  /*1c8c0*/  LDL.LU R251, [R1+0xb84] ;  /* 0x000b840001fb7983 */ /* 0x000ea80000300800 */
[----:B------:R-:W2:Y:S04]  /*1c8d0*/  LDL.LU R249, [R1+0xb58] ;  /* 0x000b580001f97983 */ /* 0x000ea80000300800 */
[----:B0-----:R-:W2:Y:S04]  /*1c8e0*/  LDL.LU R250, [R1+0xb7c] ;  /* 0x000b7c0001fa7983 */ /* 0x001ea80000300800 */
[----:B------:R-:W2:Y:S04]  /*1c8f0*/  LDL.LU R213, [R1+0xb50] ;  /* 0x000b500001d57983 */ /* 0x000ea80000300800 */
[----:B------:R-:W2:Y:S01]  /*1c900*/  LDL.LU R207, [R1+0xb74] ;  /* 0x000b740001cf7983 */ /* 0x000ea20000300800 */
[----:B---3--:R-:W-:-:S05]  /*1c910*/  IADD3 R252, P3, R6, R252, RZ ;  /* 0x000000fc06fc7210 */ /* 0x008fca0007f7e0ff */
[----:B------:R0:W-:Y:S04]  /*1c920*/  STL [R1+0xb80], R252 ;  /* 0x000b80fc01007387 */ /* 0x0001e80000100800 */
[----:B0-----:R-:W3:Y:S04]  /*1c930*/  LDL.LU R252, [R1+0xb48] ;  /* 0x000b480001fc7983 */ /* 0x001ee80000300800 */
[----:B------:R-:W3:Y:S01]  /*1c940*/  LDL.LU R209, [R1+0xb6c] ;  /* 0x000b6c0001d17983 */ /* 0x000ee20000300800 */
[----:B------:R-:W-:-:S03]  /*1c950*/  IMAD.X R248, R2, 0x1, R248, P4 ;  /* 0x0000000102f87824 */ /* 0x000fc600020e06f8 */
[----:B------:R-:W3:Y:S04]  /*1c960*/  LDL.LU R215, [R1+0xb40] ;  /* 0x000b400001d77983 */ /* 0x000ee80000300800 */
[----:B------:R-:W3:Y:S04]  /*1c970*/  LDL.LU R211, [R1+0xb64] ;  /* 0x000b640001d37983 */ /* 0x000ee80000300800 */
[----:B------:R0:W-:Y:S04]  /*1c980*/  STL [R1+0xba4], R248 ;  /* 0x000ba4f801007387 */ /* 0x0001e80000100800 */
[----:B------:R-:W3:Y:S04]  /*1c990*/  LDL.LU R219, [R1+0xb38] ;  /* 0x000b380001db7983 */ /* 0x000ee80000300800 */
[----:B------:R-:W3:Y:S04]  /*1c9a0*/  LDL.LU R223, [R1+0xb5c] ;  /* 0x000b5c0001df7983 */ /* 0x000ee80000300800 */
[----:B0-----:R-:W3:Y:S04]  /*1c9b0*/  LDL.LU R248, [R1+0xb30] ;  /* 0x000b300001f87983 */ /* 0x001ee80000300800 */
[----:B------:R-:W3:Y:S01]  /*1c9c0*/  LDL.LU R221, [R1+0xb54] ;  /* 0x000b540001dd7983 */ /* 0x000ee20000300800 */
[----:B------:R-:W-:-:S05]  /*1c9d0*/  IADD3 R241, P4, R6, R241, RZ ;  /* 0x000000f106f17210 */ /* 0x000fca0007f9e0ff */
[----:B------:R0:W-:Y:S04]  /*1c9e0*/  STL [R1+0xb78], R241 ;  /* 0x000b78f101007387 */ /* 0x0001e80000100800 */
[----:B0-----:R-:W3:Y:S01]  /*1c9f0*/  LDL.LU R241, [R1+0xb28] ;  /* 0x000b280001f17983 */ /* 0x001ee20000300800 */
[----:B------:R-:W-:-:S05]  /*1ca00*/  IMAD.X R239, R2, 0x1, R239, P5 ;  /* 0x0000000102ef7824 */ /* 0x000fca00028e06ef */
[----:B------:R0:W-:Y:S04]  /*1ca10*/  STL [R1+0xb9c], R239 ;  /* 0x000b9cef01007387 */ /* 0x0001e80000100800 */
[----:B0-----:R-:W3:Y:S04]  /*1ca20*/  LDL.LU R239, [R1+0xb4c] ;  /* 0x000b4c0001ef7983 */ /* 0x001ee80000300800 */
[----:B------:R-:W3:Y:S04]  /*1ca30*/  LDL.LU R227, [R1+0xb20] ;  /* 0x000b200001e37983 */ /* 0x000ee80000300800 */
[----:B------:R-:W3:Y:S01]  /*1ca40*/  LDL.LU R231, [R1+0xb44] ;  /* 0x000b440001e77983 */ /* 0x000ee20000300800 */
[----:B----4-:R-:W-:-:S05]  /*1ca50*/  IADD3 R243, P5, R6, R243, RZ ;  /* 0x000000f306f37210 */ /* 0x010fca0007fbe0ff */
[----:B------:R0:W-:Y:S04]  /*1ca60*/  STL [R1+0xb70], R243 ;  /* 0x000b70f301007387 */ /* 0x0001e80000100800 */
[----:B0-----:R-:W4:Y:S04]  /*1ca70*/  LDL.LU R243, [R1+0xb18] ;  /* 0x000b180001f37983 */ /* 0x001f280000300800 */
[----:B------:R-:W4:Y:S04]  /*1ca80*/  LDL.LU R229, [R1+0xb3c] ;  /* 0x000b3c0001e57983 */ /* 0x000f280000300800 */
[----:B------:R-:W4:Y:S04]  /*1ca90*/  LDL.LU R235, [R1+0xb10] ;  /* 0x000b100001eb7983 */ /* 0x000f280000300800 */
[----:B------:R-:W4:Y:S01]  /*1caa0*/  LDL.LU R237, [R1+0xb34] ;  /* 0x000b340001ed7983 */ /* 0x000f220000300800 */
[----:B------:R-:W-:-:S05]  /*1cab0*/  IMAD.X R246, R2, 0x1, R246, P6 ;  /* 0x0000000102f67824 */ /* 0x000fca00030e06f6 */
[----:B------:R0:W-:Y:S01]  /*1cac0*/  STL [R1+0xb94], R246 ;  /* 0x000b94f601007387 */ /* 0x0001e20000100800 */
[----:B------:R-:W-:Y:S01]  /*1cad0*/  IADD3 R240, P6, R6, R240, RZ ;  /* 0x000000f006f07210 */ /* 0x000fe20007fde0ff */
[----:B------:R-:W-:Y:S01]  /*1cae0*/  IMAD.X R247, R2, 0x1, R247, P1 ;  /* 0x0000000102f77824 */ /* 0x000fe200008e06f7 */
[----:B------:R-:W-:Y:S01]  /*1caf0*/  IADD3 R245, P1, R6, R245, RZ ;  /* 0x000000f506f57210 */ /* 0x000fe20007f3e0ff */
[----:B0-----:R-:W4:Y:S04]  /*1cb00*/  LDL.LU R246, [R1+0xb08] ;  /* 0x000b080001f67983 */ /* 0x001f280000300800 */
[----:B------:R-:W-:Y:S04]  /*1cb10*/  STL [R1+0xb68], R240 ;  /* 0x000b68f001007387 */ /* 0x000fe80000100800 */
[----:B------:R-:W-:Y:S04]  /*1cb20*/  STL [R1+0xb8c], R247 ;  /* 0x000b8cf701007387 */ /* 0x000fe80000100800 */
[----:B------:R-:W-:Y:S01]  /*1cb30*/  STL [R1+0xb60], R245 ;  /* 0x000b60f501007387 */ /* 0x000fe20000100800 */
[----:B--2---:R-:W-:-:S02]  /*1cb40*/  IMAD.X R251, R2, 0x1, R251, P2 ;  /* 0x0000000102fb7824 */ /* 0x004fc400010e06fb */
[----:B------:R-:W-:Y:S01]  /*1cb50*/  IMAD.X R250, R2, 0x1, R250, P3 ;  /* 0x0000000102fa7824 */ /* 0x000fe200018e06fa */
[----:B------:R-:W-:-:S04]  /*1cb60*/  IADD3 R249, P2, R6, R249, RZ ;  /* 0x000000f906f97210 */ /* 0x000fc80007f5e0ff */
[----:B------:R0:W-:Y:S04]  /*1cb70*/  STL [R1+0xb7c], R250 ;  /* 0x000b7cfa01007387 */ /* 0x0001e80000100800 */
[----:B------:R-:W-:Y:S01]  /*1cb80*/  STL [R1+0xb84], R251 ;  /* 0x000b84fb01007387 */ /* 0x000fe20000100800 */
[----:B------:R-:W-:Y:S01]  /*1cb90*/  IMAD.X R207, R2, 0x1, R207, P4 ;  /* 0x0000000102cf7824 */ /* 0x000fe200020e06cf */
[C---:B------:R-:W-:Y:S02]  /*1cba0*/  IADD3 R213, P3, R6.reuse, R213, RZ ;  /* 0x000000d506d57210 */ /* 0x040fe40007f7e0ff */
[----:B0-----:R-:W2:Y:S04]  /*1cbb0*/  LDL.LU R250, [R1+0xb2c] ;  /* 0x000b2c0001fa7983 */ /* 0x001ea80000300800 */
[----:B------:R-:W-:Y:S01]  /*1cbc0*/  STL [R1+0xb58], R249 ;  /* 0x000b58f901007387 */ /* 0x000fe20000100800 */
[----:B---3--:R-:W-:-:S05]  /*1cbd0*/  IADD3 R252, P4, R6, R252, RZ ;  /* 0x000000fc06fc7210 */ /* 0x008fca0007f9e0ff */
[----:B------:R0:W-:Y:S04]  /*1cbe0*/  STL [R1+0xb48], R252 ;  /* 0x000b48fc01007387 */ /* 0x0001e80000100800 */
[----:B------:R-:W-:Y:S01]  /*1cbf0*/  STL [R1+0xb50], R213 ;  /* 0x000b50d501007387 */ /* 0x000fe20000100800 */
[----:B------:R-:W-:Y:S01]  /*1cc00*/  IMAD.X R209, R2, 0x1, R209, P5 ;  /* 0x0000000102d17824 */ /* 0x000fe200028e06d1 */
[----:B------:R-:W-:Y:S01]  /*1cc10*/  IADD3 R215, P5, R6, R215, RZ ;  /* 0x000000d706d77210 */ /* 0x000fe20007fbe0ff */
[C---:B------:R-:W-:Y:S02]  /*1cc20*/  IMAD.X R211, R2.reuse, 0x1, R211, P6 ;  /* 0x0000000102d37824 */ /* 0x040fe400030e06d3 */
[----:B------:R-:W-:Y:S01]  /*1cc30*/  IMAD.X R223, R2, 0x1, R223, P1 ;  /* 0x0000000102df7824 */ /* 0x000fe200008e06df */
[----:B0-----:R-:W3:Y:S01]  /*1cc40*/  LDL.LU R252, [R1+0xb00] ;  /* 0x000b000001fc7983 */ /* 0x001ee20000300800 */
[----:B------:R-:W-:-:S03]  /*1cc50*/  IADD3 R248, P1, R6, R248, RZ ;  /* 0x000000f806f87210 */ /* 0x000fc60007f3e0ff */
[----:B------:R-:W-:Y:S01]  /*1cc60*/  STL [R1+0xb74], R207 ;  /* 0x000b74cf01007387 */ /* 0x000fe20000100800 */
[----:B------:R-:W-:-:S03]  /*1cc70*/  IADD3 R219, P6, R6, R219, RZ ;  /* 0x000000db06db7210 */ /* 0x000fc60007fde0ff */
[----:B------:R-:W-:Y:S04]  /*1cc80*/  STL [R1+0xb6c], R209 ;  /* 0x000b6cd101007387 */ /* 0x000fe80000100800 */
[----:B------:R-:W-:Y:S04]  /*1cc90*/  STL [R1+0xb40], R215 ;  /* 0x000b40d701007387 */ /* 0x000fe80000100800 */
[----:B------:R-:W-:Y:S04]  /*1cca0*/  STL [R1+0xb64], R211 ;  /* 0x000b64d301007387 */ /* 0x000fe80000100800 */
[----:B------:R0:W-:Y:S04]  /*1ccb0*/  STL [R1+0xb30], R248 ;  /* 0x000b30f801007387 */ /* 0x0001e80000100800 */
[----:B------:R-:W-:Y:S04]  /*1ccc0*/  STL [R1+0xb38], R219 ;  /* 0x000b38db01007387 */ /* 0x000fe80000100800 */
[----:B0-----:R-:W3:Y:S01]  /*1ccd0*/  LDL.LU R248, [R1+0xb24] ;  /* 0x000b240001f87983 */ /* 0x001ee20000300800 */
[----:B------:R-:W-:-:S03]  /*1cce0*/  IMAD.X R221, R2, 0x1, R221, P2 ;  /* 0x0000000102dd7824 */ /* 0x000fc600010e06dd */
[----:B------:R-:W-:Y:S01]  /*1ccf0*/  STL [R1+0xb5c], R223 ;  /* 0x000b5cdf01007387 */ /* 0x000fe20000100800 */
[----:B------:R-:W-:-:S05]  /*1cd00*/  IADD3 R241, P2, R6, R241, RZ ;  /* 0x000000f106f17210 */ /* 0x000fca0007f5e0ff */
[----:B------:R0:W-:Y:S04]  /*1cd10*/  STL [R1+0xb28], R241 ;  /* 0x000b28f101007387 */ /* 0x0001e80000100800 */
[----:B0-----:R-:W3:Y:S01]  /*1cd20*/  LDL.LU R241, [R1+0xaf8] ;  /* 0x000af80001f17983 */ /* 0x001ee20000300800 */
[----:B------:R-:W-:-:S03]  /*1cd30*/  IMAD.X R239, R2, 0x1, R239, P3 ;  /* 0x0000000102ef7824 */ /* 0x000fc600018e06ef */
[----:B------:R-:W-:Y:S01]  /*1cd40*/  STL [R1+0xb54], R221 ;  /* 0x000b54dd01007387 */ /* 0x000fe20000100800 */
[----:B------:R-:W-:Y:S01]  /*1cd50*/  IMAD.X R231, R2, 0x1, R231, P4 ;  /* 0x0000000102e77824 */ /* 0x000fe200020e06e7 */
[C---:B------:R-:W-:Y:S02]  /*1cd60*/  IADD3 R227, P3, R6.reuse, R227, RZ ;  /* 0x000000e306e37210 */ /* 0x040fe40007f7e0ff */
[----:B------:R0:W-:Y:S04]  /*1cd70*/  STL [R1+0xb4c], R239 ;  /* 0x000b4cef01007387 */ /* 0x0001e80000100800 */
[----:B0-----:R-:W3:Y:S01]  /*1cd80*/  LDL.LU R239, [R1+0xb1c] ;  /* 0x000b1c0001ef7983 */ /* 0x001ee20000300800 */
[----:B----4-:R-:W-:Y:S01]  /*1cd90*/  IADD3 R243, P4, R6, R243, RZ ;  /* 0x000000f306f37210 */ /* 0x010fe20007f9e0ff */
[----:B------:R-:W-:Y:S01]  /*1cda0*/  IMAD.X R229, R2, 0x1, R229, P5 ;  /* 0x0000000102e57824 */ /* 0x000fe200028e06e5 */
[----:B------:R-:W-:-:S03]  /*1cdb0*/  IADD3 R235, P5, R6, R235, RZ ;  /* 0x000000eb06eb7210 */ /* 0x000fc60007fbe0ff */
[----:B------:R0:W-:Y:S04]  /*1cdc0*/  STL [R1+0xb18], R243 ;  /* 0x000b18f301007387 */ /* 0x0001e80000100800 */
[----:B------:R-:W-:Y:S01]  /*1cdd0*/  STL [R1+0xb20], R227 ;  /* 0x000b20e301007387 */ /* 0x000fe20000100800 */
[----:B------:R-:W-:-:S03]  /*1cde0*/  IMAD.X R237, R2, 0x1, R237, P6 ;  /* 0x0000000102ed7824 */ /* 0x000fc600030e06ed */
        /* <DEDUP_REMOVED lines=8> */
[----:B------:R-:W-:-:S05]  /*1ce70*/  IADD3 R246, P6, R6, R246, RZ ;  /* 0x000000f606f67210 */ /* 0x000fca0007fde0ff */
[----:B------:R0:W-:Y:S04]  /*1ce80*/  STL [R1+0xb08], R246 ;  /* 0x000b08f601007387 */ /* 0x0001e80000100800 */
[----:B------:R-:W4:Y:S04]  /*1ce90*/  LDL.LU R251, [R1+0xae0] ;  /* 0x000ae00001fb7983 */ /* 0x000f280000300800 */
[----:B------:R-:W4:Y:S04]  /*1cea0*/  LDL.LU R249, [R1+0xb04] ;  /* 0x000b040001f97983 */ /* 0x000f280000300800 */
[----:B0-----:R-:W4:Y:S04]  /*1ceb0*/  LDL.LU R246, [R1+0xad8] ;  /* 0x000ad80001f67983 */ /* 0x001f280000300800 */
[----:B------:R-:W4:Y:S04]  /*1cec0*/  LDL.LU R213, [R1+0xafc] ;  /* 0x000afc0001d57983 */ /* 0x000f280000300800 */
[----:B------:R-:W4:Y:S01]  /*1ced0*/  LDL.LU R207, [R1+0xad0] ;  /* 0x000ad00001cf7983 */ /* 0x000f220000300800 */
[----:B--2---:R-:W-:-:S05]  /*1cee0*/  IMAD.X R250, R2, 0x1, R250, P1 ;  /* 0x0000000102fa7824 */ /* 0x004fca00008e06fa */
[----:B------:R0:W-:Y:S04]  /*1cef0*/  STL [R1+0xb2c], R250 ;  /* 0x000b2cfa01007387 */ /* 0x0001e80000100800 */
[----:B0-----:R-:W2:Y:S04]  /*1cf00*/  LDL.LU R250, [R1+0xaf4] ;  /* 0x000af40001fa7983 */ /* 0x001ea80000300800 */
[----:B------:R-:W2:Y:S04]  /*1cf10*/  LDL.LU R209, [R1+0xac8] ;  /* 0x000ac80001d17983 */ /* 0x000ea80000300800 */
[----:B------:R-:W2:Y:S04]  /*1cf20*/  LDL.LU R215, [R1+0xaec] ;  /* 0x000aec0001d77983 */ /* 0x000ea80000300800 */
[----:B------:R-:W2:Y:S01]  /*1cf30*/  LDL.LU R211, [R1+0xac0] ;  /* 0x000ac00001d37983 */ /* 0x000ea20000300800 */
[----:B---3--:R-:W-:-:S05]  /*1cf40*/  IADD3 R252, P1, R6, R252, RZ ;  /* 0x000000fc06fc7210 */ /* 0x008fca0007f3e0ff */
        /* <DEDUP_REMOVED lines=8> */
[----:B------:R-:W-:-:S05]  /*1cfd0*/  IADD3 R241, P2, R6, R241, RZ ;  /* 0x000000f106f17210 */ /* 0x000fca0007f5e0ff */
[----:B------:R0:W-:Y:S04]  /*1cfe0*/  STL [R1+0xaf8], R241 ;  /* 0x000af8f101007387 */ /* 0x0001e80000100800 */
[----:B0-----:R-:W3:Y:S04]  /*1cff0*/  LDL.LU R241, [R1+0xaa8] ;  /* 0x000aa80001f17983 */ /* 0x001ee80000300800 */
[----:B------:R-:W3:Y:S01]  /*1d000*/  LDL.LU R227, [R1+0xacc] ;  /* 0x000acc0001e37983 */ /* 0x000ee20000300800 */
[----:B------:R-:W-:-:S03]  /*1d010*/  IMAD.X R239, R2, 0x1, R239, P3 ;  /* 0x0000000102ef7824 */ /* 0x000fc600018e06ef */
[----:B------:R-:W3:Y:S04]  /*1d020*/  LDL.LU R231, [R1+0xaa0] ;  /* 0x000aa00001e77983 */ /* 0x000ee80000300800 */
[----:B------:R0:W-:Y:S04]  /*1d030*/  STL [R1+0xb1c], R239 ;  /* 0x000b1cef01007387 */ /* 0x0001e80000100800 */
[----:B0-----:R-:W3:Y:S04]  /*1d040*/  LDL.LU R239, [R1+0xac4] ;  /* 0x000ac40001ef7983 */ /* 0x001ee80000300800 */
[----:B------:R-:W3:Y:S04]  /*1d050*/  LDL.LU R229, [R1+0xa98] ;  /* 0x000a980001e57983 */ /* 0x000ee80000300800 */
[----:B------:R-:W3:Y:S04]  /*1d060*/  LDL.LU R235, [R1+0xabc] ;  /* 0x000abc0001eb7983 */ /* 0x000ee80000300800 */
[----:B------:R-:W3:Y:S01]  /*1d070*/  LDL.LU R237, [R1+0xa90] ;  /* 0x000a900001ed7983 */ /* 0x000ee20000300800 */
[----:B----4-:R-:W-:Y:S01]  /*1d080*/  IADD3 R243, P3, R6, R243, RZ ;  /* 0x000000f306f37210 */ /* 0x010fe20007f7e0ff */
[----:B------:R-:W-:Y:S01]  /*1d090*/  IMAD.X R240, R2, 0x1, R240, P4 ;  /* 0x0000000102f07824 */ /* 0x000fe200020e06f0 */
[----:B------:R-:W-:-:S03]  /*1d0a0*/  IADD3 R247, P4, R6, R247, RZ ;  /* 0x000000f706f77210 */ /* 0x000fc60007f9e0ff */
[----:B------:R0:W-:Y:S01]  /*1d0b0*/  STL [R1+0xaf0], R243 ;  /* 0x000af0f301007387 */ /* 0x0001e20000100800 */
[----:B------:R-:W-:-:S03]  /*1d0c0*/  IMAD.X R245, R2, 0x1, R245, P5 ;  /* 0x0000000102f57824 */ /* 0x000fc600028e06f5 */
[----:B0-----:R-:W4:Y:S04]  /*1d0d0*/  LDL.LU R243, [R1+0xab4] ;  /* 0x000ab40001f37983 */ /* 0x001f280000300800 */
[----:B------:R-:W-:Y:S04]  /*1d0e0*/  STL [R1+0xb14], R240 ;  /* 0x000b14f001007387 */ /* 0x000fe80000100800 */
[----:B------:R-:W-:Y:S04]  /*1d0f0*/  STL [R1+0xae8], R247 ;  /* 0x000ae8f701007387 */ /* 0x000fe80000100800 */
[----:B------:R-:W-:Y:S01]  /*1d100*/  STL [R1+0xb0c], R245 ;  /* 0x000b0cf501007387 */ /* 0x000fe20000100800 */
[----:B------:R-:W-:Y:S01]  /*1d110*/  IMAD.X R249, R2, 0x1, R249, P6 ;  /* 0x0000000102f97824 */ /* 0x000fe200030e06f9 */
[----:B------:R-:W-:-:S02]  /*1d120*/  IADD3 R251, P5, R6, R251, RZ ;  /* 0x000000fb06fb7210 */ /* 0x000fc40007fbe0ff */
[----:B------:R-:W-:-:S05]  /*1d130*/  IADD3 R246, P6, R6, R246, RZ ;  /* 0x000000f606f67210 */ /* 0x000fca0007fde0ff */
[----:B------:R0:W-:Y:S04]  /*1d140*/  STL [R1+0xad8], R246 ;  /* 0x000ad8f601007387 */ /* 0x0001e80000100800 */
[----:B------:R-:W-:Y:S01]  /*1d150*/  STL [R1+0xae0], R251 ;  /* 0x000ae0fb01007387 */ /* 0x000fe20000100800 */
[----:B------:R-:W-:-:S03]  /*1d160*/  IMAD.X R213, R2, 0x1, R213, P1 ;  /* 0x0000000102d57824 */ /* 0x000fc600008e06d5 */
[----:B0-----:R-:W4:Y:S04]  /*1d170*/  LDL.LU R246, [R1+0xa88] ;  /* 0x000a880001f67983 */ /* 0x001f280000300800 */
[----:B------:R-:W-:Y:S01]  /*1d180*/  STL [R1+0xb04], R249 ;  /* 0x000b04f901007387 */ /* 0x000fe20000100800 */
[----:B------:R-:W-:Y:S01]  /*1d190*/  IADD3 R207, P1, R6, R207, RZ ;  /* 0x000000cf06cf7210 */ /* 0x000fe20007f3e0ff */
[----:B--2---:R-:W-:Y:S01]  /*1d1a0*/  IMAD.X R250, R2, 0x1, R250, P2 ;  /* 0x0000000102fa7824 */ /* 0x004fe200010e06fa */
[----:B------:R-:W-:-:S04]  /*1d1b0*/  IADD3 R209, P2, R6, R209, RZ ;  /* 0x000000d106d17210 */ /* 0x000fc80007f5e0ff */
[----:B------:R0:W-:Y:S04]  /*1d1c0*/  STL [R1+0xaf4], R250 ;  /* 0x000af4fa01007387 */ /* 0x0001e80000100800 */
[----:B------:R-:W-:Y:S01]  /*1d1d0*/  STL [R1+0xafc], R213 ;  /* 0x000afcd501007387 */ /* 0x000fe20000100800 */
[----:B------:R-:W-:Y:S01]  /*1d1e0*/  IMAD.X R215, R2, 0x1, R215, P3 ;  /* 0x0000000102d77824 */ /* 0x000fe200018e06d7 */
[----:B------:R-:W-:Y:S02]  /*1d1f0*/  IADD3 R211, P3, R6, R211, RZ ;  /* 0x000000d306d37210 */ /* 0x000fe40007f7e0ff */
[----:B0-----:R-:W2:Y:S04]  /*1d200*/  LDL.LU R250, [R1+0xaac] ;  /* 0x000aac0001fa7983 */ /* 0x001ea80000300800 */
[----:B------:R-:W-:Y:S04]  /*1d210*/  STL [R1+0xad0], R207 ;  /* 0x000ad0cf01007387 */ /* 0x000fe80000100800 */
[----:B------:R-:W-:Y:S04]  /*1d220*/  STL [R1+0xac8], R209 ;  /* 0x000ac8d101007387 */ /* 0x000fe80000100800 */
[----:B------:R-:W-:Y:S04]  /*1d230*/  STL [R1+0xaec], R215 ;  /* 0x000aecd701007387 */ /* 0x000fe80000100800 */
[----:B------:R-:W-:Y:S01]  /*1d240*/  STL [R1+0xac0], R211 ;  /* 0x000ac0d301007387 */ /* 0x000fe20000100800 */
[----:B---3--:R-:W-:-:S02]  /*1d250*/  IMAD.X R219, R2, 0x1, R219, P4 ;  /* 0x0000000102db7824 */ /* 0x008fc400020e06db */
[----:B------:R-:W-:-:S05]  /*1d260*/  IMAD.X R252, R2, 0x1, R252, P5 ;  /* 0x0000000102fc7824 */ /* 0x000fca00028e06fc */
[----:B------:R0:W-:Y:S04]  /*1d270*/  STL [R1+0xadc], R252 ;  /* 0x000adcfc01007387 */ /* 0x0001e80000100800 */
[----:B------:R-:W-:Y:S01]  /*1d280*/  STL [R1+0xae4], R219 ;  /* 0x000ae4db01007387 */ /* 0x000fe20000100800 */
[----:B------:R-:W-:-:S03]  /*1d290*/  IADD3 R223, P4, R6, R223, RZ ;  /* 0x000000df06df7210 */ /* 0x000fc60007f9e0ff */
[----:B0-----:R-:W3:Y:S01]  /*1d2a0*/  LDL.LU R252, [R1+0xa80] ;  /* 0x000a800001fc7983 */ /* 0x001ee20000300800 */
[----:B------:R-:W-:-:S03]  /*1d2b0*/  IMAD.X R248, R2, 0x1, R248, P6 ;  /* 0x0000000102f87824 */ /* 0x000fc600030e06f8 */
[----:B------:R-:W-:Y:S04]  /*1d2c0*/  STL [R1+0xab8], R223 ;  /* 0x000ab8df01007387 */ /* 0x000fe80000100800 */
[----:B------:R0:W-:Y:S04]  /*1d2d0*/  STL [R1+0xad4], R248 ;  /* 0x000ad4f801007387 */ /* 0x0001e80000100800 */
[----:B0-----:R-:W3:Y:S01]  /*1d2e0*/  LDL.LU R248, [R1+0xaa4] ;  /* 0x000aa40001f87983 */ /* 0x001ee20000300800 */
[C---:B------:R-:W-:Y:S02]  /*1d2f0*/  IADD3 R221, P5, R6.reuse, R221, RZ ;  /* 0x000000dd06dd7210 */ /* 0x040fe40007fbe0ff */
[----:B------:R-:W-:-:S03]  /*1d300*/  IADD3 R241, P6, R6, R241, RZ ;  /* 0x000000f106f17210 */ /* 0x000fc60007fde0ff */
[----:B------:R-:W-:Y:S04]  /*1d310*/  STL [R1+0xab0], R221 ;  /* 0x000ab0dd01007387 */ /* 0x000fe80000100800 */
[----:B------:R0:W-:Y:S04]  /*1d320*/  STL [R1+0xaa8], R241 ;  /* 0x000aa8f101007387 */ /* 0x0001e80000100800 */
[----:B0-----:R-:W3:Y:S01]  /*1d330*/  LDL.LU R241, [R1+0xa78] ;  /* 0x000a780001f17983 */ /* 0x001ee20000300800 */
[C---:B------:R-:W-:Y:S02]  /*1d340*/  IMAD.X R227, R2.reuse, 0x1, R227, P1 ;  /* 0x0000000102e37824 */ /* 0x040fe400008e06e3 */
[----:B------:R-:W-:Y:S01]  /*1d350*/  IMAD.X R239, R2, 0x1, R239, P2 ;  /* 0x0000000102ef7824 */ /* 0x000fe200010e06ef */
[----:B------:R-:W-:-:S02]  /*1d360*/  IADD3 R231, P1, R6, R231, RZ ;  /* 0x000000e706e77210 */ /* 0x000fc40007f3e0ff */
[----:B------:R-:W-:Y:S01]  /*1d370*/  IADD3 R229, P2, R6, R229, RZ ;  /* 0x000000e506e57210 */ /* 0x000fe20007f5e0ff */
[----:B------:R-:W-:Y:S01]  /*1d380*/  IMAD.X R235, R2, 0x1, R235, P3 ;  /* 0x0000000102eb7824 */ /* 0x000fe200018e06eb */
[----:B------:R0:W-:Y:S04]  /*1d390*/  STL [R1+0xac4], R239 ;  /* 0x000ac4ef01007387 */ /* 0x0001e80000100800 */
[----:B------:R-:W-:Y:S01]  /*1d3a0*/  STL [R1+0xacc], R227 ;  /* 0x000acce301007387 */ /* 0x000fe20000100800 */
[----:B------:R-:W-:-:S03]  /*1d3b0*/  IADD3 R237, P3, R6, R237, RZ ;  /* 0x000000ed06ed7210 */ /* 0x000fc60007f7e0ff */
[----:B0-----:R-:W3:Y:S04]  /*1d3c0*/  LDL.LU R239, [R1+0xa9c] ;  /* 0x000a9c0001ef7983 */ /* 0x001ee80000300800 */
[----:B------:R-:W-:Y:S04]  /*1d3d0*/  STL [R1+0xaa0], R231 ;  /* 0x000aa0e701007387 */ /* 0x000fe80000100800 */
[----:B------:R-:W-:Y:S04]  /*1d3e0*/  STL [R1+0xa98], R229 ;  /* 0x000a98e501007387 */ /* 0x000fe80000100800 */
[----:B------:R-:W3:Y:S04]  /*1d3f0*/  LDL.LU R240, [R1+0xa70] ;  /* 0x000a700001f07983 */ /* 0x000ee80000300800 */
[----:B------:R-:W-:Y:S04]  /*1d400*/  STL [R1+0xabc], R235 ;  /* 0x000abceb01007387 */ /* 0x000fe80000100800 */
[----:B------:R-:W3:Y:S04]  /*1d410*/  LDL.LU R247, [R1+0xa94] ;  /* 0x000a940001f77983 */ /* 0x000ee80000300800 */
[----:B------:R-:W-:Y:S04]  /*1d420*/  STL [R1+0xa90], R237 ;  /* 0x000a90ed01007387 */ /* 0x000fe80000100800 */
[----:B------:R-:W3:Y:S01]  /*1d430*/  LDL.LU R245, [R1+0xa68] ;  /* 0x000a680001f57983 */ /* 0x000ee20000300800 */
[----:B----4-:R-:W-:-:S05]  /*1d440*/  IMAD.X R243, R2, 0x1, R243, P4 ;  /* 0x0000000102f37824 */ /* 0x010fca00020e06f3 */
[----:B------:R0:W-:Y:S04]  /*1d450*/  STL [R1+0xab4], R243 ;  /* 0x000ab4f301007387 */ /* 0x0001e80000100800 */
[----:B------:R-:W4:Y:S04]  /*1d460*/  LDL.LU R251, [R1+0xa8c] ;  /* 0x000a8c0001fb7983 */ /* 0x000f280000300800 */
[----:B------:R-:W4:Y:S04]  /*1d470*/  LDL.LU R249, [R1+0xa60] ;  /* 0x000a600001f97983 */ /* 0x000f280000300800 */
[----:B0-----:R-:W4:Y:S04]  /*1d480*/  LDL.LU R243, [R1+0xa84] ;  /* 0x000a840001f37983 */ /* 0x001f280000300800 */
[----:B------:R-:W4:Y:S04]  /*1d490*/  LDL.LU R213, [R1+0xa58] ;  /* 0x000a580001d57983 */ /* 0x000f280000300800 */
[----:B------:R-:W4:Y:S01]  /*1d4a0*/  LDL.LU R207, [R1+0xa7c] ;  /* 0x000a7c0001cf7983 */ /* 0x000f220000300800 */
[----:B------:R-:W-:-:S05]  /*1d4b0*/  IADD3 R246, P4, R6, R246, RZ ;  /* 0x000000f606f67210 */ /* 0x000fca0007f9e0ff */
[----:B------:R0:W-:Y:S04]  /*1d4c0*/  STL [R1+0xa88], R246 ;  /* 0x000a88f601007387 */ /* 0x0001e80000100800 */
[----:B0-----:R-:W4:Y:S04]  /*1d4d0*/  LDL.LU R246, [R1+0xa50] ;  /* 0x000a500001f67983 */ /* 0x001f280000300800 */
[----:B------:R-:W4:Y:S04]  /*1d4e0*/  LDL.LU R209, [R1+0xa74] ;  /* 0x000a740001d17983 */ /* 0x000f280000300800 */
[----:B------:R-:W4:Y:S04]  /*1d4f0*/  LDL.LU R215, [R1+0xa48] ;  /* 0x000a480001d77983 */ /* 0x000f280000300800 */
[----:B------:R-:W4:Y:S01]  /*1d500*/  LDL.LU R211, [R1+0xa6c] ;  /* 0x000a6c0001d37983 */ /* 0x000f220000300800 */
[----:B--2---:R-:W-:-:S05]  /*1d510*/  IMAD.X R250, R2, 0x1, R250, P5 ;  /* 0x0000000102fa7824 */ /* 0x004fca00028e06fa */
[----:B------:R0:W-:Y:S04]  /*1d520*/  STL [R1+0xaac], R250 ;  /* 0x000aacfa01007387 */ /* 0x0001e80000100800 */
[----:B------:R-:W2:Y:S04]  /*1d530*/  LDL.LU R219, [R1+0xa40] ;  /* 0x000a400001db7983 */ /* 0x000ea80000300800 */
[----:B------:R-:W2:Y:S04]  /*1d540*/  LDL.LU R223, [R1+0xa64] ;  /* 0x000a640001df7983 */ /* 0x000ea80000300800 */
[----:B0-----:R-:W2:Y:S04]  /*1d550*/  LDL.LU R250, [R1+0xa38] ;  /* 0x000a380001fa7983 */ /* 0x001ea80000300800 */
[----:B------:R-:W2:Y:S01]  /*1d560*/  LDL.LU R221, [R1+0xa5c] ;  /* 0x000a5c0001dd7983 */ /* 0x000ea20000300800 */
[----:B---3--:R-:W-:-:S05]  /*1d570*/  IADD3 R252, P5, R6, R252, RZ ;  /* 0x000000fc06fc7210 */ /* 0x008fca0007fbe0ff */
[----:B------:R0:W-:Y:S04]  /*1d580*/  STL [R1+0xa80], R252 ;  /* 0x000a80fc01007387 */ /* 0x0001e80000100800 */
[----:B0-----:R-:W3:Y:S01]  /*1d590*/  LDL.LU R252, [R1+0xa30] ;  /* 0x000a300001fc7983 */ /* 0x001ee20000300800 */
[----:B------:R-:W-:-:S05]  /*1d5a0*/  IMAD.X R248, R2, 0x1, R248, P6 ;  /* 0x0000000102f87824 */ /* 0x000fca00030e06f8 */
[----:B------:R0:W-:Y:S04]  /*1d5b0*/  STL [R1+0xaa4], R248 ;  /* 0x000aa4f801007387 */ /* 0x0001e80000100800 */
[----:B0-----:R-:W3:Y:S04]  /*1d5c0*/  LDL.LU R248, [R1+0xa54] ;  /* 0x000a540001f87983 */ /* 0x001ee80000300800 */
[----:B------:R-:W3:Y:S04]  /*1d5d0*/  LDL.LU R227, [R1+0xa28] ;  /* 0x000a280001e37983 */ /* 0x000ee80000300800 */
[----:B------:R-:W3:Y:S01]  /*1d5e0*/  LDL.LU R231, [R1+0xa4c] ;  /* 0x000a4c0001e77983 */ /* 0x000ee20000300800 */
[----:B------:R-:W-:-:S05]  /*1d5f0*/  IADD3 R241, P6, R6, R241, RZ ;  /* 0x000000f106f17210 */ /* 0x000fca0007fde0ff */
[----:B------:R0:W-:Y:S04]  /*1d600*/  STL [R1+0xa78], R241 ;  /* 0x000a78f101007387 */ /* 0x0001e80000100800 */
[----:B0-----:R-:W3:Y:S04]  /*1d610*/  LDL.LU R241, [R1+0xa20] ;  /* 0x000a200001f17983 */ /* 0x001ee80000300800 */
[----:B------:R-:W3:Y:S01]  /*1d620*/  LDL.LU R229, [R1+0xa44] ;  /* 0x000a440001e57983 */ /* 0x000ee20000300800 */
[----:B------:R-:W-:-:S03]  /*1d630*/  IMAD.X R239, R2, 0x1, R239, P1 ;  /* 0x0000000102ef7824 */ /* 0x000fc600008e06ef */
[----:B------:R-:W3:Y:S04]  /*1d640*/  LDL.LU R235, [R1+0xa18] ;  /* 0x000a180001eb7983 */ /* 0x000ee80000300800 */
[----:B------:R-:W3:Y:S01]  /*1d650*/  LDL.LU R237, [R1+0xa3c] ;  /* 0x000a3c0001ed7983 */ /* 0x000ee20000300800 */
[----:B------:R-:W-:-:S03]  /*1d660*/  IADD3 R240, P1, R6, R240, RZ ;  /* 0x000000f006f07210 */ /* 0x000fc60007f3e0ff */
[----:B------:R0:W-:Y:S01]  /*1d670*/  STL [R1+0xa9c], R239 ;  /* 0x000a9cef01007387 */ /* 0x0001e20000100800 */
[----:B------:R-:W-:Y:S01]  /*1d680*/  IMAD.X R247, R2, 0x1, R247, P2 ;  /* 0x0000000102f77824 */ /* 0x000fe200010e06f7 */
[----:B------:R-:W-:Y:S02]  /*1d690*/  IADD3 R245, P2, R6, R245, RZ ;  /* 0x000000f506f57210 */ /* 0x000fe40007f5e0ff */
[----:B0-----:R-:W3:Y:S04]  /*1d6a0*/  LDL.LU R239, [R1+0xa10] ;  /* 0x000a100001ef7983 */ /* 0x001ee80000300800 */
[----:B------:R-:W-:Y:S04]  /*1d6b0*/  STL [R1+0xa70], R240 ;  /* 0x000a70f001007387 */ /* 0x000fe80000100800 */
[----:B------:R-:W-:Y:S04]  /*1d6c0*/  STL [R1+0xa94], R247 ;  /* 0x000a94f701007387 */ /* 0x000fe80000100800 */
[----:B------:R-:W-:Y:S01]  /*1d6d0*/  STL [R1+0xa68], R245 ;  /* 0x000a68f501007387 */ /* 0x000fe20000100800 */
[----:B----4-:R-:W-:Y:S01]  /*1d6e0*/  IMAD.X R251, R2, 0x1, R251, P3 ;  /* 0x0000000102fb7824 */ /* 0x010fe200018e06fb */
[----:B------:R-:W-:Y:S01]  /*1d6f0*/  IADD3 R249, P3, R6, R249, RZ ;  /* 0x000000f906f97210 */ /* 0x000fe20007f7e0ff */
[----:B------:R-:W-:-:S02]  /*1d700*/  IMAD.X R243, R2, 0x1, R243, P4 ;  /* 0x0000000102f37824 */ /* 0x000fc400020e06f3 */
[----:B------:R-:W-:Y:S01]  /*1d710*/  IMAD.X R207, R2, 0x1, R207, P5 ;  /* 0x0000000102cf7824 */ /* 0x000fe200028e06cf */
[C---:B------:R-:W-:Y:S02]  /*1d720*/  IADD3 R213, P4, R6.reuse, R213, RZ ;  /* 0x000000d506d57210 */ /* 0x040fe40007f9e0ff */
[----:B------:R0:W-:Y:S04]  /*1d730*/  STL [R1+0xa84], R243 ;  /* 0x000a84f301007387 */ /* 0x0001e80000100800 */
[----:B------:R-:W-:Y:S04]  /*1d740*/  STL [R1+0xa8c], R251 ;  /* 0x000a8cfb01007387 */ /* 0x000fe80000100800 */
[----:B0-----:R-:W4:Y:S04]  /*1d750*/  LDL.LU R243, [R1+0xa34] ;  /* 0x000a340001f37983 */ /* 0x001f280000300800 */
[----:B------:R-:W-:Y:S01]  /*1d760*/  STL [R1+0xa60], R249 ;  /* 0x000a60f901007387 */ /* 0x000fe20000100800 */
[----:B------:R-:W-:Y:S01]  /*1d770*/  IADD3 R246, P5, R6, R246, RZ ;  /* 0x000000f606f67210 */ /* 0x000fe20007fbe0ff */
[----:B------:R-:W-:-:S04]  /*1d780*/  IMAD.X R209, R2, 0x1, R209, P6 ;  /* 0x0000000102d17824 */ /* 0x000fc800030e06d1 */
[----:B------:R0:W-:Y:S04]  /*1d790*/  STL [R1+0xa50], R246 ;  /* 0x000a50f601007387 */ /* 0x0001e80000100800 */
[----:B------:R-:W-:Y:S01]  /*1d7a0*/  STL [R1+0xa58], R213 ;  /* 0x000a58d501007387 */ /* 0x000fe20000100800 */
[----:B------:R-:W-:Y:S01]  /*1d7b0*/  IADD3 R215, P6, R6, R215, RZ ;  /* 0x000000d706d77210 */ /* 0x000fe20007fde0ff */
[C---:B------:R-:W-:Y:S02]  /*1d7c0*/  IMAD.X R211, R2.reuse, 0x1, R211, P1 ;  /* 0x0000000102d37824 */ /* 0x040fe400008e06d3 */
[----:B0-----:R-:W4:Y:S04]  /*1d7d0*/  LDL.LU R246, [R1+0xa08] ;  /* 0x000a080001f67983 */ /* 0x001f280000300800 */
[----:B------:R-:W-:Y:S04]  /*1d7e0*/  STL [R1+0xa7c], R207 ;  /* 0x000a7ccf01007387 */ /* 0x000fe80000100800 */
[----:B------:R-:W-:Y:S04]  /*1d7f0*/  STL [R1+0xa74], R209 ;  /* 0x000a74d101007387 */ /* 0x000fe80000100800 */
[----:B------:R-:W-:Y:S04]  /*1d800*/  STL [R1+0xa48], R215 ;  /* 0x000a48d701007387 */ /* 0x000fe80000100800 */
[----:B------:R-:W-:Y:S01]  /*1d810*/  STL [R1+0xa6c], R211 ;  /* 0x000a6cd301007387 */ /* 0x000fe20000100800 */
[----:B--2---:R-:W-:Y:S01]  /*1d820*/  IMAD.X R223, R2, 0x1, R223, P2 ;  /* 0x0000000102df7824 */ /* 0x004fe200010e06df */
[----:B------:R-:W-:-:S02]  /*1d830*/  IADD3 R219, P1, R6, R219, RZ ;  /* 0x000000db06db7210 */ /* 0x000fc40007f3e0ff */
[----:B------:R-:W-:Y:S01]  /*1d840*/  IADD3 R250, P2, R6, R250, RZ ;  /* 0x000000fa06fa7210 */ /* 0x000fe20007f5e0ff */
[----:B------:R-:W-:-:S04]  /*1d850*/  IMAD.X R221, R2, 0x1, R221, P3 ;  /* 0x0000000102dd7824 */ /* 0x000fc800018e06dd */
[----:B------:R0:W-:Y:S04]  /*1d860*/  STL [R1+0xa38], R250 ;  /* 0x000a38fa01007387 */ /* 0x0001e80000100800 */
[----:B------:R-:W-:Y:S04]  /*1d870*/  STL [R1+0xa40], R219 ;  /* 0x000a40db01007387 */ /* 0x000fe80000100800 */
[----:B0-----:R-:W2:Y:S04]  /*1d880*/  LDL.LU R250, [R1+0xa2c] ;  /* 0x000a2c0001fa7983 */ /* 0x001ea80000300800 */
[----:B------:R-:W-:Y:S01]  /*1d890*/  STL [R1+0xa64], R223 ;  /* 0x000a64df01007387 */ /* 0x000fe20000100800 */
[----:B---3--:R-:W-:-:S05]  /*1d8a0*/  IADD3 R252, P3, R6, R252, RZ ;  /* 0x000000fc06fc7210 */ /* 0x008fca0007f7e0ff */
[----:B------:R0:W-:Y:S04]  /*1d8b0*/  STL [R1+0xa30], R252 ;  /* 0x000a30fc01007387 */ /* 0x0001e80000100800 */
[----:B0-----:R-:W3:Y:S01]  /*1d8c0*/  LDL.LU R252, [R1+0xa00] ;  /* 0x000a000001fc7983 */ /* 0x001ee20000300800 */
[----:B------:R-:W-:-:S03]  /*1d8d0*/  IMAD.X R248, R2, 0x1, R248, P4 ;  /* 0x0000000102f87824 */ /* 0x000fc600020e06f8 */
[----:B------:R-:W-:Y:S04]  /*1d8e0*/  STL [R1+0xa5c], R221 ;  /* 0x000a5cdd01007387 */ /* 0x000fe80000100800 */
[----:B------:R0:W-:Y:S04]  /*1d8f0*/  STL [R1+0xa54], R248 ;  /* 0x000a54f801007387 */ /* 0x0001e80000100800 */
[----:B0-----:R-:W3:Y:S01]  /*1d900*/  LDL.LU R248, [R1+0xa24] ;  /* 0x000a240001f87983 */ /* 0x001ee20000300800 */
[----:B------:R-:W-:Y:S01]  /*1d910*/  IMAD.X R231, R2, 0x1, R231, P5 ;  /* 0x0000000102e77824 */ /* 0x000fe200028e06e7 */
[----:B------:R-:W-:-:S02]  /*1d920*/  IADD3 R227, P4, R6, R227, RZ ;  /* 0x000000e306e37210 */ /* 0x000fc40007f9e0ff */
[----:B------:R-:W-:-:S05]  /*1d930*/  IADD3 R241, P5, R6, R241, RZ ;  /* 0x000000f106f17210 */ /* 0x000fca0007fbe0ff */
        /* <DEDUP_REMOVED lines=17> */
[----:B0-----:R-:W3:Y:S04]  /*1da50*/  LDL.LU R239, [R1+0x9e0] ;  /* 0x0009e00001ef7983 */ /* 0x001ee80000300800 */
[----:B------:R-:W3:Y:S04]  /*1da60*/  LDL.LU R213, [R1+0xa04] ;  /* 0x000a040001d57983 */ /* 0x000ee80000300800 */
[----:B------:R-:W3:Y:S01]  /*1da70*/  LDL.LU R207, [R1+0x9d8] ;  /* 0x0009d80001cf7983 */ /* 0x000ee20000300800 */
[----:B----4-:R-:W-:-:S05]  /*1da80*/  IMAD.X R243, R2, 0x1, R243, P2 ;  /* 0x0000000102f37824 */ /* 0x010fca00010e06f3 */
[----:B------:R0:W-:Y:S04]  /*1da90*/  STL [R1+0xa34], R243 ;  /* 0x000a34f301007387 */ /* 0x0001e80000100800 */
[----:B0-----:R-:W4:Y:S04]  /*1daa0*/  LDL.LU R243, [R1+0x9fc] ;  /* 0x0009fc0001f37983 */ /* 0x001f280000300800 */
[----:B------:R-:W4:Y:S04]  /*1dab0*/  LDL.LU R209, [R1+0x9d0] ;  /* 0x0009d00001d17983 */ /* 0x000f280000300800 */
[----:B------:R-:W4:Y:S04]  /*1dac0*/  LDL.LU R215, [R1+0x9f4] ;  /* 0x0009f40001d77983 */ /* 0x000f280000300800 */
[----:B------:R-:W4:Y:S01]  /*1dad0*/  LDL.LU R211, [R1+0x9c8] ;  /* 0x0009c80001d37983 */ /* 0x000f220000300800 */
[----:B------:R-:W-:-:S05]  /*1dae0*/  IADD3 R246, P2, R6, R246, RZ ;  /* 0x000000f606f67210 */ /* 0x000fca0007f5e0ff */
[----:B------:R0:W-:Y:S04]  /*1daf0*/  STL [R1+0xa08], R246 ;  /* 0x000a08f601007387 */ /* 0x0001e80000100800 */
[----:B------:R-:W4:Y:S04]  /*1db00*/  LDL.LU R219, [R1+0x9ec] ;  /* 0x0009ec0001db7983 */ /* 0x000f280000300800 */
[----:B------:R-:W4:Y:S04]  /*1db10*/  LDL.LU R223, [R1+0x9c0] ;  /* 0x0009c00001df7983 */ /* 0x000f280000300800 */
[----:B0-----:R-:W4:Y:S04]  /*1db20*/  LDL.LU R246, [R1+0x9e4] ;  /* 0x0009e40001f67983 */ /* 0x001f280000300800 */
[----:B------:R-:W4:Y:S01]  /*1db30*/  LDL.LU R221, [R1+0x9b8] ;  /* 0x0009b80001dd7983 */ /* 0x000f220000300800 */
[----:B--2---:R-:W-:-:S05]  /*1db40*/  IMAD.X R250, R2, 0x1, R250, P3 ;  /* 0x0000000102fa7824 */ /* 0x004fca00018e06fa */
[----:B------:R0:W-:Y:S04]  /*1db50*/  STL [R1+0xa2c], R250 ;  /* 0x000a2cfa01007387 */ /* 0x0001e80000100800 */
[----:B0-----:R-:W2:Y:S01]  /*1db60*/  LDL.LU R250, [R1+0x9dc] ;  /* 0x0009dc0001fa7983 */ /* 0x001ea20000300800 */
[----:B---3--:R-:W-:-:S05]  /*1db70*/  IADD3 R252, P3, R6, R252, RZ ;  /* 0x000000fc06fc7210 */ /* 0x008fca0007f7e0ff */
        /* <DEDUP_REMOVED lines=10> */
[----:B------:R-:W-:-:S05]  /*1dc20*/  IADD3 R241, P4, R6, R241, RZ ;  /* 0x000000f106f17210 */ /* 0x000fca0007f9e0ff */
[----:B------:R0:W-:Y:S04]  /*1dc30*/  STL [R1+0x9f8], R241 ;  /* 0x0009f8f101007387 */ /* 0x0001e80000100800 */
[----:B0-----:R-:W3:Y:S01]  /*1dc40*/  LDL.LU R241, [R1+0x9bc] ;  /* 0x0009bc0001f17983 */ /* 0x001ee20000300800 */
[----:B------:R-:W-:Y:S01]  /*1dc50*/  IMAD.X R240, R2, 0x1, R240, P5 ;  /* 0x0000000102f07824 */ /* 0x000fe200028e06f0 */
[----:B------:R-:W-:Y:S01]  /*1dc60*/  IADD3 R247, P5, R6, R247, RZ ;  /* 0x000000f706f77210 */ /* 0x000fe20007fbe0ff */
[C---:B------:R-:W-:Y:S02]  /*1dc70*/  IMAD.X R245, R2.reuse, 0x1, R245, P6 ;  /* 0x0000000102f57824 */ /* 0x040fe400030e06f5 */
[----:B------:R-:W-:Y:S01]  /*1dc80*/  IMAD.X R249, R2, 0x1, R249, P1 ;  /* 0x0000000102f97824 */ /* 0x000fe200008e06f9 */
[----:B------:R-:W-:-:S02]  /*1dc90*/  IADD3 R251, P6, R6, R251, RZ ;  /* 0x000000fb06fb7210 */ /* 0x000fc40007fde0ff */
[----:B------:R-:W-:Y:S01]  /*1dca0*/  IADD3 R239, P1, R6, R239, RZ ;  /* 0x000000ef06ef7210 */ /* 0x000fe20007f3e0ff */
[----:B------:R-:W-:Y:S04]  /*1dcb0*/  STL [R1+0xa1c], R240 ;  /* 0x000a1cf001007387 */ /* 0x000fe80000100800 */
[----:B------:R-:W-:Y:S04]  /*1dcc0*/  STL [R1+0x9f0], R247 ;  /* 0x0009f0f701007387 */ /* 0x000fe80000100800 */
[----:B------:R-:W-:Y:S01]  /*1dcd0*/  STL [R1+0xa14], R245 ;  /* 0x000a14f501007387 */ /* 0x000fe20000100800 */
[----:B------:R-:W-:-:S03]  /*1dce0*/  IMAD.X R213, R2, 0x1, R213, P2 ;  /* 0x0000000102d57824 */ /* 0x000fc600010e06d5 */
[----:B------:R0:W-:Y:S04]  /*1dcf0*/  STL [R1+0x9e0], R239 ;  /* 0x0009e0ef01007387 */ /* 0x0001e80000100800 */
[----:B------:R-:W-:Y:S01]  /*1dd00*/  STL [R1+0x9e8], R251 ;  /* 0x0009e8fb01007387 */ /* 0x000fe20000100800 */
[----:B------:R-:W-:-:S03]  /*1dd10*/  IADD3 R207, P2, R6, R207, RZ ;  /* 0x000000cf06cf7210 */ /* 0x000fc60007f5e0ff */
[----:B0-----:R-:W3:Y:S04]  /*1dd20*/  LDL.LU R239, [R1+0x990] ;  /* 0x0009900001ef7983 */ /* 0x001ee80000300800 */
[----:B------:R-:W-:Y:S01]  /*1dd30*/  STL [R1+0xa0c], R249 ;  /* 0x000a0cf901007387 */ /* 0x000fe20000100800 */
[----:B----4-:R-:W-:Y:S01]  /*1dd40*/  IMAD.X R243, R2, 0x1, R243, P3 ;  /* 0x0000000102f37824 */ /* 0x010fe200018e06f3 */
[----:B------:R-:W-:Y:S01]  /*1dd50*/  IADD3 R209, P3, R6, R209, RZ ;  /* 0x000000d106d17210 */ /* 0x000fe20007f7e0ff */
[----:B------:R-:W-:Y:S01]  /*1dd60*/  IMAD.X R215, R2, 0x1, R215, P4 ;  /* 0x0000000102d77824 */ /* 0x000fe200020e06d7 */
[----:B------:R-:W-:Y:S02]  /*1dd70*/  IADD3 R211, P4, R6, R211, RZ ;  /* 0x000000d306d37210 */ /* 0x000fe40007f9e0ff */
[----:B------:R0:W-:Y:S04]  /*1dd80*/  STL [R1+0x9fc], R243 ;  /* 0x0009fcf301007387 */ /* 0x0001e80000100800 */
[----:B------:R-:W-:Y:S04]  /*1dd90*/  STL [R1+0xa04], R213 ;  /* 0x000a04d501007387 */ /* 0x000fe80000100800 */
[----:B0-----:R-:W4:Y:S04]  /*1dda0*/  LDL.LU R243, [R1+0x9b4] ;  /* 0x0009b40001f37983 */ /* 0x001f280000300800 */
[----:B------:R-:W-:Y:S04]  /*1ddb0*/  STL [R1+0x9d8], R207 ;  /* 0x0009d8cf01007387 */ /* 0x000fe80000100800 */
[----:B------:R-:W-:Y:S04]  /*1ddc0*/  STL [R1+0x9d0], R209 ;  /* 0x0009d0d101007387 */ /* 0x000fe80000100800 */
[----:B------:R-:W-:Y:S04]  /*1ddd0*/  STL [R1+0x9f4], R215 ;  /* 0x0009f4d701007387 */ /* 0x000fe80000100800 */
[----:B------:R-:W-:Y:S01]  /*1dde0*/  STL [R1+0x9c8], R211 ;  /* 0x0009c8d301007387 */ /* 0x000fe20000100800 */
[----:B------:R-:W-:-:S02]  /*1ddf0*/  IMAD.X R219, R2, 0x1, R219, P5 ;  /* 0x0000000102db7824 */ /* 0x000fc400028e06db */
[----:B------:R-:W-:Y:S01]  /*1de00*/  IMAD.X R246, R2, 0x1, R246, P6 ;  /* 0x0000000102f67824 */ /* 0x000fe200030e06f6 */
[----:B------:R-:W-:-:S04]  /*1de10*/  IADD3 R223, P5, R6, R223, RZ ;  /* 0x000000df06df7210 */ /* 0x000fc80007fbe0ff */
[----:B------:R0:W-:Y:S04]  /*1de20*/  STL [R1+0x9e4], R246 ;  /* 0x0009e4f601007387 */ /* 0x0001e80000100800 */
[----:B------:R-:W-:Y:S04]  /*1de30*/  STL [R1+0x9ec], R219 ;  /* 0x0009ecdb01007387 */ /* 0x000fe80000100800 */
[----:B0-----:R-:W4:Y:S04]  /*1de40*/  LDL.LU R246, [R1+0x988] ;  /* 0x0009880001f67983 */ /* 0x001f280000300800 */
[----:B------:R-:W-:Y:S01]  /*1de50*/  STL [R1+0x9c0], R223 ;  /* 0x0009c0df01007387 */ /* 0x000fe20000100800 */
[----:B------:R-:W-:Y:S01]  /*1de60*/  IADD3 R221, P6, R6, R221, RZ ;  /* 0x000000dd06dd7210 */ /* 0x000fe20007fde0ff */
[----:B--2---:R-:W-:-:S05]  /*1de70*/  IMAD.X R250, R2, 0x1, R250, P1 ;  /* 0x0000000102fa7824 */ /* 0x004fca00008e06fa */
[----:B------:R0:W-:Y:S04]  /*1de80*/  STL [R1+0x9dc], R250 ;  /* 0x0009dcfa01007387 */ /* 0x0001e80000100800 */
[----:B0-----:R-:W2:Y:S04]  /*1de90*/  LDL.LU R250, [R1+0x9ac] ;  /* 0x0009ac0001fa7983 */ /* 0x001ea80000300800 */
[----:B------:R-:W-:Y:S01]  /*1dea0*/  STL [R1+0x9b8], R221 ;  /* 0x0009b8dd01007387 */ /* 0x000fe20000100800 */
[----:B---3--:R-:W-:-:S05]  /*1deb0*/  IADD3 R252, P1, R6, R252, RZ ;  /* 0x000000fc06fc7210 */ /* 0x008fca0007f3e0ff */
[----:B------:R0:W-:Y:S01]  /*1dec0*/  STL [R1+0x9b0], R252 ;  /* 0x0009b0fc01007387 */ /* 0x0001e20000100800 */
[----:B------:R-:W-:-:S03]  /*1ded0*/  IMAD.X R227, R2, 0x1, R227, P2 ;  /* 0x0000000102e37824 */ /* 0x000fc600010e06e3 */
[----:B0-----:R-:W3:Y:S01]  /*1dee0*/  LDL.LU R252, [R1+0x980] ;  /* 0x0009800001fc7983 */ /* 0x001ee20000300800 */
[----:B------:R-:W-:-:S05]  /*1def0*/  IMAD.X R248, R2, 0x1, R248, P3 ;  /* 0x0000000102f87824 */ /* 0x000fca00018e06f8 */
[----:B------:R0:W-:Y:S04]  /*1df00*/  STL [R1+0x9cc], R248 ;  /* 0x0009ccf801007387 */ /* 0x0001e80000100800 */
[----:B------:R-:W-:Y:S04]  /*1df10*/  STL [R1+0x9d4], R227 ;  /* 0x0009d4e301007387 */ /* 0x000fe80000100800 */
[----:B0-----:R-:W3:Y:S01]  /*1df20*/  LDL.LU R248, [R1+0x9a4] ;  /* 0x0009a40001f87983 */ /* 0x001ee20000300800 */
[C---:B------:R-:W-:Y:S02]  /*1df30*/  IADD3 R231, P2, R6.reuse, R231, RZ ;  /* 0x000000e706e77210 */ /* 0x040fe40007f5e0ff */
[----:B------:R-:W-:Y:S01]  /*1df40*/  IADD3 R229, P3, R6, R229, RZ ;  /* 0x000000e506e57210 */ /* 0x000fe20007f7e0ff */
[----:B------:R-:W-:Y:S01]  /*1df50*/  IMAD.X R235, R2, 0x1, R235, P4 ;  /* 0x0000000102eb7824 */ /* 0x000fe200020e06eb */
[----:B------:R-:W-:Y:S01]  /*1df60*/  IADD3 R237, P4, R6, R237, RZ ;  /* 0x000000ed06ed7210 */ /* 0x000fe20007f9e0ff */
        /* <DEDUP_REMOVED lines=14> */
[----:B------:R-:W-:-:S05]  /*1e050*/  IADD3 R239, P5, R6, R239, RZ ;  /* 0x000000ef06ef7210 */ /* 0x000fca0007fbe0ff */
[----:B------:R0:W-:Y:S04]  /*1e060*/  STL [R1+0x990], R239 ;  /* 0x000990ef01007387 */ /* 0x0001e80000100800 */
[----:B0-----:R-:W3:Y:S04]  /*1e070*/  LDL.LU R239, [R1+0x958] ;  /* 0x0009580001ef7983 */ /* 0x001ee80000300800 */
[----:B------:R-:W3:Y:S04]  /*1e080*/  LDL.LU R209, [R1+0x97c] ;  /* 0x00097c0001d17983 */ /* 0x000ee80000300800 */
[----:B------:R-:W3:Y:S04]  /*1e090*/  LDL.LU R215, [R1+0x950] ;  /* 0x0009500001d77983 */ /* 0x000ee80000300800 */
[----:B------:R-:W3:Y:S01]  /*1e0a0*/  LDL.LU R211, [R1+0x974] ;  /* 0x0009740001d37983 */ /* 0x000ee20000300800 */
[----:B----4-:R-:W-:-:S05]  /*1e0b0*/  IMAD.X R243, R2, 0x1, R243, P6 ;  /* 0x0000000102f37824 */ /* 0x010fca00030e06f3 */
[----:B------:R0:W-:Y:S04]  /*1e0c0*/  STL [R1+0x9b4], R243 ;  /* 0x0009b4f301007387 */ /* 0x0001e80000100800 */
[----:B------:R-:W4:Y:S04]  /*1e0d0*/  LDL.LU R219, [R1+0x948] ;  /* 0x0009480001db7983 */ /* 0x000f280000300800 */
[----:B------:R-:W4:Y:S04]  /*1e0e0*/  LDL.LU R223, [R1+0x96c] ;  /* 0x00096c0001df7983 */ /* 0x000f280000300800 */
[----:B0-----:R-:W4:Y:S04]  /*1e0f0*/  LDL.LU R243, [R1+0x940] ;  /* 0x0009400001f37983 */ /* 0x001f280000300800 */
[----:B------:R-:W4:Y:S01]  /*1e100*/  LDL.LU R221, [R1+0x964] ;  /* 0x0009640001dd7983 */ /* 0x000f220000300800 */
[----:B------:R-:W-:-:S05]  /*1e110*/  IADD3 R246, P6, R6, R246, RZ ;  /* 0x000000f606f67210 */ /* 0x000fca0007fde0ff */
[----:B------:R0:W-:Y:S04]  /*1e120*/  STL [R1+0x988], R246 ;  /* 0x000988f601007387 */ /* 0x0001e80000100800 */
[----:B0-----:R-:W4:Y:S01]  /*1e130*/  LDL.LU R246, [R1+0x938] ;  /* 0x0009380001f67983 */ /* 0x001f220000300800 */
[----:B--2---:R-:W-:-:S05]  /*1e140*/  IMAD.X R250, R2, 0x1, R250, P1 ;  /* 0x0000000102fa7824 */ /* 0x004fca00008e06fa */
[----:B------:R0:W-:Y:S04]  /*1e150*/  STL [R1+0x9ac], R250 ;  /* 0x0009acfa01007387 */ /* 0x0001e80000100800 */
        /* <DEDUP_REMOVED lines=11> */
[----:B0-----:R-:W3:Y:S01]  /*1e210*/  LDL.LU R248, [R1+0x918] ;  /* 0x0009180001f87983 */ /* 0x001ee20000300800 */
[----:B------:R-:W-:Y:S01]  /*1e220*/  IADD3 R240, P2, R6, R240, RZ ;  /* 0x000000f006f07210 */ /* 0x000fe20007f5e0ff */
[----:B------:R-:W-:Y:S01]  /*1e230*/  IMAD.X R247, R2, 0x1, R247, P3 ;  /* 0x0000000102f77824 */ /* 0x000fe200018e06f7 */
[----:B------:R-:W-:Y:S01]  /*1e240*/  IADD3 R245, P3, R6, R245, RZ ;  /* 0x000000f506f57210 */ /* 0x000fe20007f7e0ff */
[----:B------:R-:W-:-:S02]  /*1e250*/  IMAD.X R251, R2, 0x1, R251, P4 ;  /* 0x0000000102fb7824 */ /* 0x000fc400020e06fb */
[----:B------:R-:W-:Y:S04]  /*1e260*/  STL [R1+0x978], R240 ;  /* 0x000978f001007387 */ /* 0x000fe80000100800 */
[----:B------:R-:W-:Y:S01]  /*1e270*/  STL [R1+0x99c], R247 ;  /* 0x00099cf701007387 */ /* 0x000fe20000100800 */
[----:B------:R-:W-:-:S03]  /*1e280*/  IMAD.X R241, R2, 0x1, R241, P5 ;  /* 0x0000000102f17824 */ /* 0x000fc600028e06f1 */
        /* <DEDUP_REMOVED lines=8> */
[----:B------:R-:W-:Y:S01]  /*1e310*/  IMAD.X R209, R2, 0x1, R209, P1 ;  /* 0x0000000102d17824 */ /* 0x000fe200008e06d1 */
[----:B------:R-:W-:Y:S04]  /*1e320*/  STL [R1+0x968], R249 ;  /* 0x000968f901007387 */ /* 0x000fe80000100800 */
[----:B------:R0:W-:Y:S01]  /*1e330*/  STL [R1+0x958], R239 ;  /* 0x000958ef01007387 */ /* 0x0001e20000100800 */
[----:B------:R-:W-:-:S03]  /*1e340*/  IADD3 R215, P1, R6, R215, RZ ;  /* 0x000000d706d77210 */ /* 0x000fc60007f3e0ff */
[----:B------:R-:W-:Y:S01]  /*1e350*/  STL [R1+0x960], R213 ;  /* 0x000960d501007387 */ /* 0x000fe20000100800 */
[----:B------:R-:W-:-:S03]  /*1e360*/  IMAD.X R211, R2, 0x1, R211, P2 ;  /* 0x0000000102d37824 */ /* 0x000fc600010e06d3 */
[----:B0-----:R-:W3:Y:S04]  /*1e370*/  LDL.LU R239, [R1+0x910] ;  /* 0x0009100001ef7983 */ /* 0x001ee80000300800 */
[----:B------:R-:W-:Y:S04]  /*1e380*/  STL [R1+0x984], R207 ;  /* 0x000984cf01007387 */ /* 0x000fe80000100800 */
[----:B------:R-:W-:Y:S04]  /*1e390*/  STL [R1+0x97c], R209 ;  /* 0x00097cd101007387 */ /* 0x000fe80000100800 */
[----:B------:R-:W-:Y:S04]  /*1e3a0*/  STL [R1+0x950], R215 ;  /* 0x000950d701007387 */ /* 0x000fe80000100800 */
[----:B------:R-:W-:Y:S01]  /*1e3b0*/  STL [R1+0x974], R211 ;  /* 0x000974d301007387 */ /* 0x000fe20000100800 */
[----:B----4-:R-:W-:Y:S01]  /*1e3c0*/  IMAD.X R223, R2, 0x1, R223, P3 ;  /* 0x0000000102df7824 */ /* 0x010fe200018e06df */
[----:B------:R-:W-:-:S02]  /*1e3d0*/  IADD3 R219, P2, R6, R219, RZ ;  /* 0x000000db06db7210 */ /* 0x000fc40007f5e0ff */
[----:B------:R-:W-:Y:S01]  /*1e3e0*/  IADD3 R243, P3, R6, R243, RZ ;  /* 0x000000f306f37210 */ /* 0x000fe20007f7e0ff */
[----:B------:R-:W-:-:S04]  /*1e3f0*/  IMAD.X R221, R2, 0x1, R221, P4 ;  /* 0x0000000102dd7824 */ /* 0x000fc800020e06dd */
[----:B------:R0:W-:Y:S04]  /*1e400*/  STL [R1+0x940], R243 ;  /* 0x000940f301007387 */ /* 0x0001e80000100800 */
[----:B------:R-:W-:Y:S04]  /*1e410*/  STL [R1+0x948], R219 ;  /* 0x000948db01007387 */ /* 0x000fe80000100800 */
[----:B0-----:R-:W4:Y:S04]  /*1e420*/  LDL.LU R243, [R1+0x934] ;  /* 0x0009340001f37983 */ /* 0x001f280000300800 */
[----:B------:R-:W-:Y:S01]  /*1e430*/  STL [R1+0x96c], R223 ;  /* 0x00096cdf01007387 */ /* 0x000fe20000100800 */
[----:B------:R-:W-:-:S05]  /*1e440*/  IADD3 R246, P4, R6, R246, RZ ;  /* 0x000000f606f67210 */ /* 0x000fca0007f9e0ff */
[----:B------:R0:W-:Y:S04]  /*1e450*/  STL [R1+0x938], R246 ;  /* 0x000938f601007387 */ /* 0x0001e80000100800 */
[----:B0-----:R-:W4:Y:S04]  /*1e460*/  LDL.LU R246, [R1+0x908] ;  /* 0x0009080001f67983 */ /* 0x001f280000300800 */
[----:B------:R-:W-:Y:S01]  /*1e470*/  STL [R1+0x964], R221 ;  /* 0x000964dd01007387 */ /* 0x000fe20000100800 */
[C---:B--2---:R-:W-:Y:S02]  /*1e480*/  IMAD.X R250, R2.reuse, 0x1, R250, P5 ;  /* 0x0000000102fa7824 */ /* 0x044fe400028e06fa */
[----:B------:R-:W-:-:S03]  /*1e490*/  IMAD.X R231, R2, 0x1, R231, P6 ;  /* 0x0000000102e77824 */ /* 0x000fc600030e06e7 */
[----:B------:R0:W-:Y:S01]  /*1e4a0*/  STL [R1+0x95c], R250 ;  /* 0x00095cfa01007387 */ /* 0x0001e20000100800 */
[----:B------:R-:W-:-:S03]  /*1e4b0*/  IADD3 R227, P5, R6, R227, RZ ;  /* 0x000000e306e37210 */ /* 0x000fc60007fbe0ff */
[----:B0-----:R-:W2:Y:S01]  /*1e4c0*/  LDL.LU R250, [R1+0x92c] ;  /* 0x00092c0001fa7983 */ /* 0x001ea20000300800 */
[----:B---3--:R-:W-:Y:S01]  /*1e4d0*/  IADD3 R252, P6, R6, R252, RZ ;  /* 0x000000fc06fc7210 */ /* 0x008fe20007fde0ff */
[----:B------:R-:W-:Y:S01]  /*1e4e0*/  IMAD.X R229, R2, 0x1, R229, P1 ;  /* 0x0000000102e57824 */ /* 0x000fe200008e06e5 */
[----:B------:R-:W-:-:S03]  /*1e4f0*/  IADD3 R235, P1, R6, R235, RZ ;  /* 0x000000eb06eb7210 */ /* 0x000fc60007f3e0ff */
[----:B------:R0:W-:Y:S04]  /*1e500*/  STL [R1+0x928], R252 ;  /* 0x000928fc01007387 */ /* 0x0001e80000100800 */
[----:B------:R-:W-:Y:S01]  /*1e510*/  STL [R1+0x930], R227 ;  /* 0x000930e301007387 */ /* 0x000fe20000100800 */
[----:B------:R-:W-:-:S03]  /*1e520*/  IMAD.X R237, R2, 0x1, R237, P2 ;  /* 0x0000000102ed7824 */ /* 0x000fc600010e06ed */
[----:B0-----:R-:W3:Y:S04]  /*1e530*/  LDL.LU R252, [R1+0x900] ;  /* 0x0009000001fc7983 */ /* 0x001ee80000300800 */
[----:B------:R-:W-:Y:S04]  /*1e540*/  STL [R1+0x954], R231 ;  /* 0x000954e701007387 */ /* 0x000fe80000100800 */
[----:B------:R-:W-:Y:S01]  /*1e550*/  STL [R1+0x94c], R229 ;  /* 0x00094ce501007387 */ /* 0x000fe20000100800 */
[----:B------:R-:W-:-:S03]  /*1e560*/  IADD3 R248, P2, R6, R248, RZ ;  /* 0x000000f806f87210 */ /* 0x000fc60007f5e0ff */
        /* <DEDUP_REMOVED lines=11> */
[----:B------:R-:W-:-:S05]  /*1e620*/  IMAD.X R241, R2, 0x1, R241, P3 ;  /* 0x0000000102f17824 */ /* 0x000fca00018e06f1 */
[----:B------:R0:W-:Y:S04]  /*1e630*/  STL [R1+0x93c], R241 ;  /* 0x00093cf101007387 */ /* 0x0001e80000100800 */
[----:B0-----:R-:W3:Y:S04]  /*1e640*/  LDL.LU R241, [R1+0x904] ;  /* 0x0009040001f17983 */ /* 0x001ee80000300800 */
[----:B------:R-:W3:Y:S01]  /*1e650*/  LDL.LU R209, [R1+0x8d8] ;  /* 0x0008d80001d17983 */ /* 0x000ee20000300800 */
[----:B------:R-:W-:-:S03]  /*1e660*/  IADD3 R239, P3, R6, R239, RZ ;  /* 0x000000ef06ef7210 */ /* 0x000fc60007f7e0ff */
[----:B------:R-:W3:Y:S04]  /*1e670*/  LDL.LU R215, [R1+0x8fc] ;  /* 0x0008fc0001d77983 */ /* 0x000ee80000300800 */
[----:B------:R-:W3:Y:S04]  /*1e680*/  LDL.LU R211, [R1+0x8d0] ;  /* 0x0008d00001d37983 */ /* 0x000ee80000300800 */
[----:B------:R0:W-:Y:S04]  /*1e690*/  STL [R1+0x910], R239 ;  /* 0x000910ef01007387 */ /* 0x0001e80000100800 */
[----:B------:R-:W3:Y:S04]  /*1e6a0*/  LDL.LU R219, [R1+0x8f4] ;  /* 0x0008f40001db7983 */ /* 0x000ee80000300800 */
[----:B------:R-:W3:Y:S04]  /*1e6b0*/  LDL.LU R223, [R1+0x8c8] ;  /* 0x0008c80001df7983 */ /* 0x000ee80000300800 */
[----:B0-----:R-:W3:Y:S04]  /*1e6c0*/  LDL.LU R239, [R1+0x8ec] ;  /* 0x0008ec0001ef7983 */ /* 0x001ee80000300800 */
[----:B------:R-:W3:Y:S01]  /*1e6d0*/  LDL.LU R221, [R1+0x8c0] ;  /* 0x0008c00001dd7983 */ /* 0x000ee20000300800 */
[----:B----4-:R-:W-:-:S05]  /*1e6e0*/  IMAD.X R243, R2, 0x1, R243, P4 ;  /* 0x0000000102f37824 */ /* 0x010fca00020e06f3 */
[----:B------:R0:W-:Y:S04]  /*1e6f0*/  STL [R1+0x934], R243 ;  /* 0x000934f301007387 */ /* 0x0001e80000100800 */
[----:B0-----:R-:W4:Y:S01]  /*1e700*/  LDL.LU R243, [R1+0x8e4] ;  /* 0x0008e40001f37983 */ /* 0x001f220000300800 */
[----:B------:R-:W-:-:S05]  /*1e710*/  IADD3 R246, P4, R6, R246, RZ ;  /* 0x000000f606f67210 */ /* 0x000fca0007f9e0ff */
[----:B------:R0:W-:Y:S04]  /*1e720*/  STL [R1+0x908], R246 ;  /* 0x000908f601007387 */ /* 0x0001e80000100800 */
        /* <DEDUP_REMOVED lines=10> */
[----:B------:R0:W-:Y:S01]  /*1e7d0*/  STL [R1+0x900], R252 ;  /* 0x000900fc01007387 */ /* 0x0001e20000100800 */
[----:B------:R-:W-:Y:S01]  /*1e7e0*/  IMAD.X R240, R2, 0x1, R240, P6 ;  /* 0x0000000102f07824 */ /* 0x000fe200030e06f0 */
[----:B------:R-:W-:Y:S01]  /*1e7f0*/  IADD3 R247, P6, R6, R247, RZ ;  /* 0x000000f706f77210 */ /* 0x000fe20007fde0ff */
[C---:B------:R-:W-:Y:S01]  /*1e800*/  IMAD.X R245, R2.reuse, 0x1, R245, P1 ;  /* 0x0000000102f57824 */ /* 0x040fe200008e06f5 */
[----:B0-----:R-:W3:Y:S01]  /*1e810*/  LDL.LU R252, [R1+0x8c4] ;  /* 0x0008c40001fc7983 */ /* 0x001ee20000300800 */
        /* <DEDUP_REMOVED lines=19> */
[C---:B------:R-:W-:Y:S01]  /*1e950*/  IMAD.X R239, R2.reuse, 0x1, R239, P1 ;  /* 0x0000000102ef7824 */ /* 0x040fe200008e06ef */
[----:B------:R-:W-:Y:S01]  /*1e960*/  STL [R1+0x8e0], R207 ;  /* 0x0008e0cf01007387 */ /* 0x000fe20000100800 */
[----:B------:R-:W-:-:S03]  /*1e970*/  IMAD.X R219, R2, 0x1, R219, P6 ;  /* 0x0000000102db7824 */ /* 0x000fc600030e06db */
[----:B------:R-:W-:Y:S04]  /*1e980*/  STL [R1+0x8d8], R209 ;  /* 0x0008d8d101007387 */ /* 0x000fe80000100800 */
[----:B------:R-:W-:Y:S01]  /*1e990*/  STL [R1+0x8fc], R215 ;  /* 0x0008fcd701007387 */ /* 0x000fe20000100800 */
[----:B------:R-:W-:-:S03]  /*1e9a0*/  IADD3 R223, P6, R6, R223, RZ ;  /* 0x000000df06df7210 */ /* 0x000fc60007fde0ff */
[----:B------:R-:W-:Y:S04]  /*1e9b0*/  STL [R1+0x8d0], R211 ;  /* 0x0008d0d301007387 */ /* 0x000fe80000100800 */
[----:B------:R0:W-:Y:S04]  /*1e9c0*/  STL [R1+0x8ec], R239 ;  /* 0x0008ecef01007387 */ /* 0x0001e80000100800 */
[----:B------:R-:W-:Y:S01]  /*1e9d0*/  STL [R1+0x8f4], R219 ;  /* 0x0008f4db01007387 */ /* 0x000fe20000100800 */
[----:B------:R-:W-:-:S03]  /*1e9e0*/  IADD3 R221, P1, R6, R221, RZ ;  /* 0x000000dd06dd7210 */ /* 0x000fc60007f3e0ff */
[----:B0-----:R-:W3:Y:S04]  /*1e9f0*/  LDL.LU R239, [R1+0x890] ;  /* 0x0008900001ef7983 */ /* 0x001ee80000300800 */
[----:B------:R-:W-:Y:S01]  /*1ea00*/  STL [R1+0x8c8], R223 ;  /* 0x0008c8df01007387 */ /* 0x000fe20000100800 */
[----:B----4-:R-:W-:-:S05]  /*1ea10*/  IMAD.X R243, R2, 0x1, R243, P2 ;  /* 0x0000000102f37824 */ /* 0x010fca00010e06f3 */
[----:B------:R0:W-:Y:S04]  /*1ea20*/  STL [R1+0x8e4], R243 ;  /* 0x0008e4f301007387 */ /* 0x0001e80000100800 */
[----:B0-----:R-:W4:Y:S04]  /*1ea30*/  LDL.LU R243, [R1+0x8b4] ;  /* 0x0008b40001f37983 */ /* 0x001f280000300800 */
[----:B------:R-:W-:Y:S01]  /*1ea40*/  STL [R1+0x8c0], R221 ;  /* 0x0008c0dd01007387 */ /* 0x000fe20000100800 */
[----:B------:R-:W-:-:S05]  /*1ea50*/  IADD3 R246, P2, R6, R246, RZ ;  /* 0x000000f606f67210 */ /* 0x000fca0007f5e0ff */
[----:B------:R0:W-:Y:S01]  /*1ea60*/  STL [R1+0x8b8], R246 ;  /* 0x0008b8f601007387 */ /* 0x0001e20000100800 */
[----:B------:R-:W-:Y:S01]  /*1ea70*/  IMAD.X R227, R2, 0x1, R227, P3 ;  /* 0x0000000102e37824 */ /* 0x000fe200018e06e3 */
[----:B------:R-:W-:Y:S02]  /*1ea80*/  IADD3 R231, P3, R6, R231, RZ ;  /* 0x000000e706e77210 */ /* 0x000fe40007f7e0ff */
[----:B0-----:R-:W4:Y:S01]  /*1ea90*/  LDL.LU R246, [R1+0x888] ;  /* 0x0008880001f67983 */ /* 0x001f220000300800 */
[----:B--2---:R-:W-:Y:S01]  /*1eaa0*/  IMAD.X R250, R2, 0x1, R250, P4 ;  /* 0x0000000102fa7824 */ /* 0x004fe200020e06fa */
[----:B------:R-:W-:Y:S01]  /*1eab0*/  IADD3 R229, P4, R6, R229, RZ ;  /* 0x000000e506e57210 */ /* 0x000fe20007f9e0ff */
[----:B------:R-:W-:-:S03]  /*1eac0*/  IMAD.X R235, R2, 0x1, R235, P5 ;  /* 0x0000000102eb7824 */ /* 0x000fc600028e06eb */
[----:B------:R0:W-:Y:S04]  /*1ead0*/  STL [R1+0x8d4], R250 ;  /* 0x0008d4fa01007387 */ /* 0x0001e80000100800 */
[----:B------:R-:W-:Y:S01]  /*1eae0*/  STL [R1+0x8dc], R227 ;  /* 0x0008dce301007387 */ /* 0x000fe20000100800 */
[----:B------:R-:W-:-:S03]  /*1eaf0*/  IADD3 R237, P5, R6, R237, RZ ;  /* 0x000000ed06ed7210 */ /* 0x000fc60007fbe0ff */
        /* <DEDUP_REMOVED lines=8> */
[----:B---3--:R-:W-:-:S05]  /*1eb80*/  IMAD.X R252, R2, 0x1, R252, P6 ;  /* 0x0000000102fc7824 */ /* 0x008fca00030e06fc */
        /* <DEDUP_REMOVED lines=12> */
[----:B------:R-:W-:-:S05]  /*1ec50*/  IMAD.X R241, R2, 0x1, R241, P1 ;  /* 0x0000000102f17824 */ /* 0x000fca00008e06f1 */
        /* <DEDUP_REMOVED lines=8> */
[----:B----4-:R-:W-:-:S05]  /*1ece0*/  IMAD.X R243, R2, 0x1, R243, P2 ;  /* 0x0000000102f37824 */ /* 0x010fca00010e06f3 */
[----:B------:R0:W-:Y:S04]  /*1ecf0*/  STL [R1+0x8b4], R243 ;  /* 0x0008b4f301007387 */ /* 0x0001e80000100800 */
        /* <DEDUP_REMOVED lines=10> */
[----:B------:R0:W-:Y:S01]  /*1eda0*/  STL [R1+0x8ac], R250 ;  /* 0x0008acfa01007387 */ /* 0x0001e20000100800 */
[----:B------:R-:W-:Y:S01]  /*1edb0*/  IADD3 R240, P3, R6, R240, RZ ;  /* 0x000000f006f07210 */ /* 0x000fe20007f7e0ff */
[----:B------:R-:W-:Y:S01]  /*1edc0*/  IMAD.X R247, R2, 0x1, R247, P4 ;  /* 0x0000000102f77824 */ /* 0x000fe200020e06f7 */
[----:B------:R-:W-:Y:S01]  /*1edd0*/  IADD3 R245, P4, R6, R245, RZ ;  /* 0x000000f506f57210 */ /* 0x000fe20007f9e0ff */
[----:B0-----:R-:W2:Y:S04]  /*1ede0*/  LDL.LU R250, [R1+0x820] ;  /* 0x0008200001fa7983 */ /* 0x001ea80000300800 */
[----:B------:R-:W-:Y:S04]  /*1edf0*/  STL [R1+0x880], R240 ;  /* 0x000880f001007387 */ /* 0x000fe80000100800 */
[----:B------:R-:W-:Y:S04]  /*1ee00*/  STL [R1+0x8a4], R247 ;  /* 0x0008a4f701007387 */ /* 0x000fe80000100800 */
[----:B------:R-:W-:Y:S01]  /*1ee10*/  STL [R1+0x878], R245 ;  /* 0x000878f501007387 */ /* 0x000fe20000100800 */
[----:B---3--:R-:W-:-:S02]  /*1ee20*/  IMAD.X R251, R2, 0x1, R251, P5 ;  /* 0x0000000102fb7824 */ /* 0x008fc400028e06fb */
[----:B------:R-:W-:-:S05]  /*1ee30*/  IMAD.X R252, R2, 0x1, R252, P6 ;  /* 0x0000000102fc7824 */ /* 0x000fca00030e06fc */
[----:B------:R0:W-:Y:S04]  /*1ee40*/  STL [R1+0x894], R252 ;  /* 0x000894fc01007387 */ /* 0x0001e80000100800 */
[----:B------:R-:W-:Y:S01]  /*1ee50*/  STL [R1+0x89c], R251 ;  /* 0x00089cfb01007387 */ /* 0x000fe20000100800 */
[----:B------:R-:W-:Y:S01]  /*1ee60*/  IADD3 R249, P5, R6, R249, RZ ;  /* 0x000000f906f97210 */ /* 0x000fe20007fbe0ff */
[----:B------:R-:W-:Y:S01]  /*1ee70*/  IMAD.X R207, R2, 0x1, R207, P1 ;  /* 0x0000000102cf7824 */ /* 0x000fe200008e06cf */
[C---:B------:R-:W-:Y:S01]  /*1ee80*/  IADD3 R213, P6, R6.reuse, R213, RZ ;  /* 0x000000d506d57210 */ /* 0x040fe20007fde0ff */
[----:B0-----:R-:W3:Y:S01]  /*1ee90*/  LDL.LU R252, [R1+0x844] ;  /* 0x0008440001fc7983 */ /* 0x001ee20000300800 */
[----:B------:R-:W-:-:S03]  /*1eea0*/  IADD3 R248, P1, R6, R248, RZ ;  /* 0x000000f806f87210 */ /* 0x000fc60007f3e0ff */
        /* <DEDUP_REMOVED lines=8> */
[----:B------:R-:W-:Y:S01]  /*1ef30*/  STL [R1+0x88c], R207 ;  /* 0x00088ccf01007387 */ /* 0x000fe20000100800 */
        /* <DEDUP_REMOVED lines=12> */
[----:B0-----:R-:W3:Y:S04]  /*1f000*/  LDL.LU R239, [R1+0x810] ;  /* 0x0008100001ef7983 */ /* 0x001ee80000300800 */
[----:B------:R-:W-:Y:S01]  /*1f010*/  STL [R1+0x86c], R221 ;  /* 0x00086cdd01007387 */ /* 0x000fe20000100800 */
[C---:B----4-:R-:W-:Y:S02]  /*1f020*/  IMAD.X R243, R2.reuse, 0x1, R243, P6 ;  /* 0x0000000102f37824 */ /* 0x050fe400030e06f3 */
[----:B------:R-:W-:Y:S01]  /*1f030*/  IMAD.X R231, R2, 0x1, R231, P1 ;  /* 0x0000000102e77824 */ /* 0x000fe200008e06e7 */
[----:B------:R-:W-:-:S02]  /*1f040*/  IADD3 R227, P6, R6, R227, RZ ;  /* 0x000000e306e37210 */ /* 0x000fc40007fde0ff */
[----:B------:R0:W-:Y:S04]  /*1f050*/  STL [R1+0x864], R243 ;  /* 0x000864f301007387 */ /* 0x0001e80000100800 */
[----:B0-----:R-:W4:Y:S01]  /*1f060*/  LDL.LU R243, [R1+0x834] ;  /* 0x0008340001f37983 */ /* 0x001f220000300800 */
[----:B------:R-:W-:Y:S01]  /*1f070*/  IADD3 R246, P1, R6, R246, RZ ;  /* 0x000000f606f67210 */ /* 0x000fe20007f3e0ff */
        /* <DEDUP_REMOVED lines=13> */
[----:B--2---:R-:W-:-:S05]  /*1f150*/  IADD3 R250, P3, R6, R250, RZ ;  /* 0x000000fa06fa7210 */ /* 0x004fca0007f7e0ff */
[----:B------:R0:W-:Y:S04]  /*1f160*/  STL [R1+0x820], R250 ;  /* 0x000820fa01007387 */ /* 0x0001e80000100800 */
[----:B------:R-:W2:Y:S04]  /*1f170*/  LDL.LU R251, [R1+0x7f8] ;  /* 0x0007f80001fb7983 */ /* 0x000ea80000300800 */
[----:B------:R-:W2:Y:S04]  /*1f180*/  LDL.LU R249, [R1+0x81c] ;  /* 0x00081c0001f97983 */ /* 0x000ea80000300800 */
[----:B0-----:R-:W2:Y:S04]  /*1f190*/  LDL.LU R250, [R1+0x7f0] ;  /* 0x0007f00001fa7983 */ /* 0x001ea80000300800 */
[----:B------:R-:W2:Y:S04]  /*1f1a0*/  LDL.LU R213, [R1+0x814] ;  /* 0x0008140001d57983 */ /* 0x000ea80000300800 */
[----:B------:R-:W2:Y:S01]  /*1f1b0*/  LDL.LU R207, [R1+0x7e8] ;  /* 0x0007e80001cf7983 */ /* 0x000ea20000300800 */
[----:B---3--:R-:W-:-:S05]  /*1f1c0*/  IMAD.X R252, R2, 0x1, R252, P4 ;  /* 0x0000000102fc7824 */ /* 0x008fca00020e06fc */
[----:B------:R0:W-:Y:S04]  /*1f1d0*/  STL [R1+0x844], R252 ;  /* 0x000844fc01007387 */ /* 0x0001e80000100800 */
[----:B0-----:R-:W3:Y:S04]  /*1f1e0*/  LDL.LU R252, [R1+0x80c] ;  /* 0x00080c0001fc7983 */ /* 0x001ee80000300800 */
[----:B------:R-:W3:Y:S04]  /*1f1f0*/  LDL.LU R209, [R1+0x7e0] ;  /* 0x0007e00001d17983 */ /* 0x000ee80000300800 */
[----:B------:R-:W3:Y:S04]  /*1f200*/  LDL.LU R215, [R1+0x804] ;  /* 0x0008040001d77983 */ /* 0x000ee80000300800 */
[----:B------:R-:W3:Y:S01]  /*1f210*/  LDL.LU R211, [R1+0x7d8] ;  /* 0x0007d80001d37983 */ /* 0x000ee20000300800 */
[----:B------:R-:W-:-:S05]  /*1f220*/  IADD3 R248, P4, R6, R248, RZ ;  /* 0x000000f806f87210 */ /* 0x000fca0007f9e0ff */
        /* <DEDUP_REMOVED lines=19> */
[----:B------:R-:W-:Y:S01]  /*1f360*/  IADD3 R246, P6, R6, R246, RZ ;  /* 0x000000f606f67210 */ /* 0x000fe20007fde0ff */
        /* <DEDUP_REMOVED lines=8> */
[----:B--2---:R-:W-:Y:S01]  /*1f3f0*/  IMAD.X R249, R2, 0x1, R249, P3 ;  /* 0x0000000102f97824 */ /* 0x004fe200018e06f9 */
[----:B------:R-:W-:-:S02]  /*1f400*/  IADD3 R251, P2, R6, R251, RZ ;  /* 0x000000fb06fb7210 */ /* 0x000fc40007f5e0ff */
[----:B------:R-:W-:-:S05]  /*1f410*/  IADD3 R250, P3, R6, R250, RZ ;  /* 0x000000fa06fa7210 */ /* 0x000fca0007f7e0ff */
[----:B------:R0:W-:Y:S04]  /*1f420*/  STL [R1+0x7f0], R250 ;  /* 0x0007f0fa01007387 */ /* 0x0001e80000100800 */
[----:B------:R-:W-:Y:S01]  /*1f430*/  STL [R1+0x7f8], R251 ;  /* 0x0007f8fb01007387 */ /* 0x000fe20000100800 */
[----:B------:R-:W-:-:S03]  /*1f440*/  IMAD.X R213, R2, 0x1, R213, P4 ;  /* 0x0000000102d57824 */ /* 0x000fc600020e06d5 */
[----:B0-----:R-:W2:Y:S04]  /*1f450*/  LDL.LU R250, [R1+0x7a0] ;  /* 0x0007a00001fa7983 */ /* 0x001ea80000300800 */
[----:B------:R-:W-:Y:S01]  /*1f460*/  STL [R1+0x81c], R249 ;  /* 0x00081cf901007387 */ /* 0x000fe20000100800 */
[----:B------:R-:W-:Y:S01]  /*1f470*/  IADD3 R207, P4, R6, R207, RZ ;  /* 0x000000cf06cf7210 */ /* 0x000fe20007f9e0ff */
[----:B---3--:R-:W-:-:S05]  /*1f480*/  IMAD.X R252, R2, 0x1, R252, P5 ;  /* 0x0000000102fc7824 */ /* 0x008fca00028e06fc */
[----:B------:R0:W-:Y:S04]  /*1f490*/  STL [R1+0x80c], R252 ;  /* 0x00080cfc01007387 */ /* 0x0001e80000100800 */
[----:B------:R-:W-:Y:S01]  /*1f4a0*/  STL [R1+0x814], R213 ;  /* 0x000814d501007387 */ /* 0x000fe20000100800 */
[----:B------:R-:W-:Y:S01]  /*1f4b0*/  IADD3 R209, P5, R6, R209, RZ ;  /* 0x000000d106d17210 */ /* 0x000fe20007fbe0ff */
[----:B------:R-:W-:Y:S01]  /*1f4c0*/  IMAD.X R215, R2, 0x1, R215, P6 ;  /* 0x0000000102d77824 */ /* 0x000fe200030e06d7 */
[----:B------:R-:W-:Y:S01]  /*1f4d0*/  IADD3 R211, P6, R6, R211, RZ ;  /* 0x000000d306d37210 */ /* 0x000fe20007fde0ff */
[----:B0-----:R-:W3:Y:S04]  /*1f4e0*/  LDL.LU R252, [R1+0x7c4] ;  /* 0x0007c40001fc7983 */ /* 0x001ee80000300800 */
[----:B------:R-:W-:Y:S01]  /*1f4f0*/  STL [R1+0x7e8], R207 ;  /* 0x0007e8cf01007387 */ /* 0x000fe20000100800 */
[----:B------:R-:W-:-:S02]  /*1f500*/  IMAD.X R248, R2, 0x1, R248, P2 ;  /* 0x0000000102f87824 */ /* 0x000fc400010e06f8 */
[----:B------:R-:W-:Y:S01]  /*1f510*/  IMAD.X R219, R2, 0x1, R219, P1 ;  /* 0x0000000102db7824 */ /* 0x000fe200008e06db */
[----:B------:R-:W-:Y:S04]  /*1f520*/  STL [R1+0x7e0], R209 ;  /* 0x0007e0d101007387 */ /* 0x000fe80000100800 */
[----:B------:R-:W-:Y:S04]  /*1f530*/  STL [R1+0x804], R215 ;  /* 0x000804d701007387 */ /* 0x000fe80000100800 */
[----:B------:R-:W-:Y:S04]  /*1f540*/  STL [R1+0x7d8], R211 ;  /* 0x0007d8d301007387 */ /* 0x000fe80000100800 */
[----:B------:R0:W-:Y:S04]  /*1f550*/  STL [R1+0x7f4], R248 ;  /* 0x0007f4f801007387 */ /* 0x0001e80000100800 */
[----:B------:R-:W-:Y:S04]  /*1f560*/  STL [R1+0x7fc], R219 ;  /* 0x0007fcdb01007387 */ /* 0x000fe80000100800 */
[----:B0-----:R-:W3:Y:S01]  /*1f570*/  LDL.LU R248, [R1+0x798] ;  /* 0x0007980001f87983 */ /* 0x001ee20000300800 */
[----:B------:R-:W-:Y:S01]  /*1f580*/  IADD3 R223, P1, R6, R223, RZ ;  /* 0x000000df06df7210 */ /* 0x000fe20007f3e0ff */
[----:B------:R-:W-:-:S04]  /*1f590*/  IMAD.X R241, R2, 0x1, R241, P3 ;  /* 0x0000000102f17824 */ /* 0x000fc800018e06f1 */
[----:B------:R-:W-:Y:S04]  /*1f5a0*/  STL [R1+0x7d0], R223 ;  /* 0x0007d0df01007387 */ /* 0x000fe80000100800 */
[----:B------:R0:W-:Y:S04]  /*1f5b0*/  STL [R1+0x7ec], R241 ;  /* 0x0007ecf101007387 */ /* 0x0001e80000100800 */
[----:B0-----:R-:W3:Y:S01]  /*1f5c0*/  LDL.LU R241, [R1+0x7bc] ;  /* 0x0007bc0001f17983 */ /* 0x001ee20000300800 */
[C---:B------:R-:W-:Y:S02]  /*1f5d0*/  IADD3 R221, P2, R6.reuse, R221, RZ ;  /* 0x000000dd06dd7210 */ /* 0x040fe40007f5e0ff */
[----:B------:R-:W-:-:S03]  /*1f5e0*/  IADD3 R239, P3, R6, R239, RZ ;  /* 0x000000ef06ef7210 */ /* 0x000fc60007f7e0ff */
[----:B------:R-:W-:Y:S01]  /*1f5f0*/  STL [R1+0x7c8], R221 ;  /* 0x0007c8dd01007387 */ /* 0x000fe20000100800 */
[----:B------:R-:W-:Y:S01]  /*1f600*/  IMAD.X R227, R2, 0x1, R227, P4 ;  /* 0x0000000102e37824 */ /* 0x000fe200020e06e3 */
[----:B------:R-:W-:Y:S02]  /*1f610*/  IADD3 R231, P4, R6, R231, RZ ;  /* 0x000000e706e77210 */ /* 0x000fe40007f9e0ff */
[----:B------:R0:W-:Y:S04]  /*1f620*/  STL [R1+0x7c0], R239 ;  /* 0x0007c0ef01007387 */ /* 0x0001e80000100800 */
[----:B0-----:R-:W3:Y:S01]  /*1f630*/  LDL.LU R239, [R1+0x790] ;  /* 0x0007900001ef7983 */ /* 0x001ee20000300800 */
[----:B----4-:R-:W-:Y:S01]  /*1f640*/  IMAD.X R243, R2, 0x1, R243, P5 ;  /* 0x0000000102f37824 */ /* 0x010fe200028e06f3 */
        /* <DEDUP_REMOVED lines=13> */
[----:B------:R-:W-:-:S05]  /*1f720*/  IMAD.X R246, R2, 0x1, R246, P1 ;  /* 0x0000000102f67824 */ /* 0x000fca00008e06f6 */
[----:B------:R0:W-:Y:S04]  /*1f730*/  STL [R1+0x7cc], R246 ;  /* 0x0007ccf601007387 */ /* 0x0001e80000100800 */
[----:B------:R-:W4:Y:S04]  /*1f740*/  LDL.LU R251, [R1+0x7a4] ;  /* 0x0007a40001fb7983 */ /* 0x000f280000300800 */
[----:B------:R-:W4:Y:S04]  /*1f750*/  LDL.LU R249, [R1+0x778] ;  /* 0x0007780001f97983 */ /* 0x000f280000300800 */
        /* <DEDUP_REMOVED lines=29> */
[----:B----4-:R-:W-:Y:S01]  /*1f930*/  IMAD.X R243, R2, 0x1, R243, P4 ;  /* 0x0000000102f37824 */ /* 0x010fe200020e06f3 */
[----:B------:R-:W-:Y:S01]  /*1f940*/  IADD3 R240, P4, R6, R240, RZ ;  /* 0x000000f006f07210 */ /* 0x000fe20007f9e0ff */
[----:B------:R-:W-:-:S03]  /*1f950*/  IMAD.X R247, R2, 0x1, R247, P5 ;  /* 0x0000000102f77824 */ /* 0x000fc600028e06f7 */
[----:B------:R0:W-:Y:S01]  /*1f960*/  STL [R1+0x7b4], R243 ;  /* 0x0007b4f301007387 */ /* 0x0001e20000100800 */
[----:B------:R-:W-:-:S03]  /*1f970*/  IADD3 R245, P5, R6, R245, RZ ;  /* 0x000000f506f57210 */ /* 0x000fc60007fbe0ff */
[----:B0-----:R-:W4:Y:S04]  /*1f980*/  LDL.LU R243, [R1+0x728] ;  /* 0x0007280001f37983 */ /* 0x001f280000300800 */
[----:B------:R-:W-:Y:S04]  /*1f990*/  STL [R1+0x788], R240 ;  /* 0x000788f001007387 */ /* 0x000fe80000100800 */
[----:B------:R-:W-:Y:S04]  /*1f9a0*/  STL [R1+0x7ac], R247 ;  /* 0x0007acf701007387 */ /* 0x000fe80000100800 */
[----:B------:R-:W-:Y:S01]  /*1f9b0*/  STL [R1+0x780], R245 ;  /* 0x000780f501007387 */ /* 0x000fe20000100800 */
[----:B------:R-:W-:Y:S01]  /*1f9c0*/  IMAD.X R251, R2, 0x1, R251, P6 ;  /* 0x0000000102fb7824 */ /* 0x000fe200030e06fb */
        /* <DEDUP_REMOVED lines=8> */
[----:B--2---:R-:W-:Y:S01]  /*1fa50*/  IADD3 R250, P2, R6, R250, RZ ;  /* 0x000000fa06fa7210 */ /* 0x004fe20007f5e0ff */
[----:B------:R-:W-:-:S04]  /*1fa60*/  IMAD.X R209, R2, 0x1, R209, P3 ;  /* 0x0000000102d17824 */ /* 0x000fc800018e06d1 */
[----:B------:R0:W-:Y:S04]  /*1fa70*/  STL [R1+0x768], R250 ;  /* 0x000768fa01007387 */ /* 0x0001e80000100800 */
[----:B------:R-:W-:Y:S01]  /*1fa80*/  STL [R1+0x770], R213 ;  /* 0x000770d501007387 */ /* 0x000fe20000100800 */
[----:B------:R-:W-:Y:S01]  /*1fa90*/  IADD3 R215, P3, R6, R215, RZ ;  /* 0x000000d706d77210 */ /* 0x000fe20007f7e0ff */
[C---:B------:R-:W-:Y:S02]  /*1faa0*/  IMAD.X R211, R2.reuse, 0x1, R211, P4 ;  /* 0x0000000102d37824 */ /* 0x040fe400020e06d3 */
[----:B0-----:R-:W2:Y:S04]  /*1fab0*/  LDL.LU R250, [R1+0x720] ;  /* 0x0007200001fa7983 */ /* 0x001ea80000300800 */
[----:B------:R-:W-:Y:S04]  /*1fac0*/  STL [R1+0x794], R207 ;  /* 0x000794cf01007387 */ /* 0x000fe80000100800 */
        /* <DEDUP_REMOVED lines=10> */
[----:B------:R-:W-:-:S03]  /*1fb70*/  IADD3 R248, P6, R6, R248, RZ ;  /* 0x000000f806f87210 */ /* 0x000fc60007fde0ff */
[----:B------:R-:W-:Y:S04]  /*1fb80*/  STL [R1+0x77c], R223 ;  /* 0x00077cdf01007387 */ /* 0x000fe80000100800 */
[----:B------:R0:W-:Y:S04]  /*1fb90*/  STL [R1+0x748], R248 ;  /* 0x000748f801007387 */ /* 0x0001e80000100800 */
[----:B0-----:R-:W3:Y:S04]  /*1fba0*/  LDL.LU R248, [R1+0x718] ;  /* 0x0007180001f87983 */ /* 0x001ee80000300800 */
[----:B------:R-:W-:Y:S01]  /*1fbb0*/  STL [R1+0x774], R221 ;  /* 0x000774dd01007387 */ /* 0x000fe20000100800 */
[----:B------:R-:W-:-:S05]  /*1fbc0*/  IMAD.X R241, R2, 0x1, R241, P1 ;  /* 0x0000000102f17824 */ /* 0x000fca00008e06f1 */
[----:B------:R0:W-:Y:S04]  /*1fbd0*/  STL [R1+0x76c], R241 ;  /* 0x00076cf101007387 */ /* 0x0001e80000100800 */
[----:B0-----:R-:W3:Y:S01]  /*1fbe0*/  LDL.LU R241, [R1+0x73c] ;  /* 0x00073c0001f17983 */ /* 0x001ee20000300800 */
[----:B------:R-:W-:Y:S01]  /*1fbf0*/  IMAD.X R231, R2, 0x1, R231, P2 ;  /* 0x0000000102e77824 */ /* 0x000fe200010e06e7 */
[C---:B------:R-:W-:Y:S02]  /*1fc00*/  IADD3 R227, P1, R6.reuse, R227, RZ ;  /* 0x000000e306e37210 */ /* 0x040fe40007f3e0ff */
[----:B------:R-:W-:Y:S01]  /*1fc10*/  IADD3 R239, P2, R6, R239, RZ ;  /* 0x000000ef06ef7210 */ /* 0x000fe20007f5e0ff */
[----:B------:R-:W-:Y:S01]  /*1fc20*/  IMAD.X R229, R2, 0x1, R229, P3 ;  /* 0x0000000102e57824 */ /* 0x000fe200018e06e5 */
[----:B------:R-:W-:-:S03]  /*1fc30*/  IADD3 R235, P3, R6, R235, RZ ;  /* 0x000000eb06eb7210 */ /* 0x000fc60007f7e0ff */
[----:B------:R0:W-:Y:S04]  /*1fc40*/  STL [R1+0x738], R239 ;  /* 0x000738ef01007387 */ /* 0x0001e80000100800 */
[----:B------:R-:W-:Y:S01]  /*1fc50*/  STL [R1+0x740], R227 ;  /* 0x000740e301007387 */ /* 0x000fe20000100800 */
[----:B------:R-:W-:-:S03]  /*1fc60*/  IMAD.X R237, R2, 0x1, R237, P4 ;  /* 0x0000000102ed7824 */ /* 0x000fc600020e06ed */
        /* <DEDUP_REMOVED lines=8> */
[----:B----4-:R-:W-:-:S05]  /*1fcf0*/  IADD3 R243, P4, R6, R243, RZ ;  /* 0x000000f306f37210 */ /* 0x010fca0007f9e0ff */
[----:B------:R0:W-:Y:S04]  /*1fd00*/  STL [R1+0x728], R243 ;  /* 0x000728f301007387 */ /* 0x0001e80000100800 */
[----:B------:R-:W4:Y:S04]  /*1fd10*/  LDL.LU R251, [R1+0x700] ;  /* 0x0007000001fb7983 */ /* 0x000f280000300800 */
[----:B------:R-:W4:Y:S04]  /*1fd20*/  LDL.LU R249, [R1+0x724] ;  /* 0x0007240001f97983 */ /* 0x000f280000300800 */
        /* <DEDUP_REMOVED lines=10> */
[----:B------:R0:W-:Y:S04]  /*1fdd0*/  STL [R1+0x720], R250 ;  /* 0x000720fa01007387 */ /* 0x0001e80000100800 */
[----:B------:R-:W2:Y:S04]  /*1fde0*/  LDL.LU R219, [R1+0x704] ;  /* 0x0007040001db7983 */ /* 0x000ea80000300800 */
[----:B------:R-:W2:Y:S04]  /*1fdf0*/  LDL.LU R223, [R1+0x6d8] ;  /* 0x0006d80001df7983 */ /* 0x000ea80000300800 */
[----:B0-----:R-:W2:Y:S04]  /*1fe00*/  LDL.LU R250, [R1+0x6fc] ;  /* 0x0006fc0001fa7983 */ /* 0x001ea80000300800 */
[----:B------:R-:W2:Y:S01]  /*1fe10*/  LDL.LU R221, [R1+0x6d0] ;  /* 0x0006d00001dd7983 */ /* 0x000ea20000300800 */
[----:B---3--:R-:W-:-:S05]  /*1fe20*/  IMAD.X R252, R2, 0x1, R252, P6 ;  /* 0x0000000102fc7824 */ /* 0x008fca00030e06fc */
[----:B------:R0:W-:Y:S04]  /*1fe30*/  STL [R1+0x744], R252 ;  /* 0x000744fc01007387 */ /* 0x0001e80000100800 */
[----:B0-----:R-:W3:Y:S01]  /*1fe40*/  LDL.LU R252, [R1+0x6f4] ;  /* 0x0006f40001fc7983 */ /* 0x001ee20000300800 */
[----:B------:R-:W-:-:S05]  /*1fe50*/  IADD3 R248, P6, R6, R248, RZ ;  /* 0x000000f806f87210 */ /* 0x000fca0007fde0ff */
[----:B------:R0:W-:Y:S04]  /*1fe60*/  STL [R1+0x718], R248 ;  /* 0x000718f801007387 */ /* 0x0001e80000100800 */
[----:B0-----:R-:W3:Y:S04]  /*1fe70*/  LDL.LU R248, [R1+0x6c8] ;  /* 0x0006c80001f87983 */ /* 0x001ee80000300800 */
[----:B------:R-:W3:Y:S04]  /*1fe80*/  LDL.LU R227, [R1+0x6ec] ;  /* 0x0006ec0001e37983 */ /* 0x000ee80000300800 */
[----:B------:R-:W3:Y:S01]  /*1fe90*/  LDL.LU R231, [R1+0x6c0] ;  /* 0x0006c00001e77983 */ /* 0x000ee20000300800 */
[----:B------:R-:W-:-:S05]  /*1fea0*/  IMAD.X R241, R2, 0x1, R241, P1 ;  /* 0x0000000102f17824 */ /* 0x000fca00008e06f1 */
[----:B------:R0:W-:Y:S04]  /*1feb0*/  STL [R1+0x73c], R241 ;  /* 0x00073cf101007387 */ /* 0x0001e80000100800 */
[----:B0-----:R-:W3:Y:S04]  /*1fec0*/  LDL.LU R241, [R1+0x6e4] ;  /* 0x0006e40001f17983 */ /* 0x001ee80000300800 */
[----:B------:R-:W3:Y:S04]  /*1fed0*/  LDL.LU R229, [R1+0x6b8] ;  /* 0x0006b80001e57983 */ /* 0x000ee80000300800 */
[----:B------:R-:W3:Y:S04]  /*1fee0*/  LDL.LU R235, [R1+0x6dc] ;  /* 0x0006dc0001eb7983 */ /* 0x000ee80000300800 */
[----:B------:R-:W3:Y:S01]  /*1fef0*/  LDL.LU R237, [R1+0x6b0] ;  /* 0x0006b00001ed7983 */ /* 0x000ee20000300800 */
[----:B------:R-:W-:Y:S01]  /*1ff00*/  IADD3 R239, P1, R6, R239, RZ ;  /* 0x000000ef06ef7210 */ /* 0x000fe20007f3e0ff */
[----:B------:R-:W-:Y:S01]  /*1ff10*/  IMAD.X R240, R2, 0x1, R240, P2 ;  /* 0x0000000102f07824 */ /* 0x000fe200010e06f0 */
[----:B------:R-:W-:-:S03]  /*1ff20*/  IADD3 R247, P2, R6, R247, RZ ;  /* 0x000000f706f77210 */ /* 0x000fc60007f5e0ff */
[----:B------:R0:W-:Y:S01]  /*1ff30*/  STL [R1+0x710], R239 ;  /* 0x000710ef01007387 */ /* 0x0001e20000100800 */
[----:B------:R-:W-:-:S03]  /*1ff40*/  IMAD.X R245, R2, 0x1, R245, P3 ;  /* 0x0000000102f57824 */ /* 0x000fc600018e06f5 */
[----:B0-----:R-:W3:Y:S04]  /*1ff50*/  LDL.LU R239, [R1+0x6d4] ;  /* 0x0006d40001ef7983 */ /* 0x001ee80000300800 */
[----:B------:R-:W-:Y:S04]  /*1ff60*/  STL [R1+0x734], R240 ;  /* 0x000734f001007387 */ /* 0x000fe80000100800 */
[----:B------:R-:W-:Y:S04]  /*1ff70*/  STL [R1+0x708], R247 ;  /* 0x000708f701007387 */ /* 0x000fe80000100800 */
[----:B------:R-:W-:Y:S01]  /*1ff80*/  STL [R1+0x72c], R245 ;  /* 0x00072cf501007387 */ /* 0x000fe20000100800 */
[----:B----4-:R-:W-:Y:S01]  /*1ff90*/  IMAD.X R249, R2, 0x1, R249, P4 ;  /* 0x0000000102f97824 */ /* 0x010fe200020e06f9 */
[----:B------:R-:W-:-:S02]  /*1ffa0*/  IADD3 R251, P3, R6, R251, RZ ;  /* 0x000000fb06fb7210 */ /* 0x000fc40007f7e0ff */
[----:B------:R-:W-:Y:S01]  /*1ffb0*/  IADD3 R243, P4, R6, R243, RZ ;  /* 0x000000f306f37210 */ /* 0x000fe20007f9e0ff */
[----:B------:R-:W-:Y:S01]  /*1ffc0*/  IMAD.X R213, R2, 0x1, R213, P5 ;  /* 0x0000000102d57824 */ /* 0x000fe200028e06d5 */
[----:B------:R-:W-:-:S03]  /*1ffd0*/  IADD3 R207, P5, R6, R207, RZ ;  /* 0x000000cf06cf7210 */ /* 0x000fc60007fbe0ff */
[----:B------:R0:W-:Y:S04]  /*1ffe0*/  STL [R1+0x6f8], R243 ;  /* 0x0006f8f301007387 */ /* 0x0001e80000100800 */
[----:B------:R-:W-:Y:S04]  /*1fff0*/  STL [R1+0x700], R251 ;  /* 0x000700fb01007387 */ /* 0x000fe80000100800 */
[----:B0-----:R-:W4:Y:S04]  /*20000*/  LDL.LU R243, [R1+0x6a8] ;  /* 0x0006a80001f37983 */ /* 0x001f280000300800 */
[----:B------:R-:W-:Y:S01]  /*20010*/  STL [R1+0x724], R249 ;  /* 0x000724f901007387 */ /* 0x000fe20000100800 */
[----:B------:R-:W-:Y:S01]  /*20020*/  IMAD.X R246, R2, 0x1, R246, P6 ;  /* 0x0000000102f67824 */ /* 0x000fe200030e06f6 */
[----:B------:R-:W-:Y:S01]  /*20030*/  IADD3 R209, P6, R6, R209, RZ ;  /* 0x000000d106d17210 */ /* 0x000fe20007fde0ff */
[----:B------:R-:W-:Y:S01]  /*20040*/  IMAD.X R215, R2, 0x1, R215, P1 ;  /* 0x0000000102d77824 */ /* 0x000fe200008e06d7 */
[----:B------:R-:W-:-:S02]  /*20050*/  IADD3 R211, P1, R6, R211, RZ ;  /* 0x000000d306d37210 */ /* 0x000fc40007f3e0ff */
[----:B------:R0:W-:Y:S04]  /*20060*/  STL [R1+0x714], R246 ;  /* 0x000714f601007387 */ /* 0x0001e80000100800 */
[----:B------:R-:W-:Y:S04]  /*20070*/  STL [R1+0x71c], R213 ;  /* 0x00071cd501007387 */ /* 0x000fe80000100800 */
[----:B0-----:R-:W4:Y:S04]  /*20080*/  LDL.LU R246, [R1+0x6cc] ;  /* 0x0006cc0001f67983 */ /* 0x001f280000300800 */
[----:B------:R-:W-:Y:S04]  /*20090*/  STL [R1+0x6f0], R207 ;  /* 0x0006f0cf01007387 */ /* 0x000fe80000100800 */
[----:B------:R-:W-:Y:S04]  /*200a0*/  STL [R1+0x6e8], R209 ;  /* 0x0006e8d101007387 */ /* 0x000fe80000100800 */
[----:B------:R-:W-:Y:S04]  /*200b0*/  STL [R1+0x70c], R215 ;  /* 0x00070cd701007387 */ /* 0x000fe80000100800 */
[----:B------:R-:W-:Y:S01]  /*200c0*/  STL [R1+0x6e0], R211 ;  /* 0x0006e0d301007387 */ /* 0x000fe20000100800 */
[----:B--2---:R-:W-:-:S02]  /*200d0*/  IMAD.X R219, R2, 0x1, R219, P2 ;  /* 0x0000000102db7824 */ /* 0x004fc400010e06db */
[----:B------:R-:W-:Y:S01]  /*200e0*/  IMAD.X R250, R2, 0x1, R250, P3 ;  /* 0x0000000102fa7824 */ /* 0x000fe200018e06fa */
[----:B------:R-:W-:-:S04]  /*200f0*/  IADD3 R223, P2, R6, R223, RZ ;  /* 0x000000df06df7210 */ /* 0x000fc80007f5e0ff */
[----:B------:R0:W-:Y:S04]  /*20100*/  STL [R1+0x6fc], R250 ;  /* 0x0006fcfa01007387 */ /* 0x0001e80000100800 */
[----:B------:R-:W-:Y:S04]  /*20110*/  STL [R1+0x704], R219 ;  /* 0x000704db01007387 */ /* 0x000fe80000100800 */
[----:B0-----:R-:W2:Y:S04]  /*20120*/  LDL.LU R250, [R1+0x6a0] ;  /* 0x0006a00001fa7983 */ /* 0x001ea80000300800 */
[----:B------:R-:W-:Y:S01]  /*20130*/  STL [R1+0x6d8], R223 ;  /* 0x0006d8df01007387 */ /* 0x000fe20000100800 */
[----:B------:R-:W-:Y:S01]  /*20140*/  IADD3 R221, P3, R6, R221, RZ ;  /* 0x000000dd06dd7210 */ /* 0x000fe20007f7e0ff */
[----:B---3--:R-:W-:-:S05]  /*20150*/  IMAD.X R252, R2, 0x1, R252, P4 ;  /* 0x0000000102fc7824 */ /* 0x008fca00020e06fc */
[----:B------:R0:W-:Y:S04]  /*20160*/  STL [R1+0x6f4], R252 ;  /* 0x0006f4fc01007387 */ /* 0x0001e80000100800 */
[----:B0-----:R-:W3:Y:S01]  /*20170*/  LDL.LU R252, [R1+0x6c4] ;  /* 0x0006c40001fc7983 */ /* 0x001ee20000300800 */
[----:B------:R-:W-:-:S03]  /*20180*/  IADD3 R248, P4, R6, R248, RZ ;  /* 0x000000f806f87210 */ /* 0x000fc60007f9e0ff */
[----:B------:R-:W-:Y:S04]  /*20190*/  STL [R1+0x6d0], R221 ;  /* 0x0006d0dd01007387 */ /* 0x000fe80000100800 */
[----:B------:R0:W-:Y:S04]  /*201a0*/  STL [R1+0x6c8], R248 ;  /* 0x0006c8f801007387 */ /* 0x0001e80000100800 */
[----:B0-----:R-:W3:Y:S01]  /*201b0*/  LDL.LU R248, [R1+0x698] ;  /* 0x0006980001f87983 */ /* 0x001ee20000300800 */
[C---:B------:R-:W-:Y:S02]  /*201c0*/  IMAD.X R227, R2.reuse, 0x1, R227, P5 ;  /* 0x0000000102e37824 */ /* 0x040fe400028e06e3 */
        /* <DEDUP_REMOVED lines=29> */
[----:B------:R0:W-:Y:S04]  /*203a0*/  STL [R1+0x6cc], R246 ;  /* 0x0006ccf601007387 */ /* 0x0001e80000100800 */
[----:B------:R-:W4:Y:S04]  /*203b0*/  LDL.LU R219, [R1+0x660] ;  /* 0x0006600001db7983 */ /* 0x000f280000300800 */
[----:B------:R-:W4:Y:S04]  /*203c0*/  LDL.LU R223, [R1+0x684] ;  /* 0x0006840001df7983 */ /* 0x000f280000300800 */
[----:B0-----:R-:W4:Y:S04]  /*203d0*/  LDL.LU R246, [R1+0x658] ;  /* 0x0006580001f67983 */ /* 0x001f280000300800 */
[----:B------:R-:W4:Y:S01]  /*203e0*/  LDL.LU R221, [R1+0x67c] ;  /* 0x00067c0001dd7983 */ /* 0x000f220000300800 */
[----:B--2---:R-:W-:-:S05]  /*203f0*/  IADD3 R250, P3, R6, R250, RZ ;  /* 0x000000fa06fa7210 */ /* 0x004fca0007f7e0ff */
[----:B------:R0:W-:Y:S04]  /*20400*/  STL [R1+0x6a0], R250 ;  /* 0x0006a0fa01007387 */ /* 0x0001e80000100800 */
[----:B0-----:R-:W2:Y:S01]  /*20410*/  LDL.LU R250, [R1+0x650] ;  /* 0x0006500001fa7983 */ /* 0x001ea20000300800 */
[----:B---3--:R-:W-:-:S05]  /*20420*/  IMAD.X R252, R2, 0x1, R252, P4 ;  /* 0x0000000102fc7824 */ /* 0x008fca00020e06fc */
[----:B------:R0:W-:Y:S04]  /*20430*/  STL [R1+0x6c4], R252 ;  /* 0x0006c4fc01007387 */ /* 0x0001e80000100800 */
[----:B0-----:R-:W3:Y:S04]  /*20440*/  LDL.LU R252, [R1+0x674] ;  /* 0x0006740001fc7983 */ /* 0x001ee80000300800 */
[----:B------:R-:W3:Y:S01]  /*20450*/  LDL.LU R227, [R1+0x648] ;  /* 0x0006480001e37983 */ /* 0x000ee20000300800 */
[----:B------:R-:W-:-:S03]  /*20460*/  IADD3 R248, P4, R6, R248, RZ ;  /* 0x000000f806f87210 */ /* 0x000fc60007f9e0ff */
[----:B------:R-:W3:Y:S04]  /*20470*/  LDL.LU R231, [R1+0x66c] ;  /* 0x00066c0001e77983 */ /* 0x000ee80000300800 */
[----:B------:R0:W-:Y:S04]  /*20480*/  STL [R1+0x698], R248 ;  /* 0x000698f801007387 */ /* 0x0001e80000100800 */
[----:B0-----:R-:W3:Y:S04]  /*20490*/  LDL.LU R248, [R1+0x640] ;  /* 0x0006400001f87983 */ /* 0x001ee80000300800 */
[----:B------:R-:W3:Y:S04]  /*204a0*/  LDL.LU R229, [R1+0x664] ;  /* 0x0006640001e57983 */ /* 0x000ee80000300800 */
[----:B------:R-:W3:Y:S04]  /*204b0*/  LDL.LU R235, [R1+0x638] ;  /* 0x0006380001eb7983 */ /* 0x000ee80000300800 */
[----:B------:R-:W3:Y:S01]  /*204c0*/  LDL.LU R237, [R1+0x65c] ;  /* 0x00065c0001ed7983 */ /* 0x000ee20000300800 */
[----:B------:R-:W-:-:S05]  /*204d0*/  IMAD.X R241, R2, 0x1, R241, P5 ;  /* 0x0000000102f17824 */ /* 0x000fca00028e06f1 */
[----:B------:R0:W-:Y:S04]  /*204e0*/  STL [R1+0x6bc], R241 ;  /* 0x0006bcf101007387 */ /* 0x0001e80000100800 */
[----:B0-----:R-:W3:Y:S01]  /*204f0*/  LDL.LU R241, [R1+0x630] ;  /* 0x0006300001f17983 */ /* 0x001ee20000300800 */
[----:B------:R-:W-:Y:S01]  /*20500*/  IADD3 R240, P5, R6, R240, RZ ;  /* 0x000000f006f07210 */ /* 0x000fe20007fbe0ff */
[----:B------:R-:W-:Y:S01]  /*20510*/  IMAD.X R247, R2, 0x1, R247, P6 ;  /* 0x0000000102f77824 */ /* 0x000fe200030e06f7 */
[----:B------:R-:W-:Y:S01]  /*20520*/  IADD3 R245, P6, R6, R245, RZ ;  /* 0x000000f506f57210 */ /* 0x000fe20007fde0ff */
[----:B------:R-:W-:Y:S01]  /*20530*/  IMAD.X R251, R2, 0x1, R251, P1 ;  /* 0x0000000102fb7824 */ /* 0x000fe200008e06fb */
[----:B------:R-:W-:Y:S01]  /*20540*/  IADD3 R249, P1, R6, R249, RZ ;  /* 0x000000f906f97210 */ /* 0x000fe20007f3e0ff */
[----:B------:R-:W-:Y:S01]  /*20550*/  STL [R1+0x690], R240 ;  /* 0x000690f001007387 */ /* 0x000fe20000100800 */
[----:B------:R-:W-:-:S03]  /*20560*/  IMAD.X R239, R2, 0x1, R239, P2 ;  /* 0x0000000102ef7824 */ /* 0x000fc600010e06ef */
[----:B------:R-:W-:Y:S01]  /*20570*/  STL [R1+0x6b4], R247 ;  /* 0x0006b4f701007387 */ /* 0x000fe20000100800 */
[----:B------:R-:W-:-:S03]  /*20580*/  IMAD.X R207, R2, 0x1, R207, P3 ;  /* 0x0000000102cf7824 */ /* 0x000fc600018e06cf */
[----:B------:R-:W-:Y:S01]  /*20590*/  STL [R1+0x688], R245 ;  /* 0x000688f501007387 */ /* 0x000fe20000100800 */
[----:B------:R-:W-:-:S03]  /*205a0*/  IADD3 R213, P2, R6, R213, RZ ;  /* 0x000000d506d57210 */ /* 0x000fc60007f5e0ff */
[----:B------:R0:W-:Y:S04]  /*205b0*/  STL [R1+0x6a4], R239 ;  /* 0x0006a4ef01007387 */ /* 0x0001e80000100800 */
[----:B------:R-:W-:Y:S04]  /*205c0*/  STL [R1+0x6ac], R251 ;  /* 0x0006acfb01007387 */ /* 0x000fe80000100800 */
[----:B0-----:R-:W3:Y:S04]  /*205d0*/  LDL.LU R239, [R1+0x654] ;  /* 0x0006540001ef7983 */ /* 0x001ee80000300800 */
[----:B------:R-:W-:Y:S01]  /*205e0*/  STL [R1+0x680], R249 ;  /* 0x000680f901007387 */ /* 0x000fe20000100800 */
[----:B----4-:R-:W-:Y:S01]  /*205f0*/  IADD3 R243, P3, R6, R243, RZ ;  /* 0x000000f306f37210 */ /* 0x010fe20007f7e0ff */
[----:B------:R-:W-:Y:S01]  /*20600*/  IMAD.X R209, R2, 0x1, R209, P4 ;  /* 0x0000000102d17824 */ /* 0x000fe200020e06d1 */
[----:B------:R-:W-:Y:S01]  /*20610*/  IADD3 R215, P4, R6, R215, RZ ;  /* 0x000000d706d77210 */ /* 0x000fe20007f9e0ff */
[----:B------:R-:W-:-:S02]  /*20620*/  IMAD.X R211, R2, 0x1, R211, P5 ;  /* 0x0000000102d37824 */ /* 0x000fc400028e06d3 */
[----:B------:R0:W-:Y:S04]  /*20630*/  STL [R1+0x670], R243 ;  /* 0x000670f301007387 */ /* 0x0001e80000100800 */
[----:B------:R-:W-:Y:S04]  /*20640*/  STL [R1+0x678], R213 ;  /* 0x000678d501007387 */ /* 0x000fe80000100800 */
[----:B0-----:R-:W4:Y:S04]  /*20650*/  LDL.LU R243, [R1+0x628] ;  /* 0x0006280001f37983 */ /* 0x001f280000300800 */
[----:B------:R-:W-:Y:S04]  /*20660*/  STL [R1+0x69c], R207 ;  /* 0x00069ccf01007387 */ /* 0x000fe80000100800 */
[----:B------:R-:W-:Y:S04]  /*20670*/  STL [R1+0x694], R209 ;  /* 0x000694d101007387 */ /* 0x000fe80000100800 */
[----:B------:R-:W-:Y:S01]  /*20680*/  STL [R1+0x668], R215 ;  /* 0x000668d701007387 */ /* 0x000fe20000100800 */
[----:B------:R-:W-:Y:S01]  /*20690*/  IMAD.X R223, R2, 0x1, R223, P6 ;  /* 0x0000000102df7824 */ /* 0x000fe200030e06df */
[----:B------:R-:W-:-:S02]  /*206a0*/  IADD3 R219, P5, R6, R219, RZ ;  /* 0x000000db06db7210 */ /* 0x000fc40007fbe0ff */
[----:B------:R-:W-:Y:S01]  /*206b0*/  STL [R1+0x68c], R211 ;  /* 0x00068cd301007387 */ /* 0x000fe20000100800 */
[----:B------:R-:W-:Y:S01]  /*206c0*/  IADD3 R246, P6, R6, R246, RZ ;  /* 0x000000f606f67210 */ /* 0x000fe20007fde0ff */
[----:B------:R-:W-:-:S04]  /*206d0*/  IMAD.X R221, R2, 0x1, R221, P1 ;  /* 0x0000000102dd7824 */ /* 0x000fc800008e06dd */
[----:B------:R0:W-:Y:S04]  /*206e0*/  STL [R1+0x658], R246 ;  /* 0x000658f601007387 */ /* 0x0001e80000100800 */
[----:B------:R-:W-:Y:S04]  /*206f0*/  STL [R1+0x660], R219 ;  /* 0x000660db01007387 */ /* 0x000fe80000100800 */
        /* <DEDUP_REMOVED lines=10> */
[----:B0-----:R-:W3:Y:S01]  /*207a0*/  LDL.LU R252, [R1+0x644] ;  /* 0x0006440001fc7983 */ /* 0x001ee20000300800 */
[----:B------:R-:W-:-:S05]  /*207b0*/  IADD3 R248, P3, R6, R248, RZ ;  /* 0x000000f806f87210 */ /* 0x000fca0007f7e0ff */
[----:B------:R0:W-:Y:S04]  /*207c0*/  STL [R1+0x640], R248 ;  /* 0x000640f801007387 */ /* 0x0001e80000100800 */
[----:B------:R-:W-:Y:S04]  /*207d0*/  STL [R1+0x648], R227 ;  /* 0x000648e301007387 */ /* 0x000fe80000100800 */
[----:B0-----:R-:W3:Y:S01]  /*207e0*/  LDL.LU R248, [R1+0x618] ;  /* 0x0006180001f87983 */ /* 0x001ee20000300800 */
[----:B------:R-:W-:Y:S01]  /*207f0*/  IMAD.X R229, R2, 0x1, R229, P4 ;  /* 0x0000000102e57824 */ /* 0x000fe200020e06e5 */
[----:B------:R-:W-:-:S02]  /*20800*/  IADD3 R235, P4, R6, R235, RZ ;  /* 0x000000eb06eb7210 */ /* 0x000fc40007f9e0ff */
[----:B------:R-:W-:Y:S01]  /*20810*/  STL [R1+0x66c], R231 ;  /* 0x00066ce701007387 */ /* 0x000fe20000100800 */
[----:B------:R-:W-:-:S03]  /*20820*/  IMAD.X R237, R2, 0x1, R237, P5 ;  /* 0x0000000102ed7824 */ /* 0x000fc600028e06ed */
[----:B------:R-:W-:Y:S04]  /*20830*/  STL [R1+0x664], R229 ;  /* 0x000664e501007387 */ /* 0x000fe80000100800 */
[----:B------:R-:W3:Y:S01]  /*20840*/  LDL.LU R240, [R1+0x63c] ;  /* 0x00063c0001f07983 */ /* 0x000ee20000300800 */
[----:B------:R-:W-:-:S03]  /*20850*/  IADD3 R241, P5, R6, R241, RZ ;  /* 0x000000f106f17210 */ /* 0x000fc60007fbe0ff */
        /* <DEDUP_REMOVED lines=9> */
[----:B------:R-:W3:Y:S04]  /*208f0*/  LDL.LU R207, [R1+0x5f8] ;  /* 0x0005f80001cf7983 */ /* 0x000ee80000300800 */
[----:B------:R-:W3:Y:S01]  /*20900*/  LDL.LU R209, [R1+0x61c] ;  /* 0x00061c0001d17983 */ /* 0x000ee20000300800 */
[----:B------:R-:W-:-:S05]  /*20910*/  IMAD.X R239, R2, 0x1, R239, P6 ;  /* 0x0000000102ef7824 */ /* 0x000fca00030e06ef */
[----:B------:R-:W-:Y:S04]  /*20920*/  STL [R1+0x654], R239 ;  /* 0x000654ef01007387 */ /* 0x000fe80000100800 */
        /* <DEDUP_REMOVED lines=19> */
[----:B0-----:R-:W3:Y:S04]  /*20a60*/  LDL.LU R252, [R1+0x5ec] ;  /* 0x0005ec0001fc7983 */ /* 0x001ee80000300800 */
[----:B------:R-:W3:Y:S01]  /*20a70*/  LDL.LU R235, [R1+0x5c0] ;  /* 0x0005c00001eb7983 */ /* 0x000ee20000300800 */
[----:B------:R-:W-:-:S03]  /*20a80*/  IADD3 R248, P2, R6, R248, RZ ;  /* 0x000000f806f87210 */ /* 0x000fc60007f5e0ff */
        /* <DEDUP_REMOVED lines=8> */
[C---:B------:R-:W-:Y:S01]  /*20b10*/  IADD3 R251, P4, R6.reuse, R251, RZ ;  /* 0x000000fb06fb7210 */ /* 0x040fe20007f9e0ff */
[----:B------:R-:W-:Y:S04]  /*20b20*/  STL [R1+0x63c], R240 ;  /* 0x00063cf001007387 */ /* 0x000fe80000100800 */
[----:B------:R-:W-:Y:S01]  /*20b30*/  STL [R1+0x610], R247 ;  /* 0x000610f701007387 */ /* 0x000fe20000100800 */
[----:B------:R-:W-:-:S03]  /*20b40*/  IADD3 R241, P5, R6, R241, RZ ;  /* 0x000000f106f17210 */ /* 0x000fc60007fbe0ff */
[----:B------:R-:W-:Y:S04]  /*20b50*/  STL [R1+0x634], R245 ;  /* 0x000634f501007387 */ /* 0x000fe80000100800 */
[----:B------:R0:W-:Y:S04]  /*20b60*/  STL [R1+0x600], R241 ;  /* 0x000600f101007387 */ /* 0x0001e80000100800 */
[----:B------:R-:W-:Y:S04]  /*20b70*/  STL [R1+0x608], R251 ;  /* 0x000608fb01007387 */ /* 0x000fe80000100800 */
[----:B0-----:R-:W3:Y:S01]  /*20b80*/  LDL.LU R241, [R1+0x5b0] ;  /* 0x0005b00001f17983 */ /* 0x001ee20000300800 */
[----:B------:R-:W-:Y:S01]  /*20b90*/  IMAD.X R213, R2, 0x1, R213, P6 ;  /* 0x0000000102d57824 */ /* 0x000fe200030e06d5 */
[----:B------:R-:W-:Y:S01]  /*20ba0*/  IADD3 R207, P6, R6, R207, RZ ;  /* 0x000000cf06cf7210 */ /* 0x000fe20007fde0ff */
[----:B------:R-:W-:Y:S01]  /*20bb0*/  IMAD.X R209, R2, 0x1, R209, P1 ;  /* 0x0000000102d17824 */ /* 0x000fe200008e06d1 */
[----:B------:R-:W-:Y:S01]  /*20bc0*/  IADD3 R215, P1, R6, R215, RZ ;  /* 0x000000d706d77210 */ /* 0x000fe20007f3e0ff */
[----:B------:R-:W-:Y:S01]  /*20bd0*/  STL [R1+0x62c], R249 ;  /* 0x00062cf901007387 */ /* 0x000fe20000100800 */
[----:B------:R-:W-:-:S03]  /*20be0*/  IMAD.X R211, R2, 0x1, R211, P2 ;  /* 0x0000000102d37824 */ /* 0x000fc600010e06d3 */
[----:B------:R-:W-:Y:S01]  /*20bf0*/  STL [R1+0x624], R213 ;  /* 0x000624d501007387 */ /* 0x000fe20000100800 */
[----:B------:R-:W-:-:S03]  /*20c00*/  IADD3 R219, P2, R6, R219, RZ ;  /* 0x000000db06db7210 */ /* 0x000fc60007f5e0ff */
[----:B------:R-:W-:Y:S04]  /*20c10*/  STL [R1+0x5f8], R207 ;  /* 0x0005f8cf01007387 */ /* 0x000fe80000100800 */
[----:B------:R-:W-:Y:S04]  /*20c20*/  STL [R1+0x61c], R209 ;  /* 0x00061cd101007387 */ /* 0x000fe80000100800 */
[----:B------:R-:W-:Y:S04]  /*20c30*/  STL [R1+0x5f0], R215 ;  /* 0x0005f0d701007387 */ /* 0x000fe80000100800 */
[----:B------:R-:W-:Y:S04]  /*20c40*/  STL [R1+0x614], R211 ;  /* 0x000614d301007387 */ /* 0x000fe80000100800 */
[----:B------:R-:W-:Y:S01]  /*20c50*/  STL [R1+0x5e8], R219 ;  /* 0x0005e8db01007387 */ /* 0x000fe20000100800 */
[----:B----4-:R-:W-:Y:S01]  /*20c60*/  IMAD.X R223, R2, 0x1, R223, P3 ;  /* 0x0000000102df7824 */ /* 0x010fe200018e06df */
[----:B------:R-:W-:Y:S01]  /*20c70*/  IADD3 R221, P3, R6, R221, RZ ;  /* 0x000000dd06dd7210 */ /* 0x000fe20007f7e0ff */
[----:B------:R-:W-:Y:S01]  /*20c80*/  IMAD.X R243, R2, 0x1, R243, P4 ;  /* 0x0000000102f37824 */ /* 0x000fe200020e06f3 */
[----:B------:R-:W-:-:S04]  /*20c90*/  IADD3 R227, P4, R6, R227, RZ ;  /* 0x000000e306e37210 */ /* 0x000fc80007f9e0ff */
[----:B------:R0:W-:Y:S04]  /*20ca0*/  STL [R1+0x604], R243 ;  /* 0x000604f301007387 */ /* 0x0001e80000100800 */
[----:B------:R-:W-:Y:S04]  /*20cb0*/  STL [R1+0x60c], R223 ;  /* 0x00060cdf01007387 */ /* 0x000fe80000100800 */
[----:B0-----:R-:W4:Y:S04]  /*20cc0*/  LDL.LU R243, [R1+0x5d4] ;  /* 0x0005d40001f37983 */ /* 0x001f280000300800 */
[----:B------:R-:W-:Y:S01]  /*20cd0*/  STL [R1+0x5e0], R221 ;  /* 0x0005e0dd01007387 */ /* 0x000fe20000100800 */
        /* <DEDUP_REMOVED lines=31> */
[----:B------:R-:W-:-:S05]  /*20ed0*/  IADD3 R241, P3, R6, R241, RZ ;  /* 0x000000f106f17210 */ /* 0x000fca0007f7e0ff */
[----:B------:R-:W-:Y:S04]  /*20ee0*/  STL [R1+0x5b0], R241 ;  /* 0x0005b0f101007387 */ /* 0x000fe80000100800 */
[----:B------:R-:W3:Y:S04]  /*20ef0*/  LDL.LU R209, [R1+0x578] ;  /* 0x0005780001d17983 */ /* 0x000ee80000300800 */
[----:B------:R-:W3:Y:S04]  /*20f00*/  LDL.LU R215, [R1+0x59c] ;  /* 0x00059c0001d77983 */ /* 0x000ee80000300800 */
[----:B------:R-:W3:Y:S04]  /*20f10*/  LDL.LU R211, [R1+0x570] ;  /* 0x0005700001d37983 */ /* 0x000ee80000300800 */
[----:B------:R-:W3:Y:S04]  /*20f20*/  LDL.LU R219, [R1+0x594] ;  /* 0x0005940001db7983 */ /* 0x000ee80000300800 */
[----:B------:R-:W3:Y:S04]  /*20f30*/  LDL.LU R223, [R1+0x568] ;  /* 0x0005680001df7983 */ /* 0x000ee80000300800 */
[----:B------:R-:W3:Y:S04]  /*20f40*/  LDL.LU R221, [R1+0x58c] ;  /* 0x00058c0001dd7983 */ /* 0x000ee80000300800 */
[----:B------:R-:W3:Y:S04]  /*20f50*/  LDL.LU R227, [R1+0x560] ;  /* 0x0005600001e37983 */ /* 0x000ee80000300800 */
[----:B------:R-:W3:Y:S01]  /*20f60*/  LDL.LU R231, [R1+0xd68] ;  /* 0x000d680001e77983 */ /* 0x000ee20000300800 */
[----:B----4-:R-:W-:-:S05]  /*20f70*/  IMAD.X R243, R2, 0x1, R243, P4 ;  /* 0x0000000102f37824 */ /* 0x010fca00020e06f3 */
[----:B------:R0:W-:Y:S04]  /*20f80*/  STL [R1+0x5d4], R243 ;  /* 0x0005d4f301007387 */ /* 0x0001e80000100800 */
[----:B0-----:R-:W4:Y:S04]  /*20f90*/  LDL.LU R243, [R1+0x57c] ;  /* 0x00057c0001f37983 */ /* 0x001f280000300800 */
[----:B------:R-:W4:Y:S04]  /*20fa0*/  LDL.LU R241, [R1+0xd64] ;  /* 0x000d640001f17983 */ /* 0x000f280000300800 */
[----:B------:R-:W4:Y:S01]  /*20fb0*/  LDL.LU R229, [R1+0x574] ;  /* 0x0005740001e57983 */ /* 0x000f220000300800 */
[----:B------:R-:W-:-:S05]  /*20fc0*/  IADD3 R246, P4, R6, R246, RZ ;  /* 0x000000f606f67210 */ /* 0x000fca0007f9e0ff */
[----:B------:R-:W-:Y:S04]  /*20fd0*/  STL [R1+0x5a8], R246 ;  /* 0x0005a8f601007387 */ /* 0x000fe80000100800 */
        /* <DEDUP_REMOVED lines=30> */
[----:B------:R-:W-:Y:S01]  /*211c0*/  STL [R1+0x580], R213 ;  /* 0x000580d501007387 */ /* 0x000fe20000100800 */
[----:B------:R-:W-:-:S03]  /*211d0*/  IMAD.X R219, R2, 0x1, R219, P6 ;  /* 0x0000000102db7824 */ /* 0x000fc600030e06db */
[----:B------:R-:W-:Y:S01]  /*211e0*/  STL [R1+0x5a4], R207 ;  /* 0x0005a4cf01007387 */ /* 0x000fe20000100800 */
[----:B------:R-:W-:-:S03]  /*211f0*/  IADD3 R223, P6, R6, R223, RZ ;  /* 0x000000df06df7210 */ /* 0x000fc60007fde0ff */
[----:B------:R-:W-:Y:S01]  /*21200*/  STL [R1+0x578], R209 ;  /* 0x000578d101007387 */ /* 0x000fe20000100800 */
[----:B------:R-:W-:-:S03]  /*21210*/  IMAD.X R5, R2, 0x1, R5, P2 ;  /* 0x0000000102057824 */ /* 0x000fc600010e0605 */
[----:B------:R-:W-:Y:S04]  /*21220*/  STL [R1+0x59c], R215 ;  /* 0x00059cd701007387 */ /* 0x000fe80000100800 */
[----:B------:R-:W-:Y:S04]  /*21230*/  STL [R1+0x570], R211 ;  /* 0x000570d301007387 */ /* 0x000fe80000100800 */
[----:B------:R-:W-:Y:S04]  /*21240*/  STL [R1+0x594], R219 ;  /* 0x000594db01007387 */ /* 0x000fe80000100800 */
[----:B------:R-:W-:Y:S04]  /*21250*/  STL [R1+0x568], R223 ;  /* 0x000568df01007387 */ /* 0x000fe80000100800 */
[----:B------:R0:W-:Y:S02]  /*21260*/  STL [R1+0x584], R5 ;  /* 0x0005840501007387 */ /* 0x0001e40000100800 */
[----:B0-----:R-:W0:Y:S01]  /*21270*/  LDC R5, c[0x0][0x23c] ;  /* 0x00008f00ff057b82 */ /* 0x001e220000000800 */
[----:B------:R-:W-:Y:S01]  /*21280*/  IMAD.X R221, R2, 0x1, R221, P1 ;  /* 0x0000000102dd7824 */ /* 0x000fe200008e06dd */
[----:B------:R-:W-:-:S04]  /*21290*/  IADD3 R227, P1, R6, R227, RZ ;  /* 0x000000e306e37210 */ /* 0x000fc80007f3e0ff */
[----:B------:R-:W-:Y:S04]  /*212a0*/  STL [R1+0x58c], R221 ;  /* 0x00058cdd01007387 */ /* 0x000fe80000100800 */
[----:B------:R-:W-:Y:S01]  /*212b0*/  STL [R1+0x560], R227 ;  /* 0x000560e301007387 */ /* 0x000fe20000100800 */
[----:B0-----:R-:W-:-:S05]  /*212c0*/  IMAD.SHL.U32 R5, R5, 0x100, RZ ;  /* 0x0000010005057824 */ /* 0x001fca00078e00ff */
[C---:B------:R-:W-:Y:S01]  /*212d0*/  IADD3 R231, P2, R5.reuse, R231, RZ ;  /* 0x000000e705e77210 */ /* 0x040fe20007f5e0ff */
[C---:B----4-:R-:W-:Y:S01]  /*212e0*/  IMAD.X R243, R2.reuse, 0x1, R243, P3 ;  /* 0x0000000102f37824 */ /* 0x050fe200018e06f3 */
[----:B------:R-:W-:Y:S01]  /*212f0*/  IADD3 R241, P3, R5, R241, RZ ;  /* 0x000000f105f17210 */ /* 0x000fe20007f7e0ff */
[----:B------:R-:W-:-:S03]  /*21300*/  IMAD.X R229, R2, 0x1, R229, P4 ;  /* 0x0000000102e57824 */ /* 0x000fc600020e06e5 */
[----:B------:R0:W-:Y:S04]  /*21310*/  STL [R1+0x57c], R243 ;  /* 0x00057cf301007387 */ /* 0x0001e80000100800 */
[----:B0-----:R-:W4:Y:S04]  /*21320*/  LDL.LU R243, [R1+0x540] ;  /* 0x0005400001f37983 */ /* 0x001f280000300800 */
[----:B------:R-:W-:Y:S04]  /*21330*/  STL [R1+0xd68], R231 ;  /* 0x000d68e701007387 */ /* 0x000fe80000100800 */
[----:B------:R0:W-:Y:S01]  /*21340*/  STL [R1+0xd64], R241 ;  /* 0x000d64f101007387 */ /* 0x0001e20000100800 */
[----:B------:R-:W-:-:S03]  /*21350*/  IADD3 R235, P4, R5, R235, RZ ;  /* 0x000000eb05eb7210 */ /* 0x000fc60007f9e0ff */
[----:B0-----:R-:W4:Y:S01]  /*21360*/  LDL.LU R241, [R1+0x554] ;  /* 0x0005540001f17983 */ /* 0x001f220000300800 */
[C---:B--2---:R-:W-:Y:S01]  /*21370*/  IMAD.X R250, R2.reuse, 0x1, R250, P5 ;  /* 0x0000000102fa7824 */ /* 0x044fe200028e06fa */
        /* <DEDUP_REMOVED lines=13> */
[----:B---3--:R-:W-:Y:S01]  /*21450*/  IMAD.X R252, R2, 0x1, R252, P1 ;  /* 0x0000000102fc7824 */ /* 0x008fe200008e06fc */
[----:B------:R-:W-:-:S04]  /*21460*/  IADD3 R3, P1, R5, R3, RZ ;  /* 0x0000000305037210 */ /* 0x000fc80007f3e0ff */
[----:B------:R0:W-:Y:S04]  /*21470*/  STL [R1+0x55c], R252 ;  /* 0x00055cfc01007387 */ /* 0x0001e80000100800 */
[----:B0-----:R-:W3:Y:S04]  /*21480*/  LDL.LU R252, [R1+0x528] ;  /* 0x0005280001fc7983 */ /* 0x001ee80000300800 */
[----:B------:R0:W-:Y:S04]  /*21490*/  STL [R1+0x548], R3 ;  /* 0x0005480301007387 */ /* 0x0001e80000100800 */
[----:B------:R-:W3:Y:S04]  /*214a0*/  LDL.LU R246, [R1+0x54c] ;  /* 0x00054c0001f67983 */ /* 0x000ee80000300800 */
[----:B------:R-:W3:Y:S04]  /*214b0*/  LDL.LU R245, [R1+0x520] ;  /* 0x0005200001f57983 */ /* 0x000ee80000300800 */
[----:B------:R-:W3:Y:S04]  /*214c0*/  LDL.LU R251, [R1+0x544] ;  /* 0x0005440001fb7983 */ /* 0x000ee80000300800 */
[----:B------:R-:W3:Y:S01]  /*214d0*/  LDL.LU R249, [R1+0x518] ;  /* 0x0005180001f97983 */ /* 0x000ee20000300800 */
[----:B0-----:R-:W-:-:S05]  /*214e0*/  SHF.R.S32.HI R3, RZ, 0x1f, R5 ;  /* 0x0000001fff037819 */ /* 0x001fca0000011405 */
[----:B------:R-:W-:-:S05]  /*214f0*/  IMAD.X R248, R3, 0x1, R248, P2 ;  /* 0x0000000103f87824 */ /* 0x000fca00010e06f8 */
[----:B------:R0:W-:Y:S04]  /*21500*/  STL [R1+0x558], R248 ;  /* 0x000558f801007387 */ /* 0x0001e80000100800 */
[----:B------:R-:W3:Y:S04]  /*21510*/  LDL.LU R213, [R1+0x53c] ;  /* 0x00053c0001d57983 */ /* 0x000ee80000300800 */
        /* <DEDUP_REMOVED lines=8> */
[----:B0-----:R-:W3:Y:S01]  /*215a0*/  LDL.LU R248, [R1+0x4f0] ;  /* 0x0004f00001f87983 */ /* 0x001ee20000300800 */
[----:B----4-:R-:W-:-:S05]  /*215b0*/  IADD3 R243, P2, R5, R243, RZ ;  /* 0x000000f305f37210 */ /* 0x010fca0007f5e0ff */
[----:B------:R0:W-:Y:S01]  /*215c0*/  STL [R1+0x540], R243 ;  /* 0x000540f301007387 */ /* 0x0001e20000100800 */
[----:B------:R-:W-:-:S03]  /*215d0*/  IMAD.X R241, R3, 0x1, R241, P3 ;  /* 0x0000000103f17824 */ /* 0x000fc600018e06f1 */
[----:B0-----:R-:W4:Y:S04]  /*215e0*/  LDL.LU R243, [R1+0x514] ;  /* 0x0005140001f37983 */ /* 0x001f280000300800 */
[----:B------:R-:W4:Y:S04]  /*215f0*/  LDL.LU R231, [R1+0x4e8] ;  /* 0x0004e80001e77983 */ /* 0x000f280000300800 */
[----:B------:R-:W4:Y:S04]  /*21600*/  LDL.LU R229, [R1+0x50c] ;  /* 0x00050c0001e57983 */ /* 0x000f280000300800 */
[----:B------:R-:W4:Y:S04]  /*21610*/  LDL.LU R235, [R1+0x4e0] ;  /* 0x0004e00001eb7983 */ /* 0x000f280000300800 */
[----:B------:R0:W-:Y:S04]  /*21620*/  STL [R1+0x554], R241 ;  /* 0x000554f101007387 */ /* 0x0001e80000100800 */
[----:B------:R-:W4:Y:S04]  /*21630*/  LDL.LU R237, [R1+0x504] ;  /* 0x0005040001ed7983 */ /* 0x000f280000300800 */
[----:B------:R-:W4:Y:S04]  /*21640*/  LDL.LU R239, [R1+0x4d8] ;  /* 0x0004d80001ef7983 */ /* 0x000f280000300800 */
[----:B0-----:R-:W4:Y:S01]  /*21650*/  LDL.LU R241, [R1+0x4fc] ;  /* 0x0004fc0001f17983 */ /* 0x001f220000300800 */
[----:B--2---:R-:W-:Y:S01]  /*21660*/  IADD3 R250, P3, R5, R250, RZ ;  /* 0x000000fa05fa7210 */ /* 0x004fe20007f7e0ff */
[----:B------:R-:W-:-:S04]  /*21670*/  IMAD.X R242, R3, 0x1, R242, P4 ;  /* 0x0000000103f27824 */ /* 0x000fc800020e06f2 */
[----:B------:R0:W-:Y:S01]  /*21680*/  STL [R1+0x538], R250 ;  /* 0x000538fa01007387 */ /* 0x0001e20000100800 */
[----:B------:R-:W-:Y:S01]  /*21690*/  IMAD.X R247, R3, 0x1, R247, P5 ;  /* 0x0000000103f77824 */ /* 0x000fe200028e06f7 */
[C---:B------:R-:W-:Y:S02]  /*216a0*/  IADD3 R240, P4, R5.reuse, R240, RZ ;  /* 0x000000f005f07210 */ /* 0x040fe40007f9e0ff */
[----:B0-----:R-:W2:Y:S04]  /*216b0*/  LDL.LU R250, [R1+0x4d0] ;  /* 0x0004d00001fa7983 */ /* 0x001ea80000300800 */
[----:B------:R-:W-:Y:S01]  /*216c0*/  STL [R1+0xd5c], R242 ;  /* 0x000d5cf201007387 */ /* 0x000fe20000100800 */
[----:B---3--:R-:W-:Y:S01]  /*216d0*/  IADD3 R252, P5, R5, R252, RZ ;  /* 0x000000fc05fc7210 */ /* 0x008fe20007fbe0ff */
[----:B------:R-:W-:-:S04]  /*216e0*/  IMAD.X R246, R3, 0x1, R246, P6 ;  /* 0x0000000103f67824 */ /* 0x000fc800030e06f6 */
[----:B------:R0:W-:Y:S04]  /*216f0*/  STL [R1+0x528], R252 ;  /* 0x000528fc01007387 */ /* 0x0001e80000100800 */
[----:B------:R-:W-:Y:S01]  /*21700*/  STL [R1+0x530], R240 ;  /* 0x000530f001007387 */ /* 0x000fe20000100800 */
[----:B------:R-:W-:Y:S01]  /*21710*/  IADD3 R245, P6, R5, R245, RZ ;  /* 0x000000f505f57210 */ /* 0x000fe20007fde0ff */
[----:B------:R-:W-:Y:S01]  /*21720*/  IMAD.X R251, R3, 0x1, R251, P1 ;  /* 0x0000000103fb7824 */ /* 0x000fe200008e06fb */
[----:B------:R-:W-:Y:S01]  /*21730*/  IADD3 R249, P1, R5, R249, RZ ;  /* 0x000000f905f97210 */ /* 0x000fe20007f3e0ff */
[----:B0-----:R-:W3:Y:S04]  /*21740*/  LDL.LU R252, [R1+0x4f4] ;  /* 0x0004f40001fc7983 */ /* 0x001ee80000300800 */
[----:B------:R-:W-:Y:S04]  /*21750*/  STL [R1+0xd54], R247 ;  /* 0x000d54f701007387 */ /* 0x000fe80000100800 */
[----:B------:R0:W-:Y:S01]  /*21760*/  STL [R1+0x54c], R246 ;  /* 0x00054cf601007387 */ /* 0x0001e20000100800 */
[----:B------:R-:W-:Y:S01]  /*21770*/  IMAD.X R213, R3, 0x1, R213, P2 ;  /* 0x0000000103d57824 */ /* 0x000fe200010e06d5 */
[----:B------:R-:W-:Y:S01]  /*21780*/  IADD3 R207, P2, R5, R207, RZ ;  /* 0x000000cf05cf7210 */ /* 0x000fe20007f5e0ff */
[----:B------:R-:W-:Y:S01]  /*21790*/  IMAD.X R209, R3, 0x1, R209, P3 ;  /* 0x0000000103d17824 */ /* 0x000fe200018e06d1 */
[----:B0-----:R-:W3:Y:S04]  /*217a0*/  LDL.LU R246, [R1+0x4c8] ;  /* 0x0004c80001f67983 */ /* 0x001ee80000300800 */
[----:B------:R-:W-:Y:S04]  /*217b0*/  STL [R1+0x520], R245 ;  /* 0x000520f501007387 */ /* 0x000fe80000100800 */
[----:B------:R-:W-:Y:S01]  /*217c0*/  STL [R1+0x544], R251 ;  /* 0x000544fb01007387 */ /* 0x000fe20000100800 */
[----:B------:R-:W-:-:S03]  /*217d0*/  IADD3 R215, P3, R5, R215, RZ ;  /* 0x000000d705d77210 */ /* 0x000fc60007f7e0ff */
[----:B------:R-:W-:Y:S01]  /*217e0*/  STL [R1+0x518], R249 ;  /* 0x000518f901007387 */ /* 0x000fe20000100800 */
[----:B------:R-:W-:-:S03]  /*217f0*/  IMAD.X R211, R3, 0x1, R211, P4 ;  /* 0x0000000103d37824 */ /* 0x000fc600020e06d3 */
[----:B------:R-:W-:Y:S01]  /*21800*/  STL [R1+0x53c], R213 ;  /* 0x00053cd501007387 */ /* 0x000fe20000100800 */
[----:B------:R-:W-:-:S03]  /*21810*/  IADD3 R219, P4, R5, R219, RZ ;  /* 0x000000db05db7210 */ /* 0x000fc60007f9e0ff */
[----:B------:R-:W-:Y:S01]  /*21820*/  STL [R1+0x510], R207 ;  /* 0x000510cf01007387 */ /* 0x000fe20000100800 */
[C---:B------:R-:W-:Y:S02]  /*21830*/  IMAD.X R223, R3.reuse, 0x1, R223, P5 ;  /* 0x0000000103df7824 */ /* 0x040fe400028e06df */
[----:B------:R-:W-:Y:S01]  /*21840*/  IMAD.X R227, R3, 0x1, R227, P6 ;  /* 0x0000000103e37824 */ /* 0x000fe200030e06e3 */
[----:B------:R-:W-:Y:S01]  /*21850*/  STL [R1+0x534], R209 ;  /* 0x000534d101007387 */ /* 0x000fe20000100800 */
        /* <DEDUP_REMOVED lines=8> */
[----:B0-----:R-:W3:Y:S04]  /*218e0*/  LDL.LU R248, [R1+0x4ec] ;  /* 0x0004ec0001f87983 */ /* 0x001ee80000300800 */
[----:B------:R-:W-:Y:S01]  /*218f0*/  STL [R1+0x51c], R227 ;  /* 0x00051ce301007387 */ /* 0x000fe20000100800 */
[----:B----4-:R-:W-:Y:S01]  /*21900*/  IMAD.X R243, R3, 0x1, R243, P1 ;  /* 0x0000000103f37824 */ /* 0x010fe200008e06f3 */
[----:B------:R-:W-:Y:S01]  /*21910*/  IADD3 R231, P1, R5, R231, RZ ;  /* 0x000000e705e77210 */ /* 0x000fe20007f3e0ff */
[----:B------:R-:W-:Y:S01]  /*21920*/  IMAD.X R229, R3, 0x1, R229, P2 ;  /* 0x0000000103e57824 */ /* 0x000fe200010e06e5 */
[----:B------:R-:W-:-:S02]  /*21930*/  IADD3 R235, P2, R5, R235, RZ ;  /* 0x000000eb05eb7210 */ /* 0x000fc40007f5e0ff */
[----:B------:R0:W-:Y:S01]  /*21940*/  STL [R1+0x514], R243 ;  /* 0x000514f301007387 */ /* 0x0001e20000100800 */
[----:B------:R-:W-:Y:S01]  /*21950*/  IMAD.X R237, R3, 0x1, R237, P3 ;  /* 0x0000000103ed7824 */ /* 0x000fe200018e06ed */
[----:B------:R-:W-:Y:S02]  /*21960*/  IADD3 R239, P3, R5, R239, RZ ;  /* 0x000000ef05ef7210 */ /* 0x000fe40007f7e0ff */
[----:B0-----:R-:W4:Y:S04]  /*21970*/  LDL.LU R243, [R1+0x4c0] ;  /* 0x0004c00001f37983 */ /* 0x001f280000300800 */
[----:B------:R-:W-:Y:S04]  /*21980*/  STL [R1+0x4e8], R231 ;  /* 0x0004e8e701007387 */ /* 0x000fe80000100800 */
[----:B------:R-:W-:Y:S04]  /*21990*/  STL [R1+0x50c], R229 ;  /* 0x00050ce501007387 */ /* 0x000fe80000100800 */
[----:B------:R-:W-:Y:S01]  /*219a0*/  STL [R1+0x4e0], R235 ;  /* 0x0004e0eb01007387 */ /* 0x000fe20000100800 */
[----:B------:R-:W-:-:S03]  /*219b0*/  IMAD.X R241, R3, 0x1, R241, P4 ;  /* 0x0000000103f17824 */ /* 0x000fc600020e06f1 */
        /* <DEDUP_REMOVED lines=8> */
[----:B0-----:R-:W2:Y:S01]  /*21a40*/  LDL.LU R250, [R1+0x4b0] ;  /* 0x0004b00001fa7983 */ /* 0x001ea20000300800 */
[----:B---3--:R-:W-:-:S05]  /*21a50*/  IMAD.X R252, R3, 0x1, R252, P5 ;  /* 0x0000000103fc7824 */ /* 0x008fca00028e06fc */
[----:B------:R0:W-:Y:S01]  /*21a60*/  STL [R1+0x4f4], R252 ;  /* 0x0004f4fc01007387 */ /* 0x0001e20000100800 */
[----:B------:R-:W-:-:S03]  /*21a70*/  IADD3 R246, P5, R5, R246, RZ ;  /* 0x000000f605f67210 */ /* 0x000fc60007fbe0ff */
[----:B0-----:R-:W3:Y:S04]  /*21a80*/  LDL.LU R252, [R1+0x4d4] ;  /* 0x0004d40001fc7983 */ /* 0x001ee80000300800 */
[----:B------:R-:W3:Y:S04]  /*21a90*/  LDL.LU R247, [R1+0x4a8] ;  /* 0x0004a80001f77983 */ /* 0x000ee80000300800 */
[----:B------:R-:W3:Y:S04]  /*21aa0*/  LDL.LU R245, [R1+0x4cc] ;  /* 0x0004cc0001f57983 */ /* 0x000ee80000300800 */
[----:B------:R-:W3:Y:S04]  /*21ab0*/  LDL.LU R251, [R1+0x4a0] ;  /* 0x0004a00001fb7983 */ /* 0x000ee80000300800 */
        /* <DEDUP_REMOVED lines=11> */
[----:B------:R-:W-:-:S05]  /*21b70*/  IMAD.X R248, R3, 0x1, R248, P6 ;  /* 0x0000000103f87824 */ /* 0x000fca00030e06f8 */
        /* <DEDUP_REMOVED lines=8> */
[----:B------:R-:W4:Y:S01]  /*21c00*/  LDL.LU R237, [R1+0x460] ;  /* 0x0004600001ed7983 */ /* 0x000f220000300800 */
[----:B------:R-:W-:-:S03]  /*21c10*/  IMAD.X R236, R3, 0x1, R236, P1 ;  /* 0x0000000103ec7824 */ /* 0x000fc600008e06ec */
[----:B------:R-:W4:Y:S01]  /*21c20*/  LDL.LU R239, [R1+0x484] ;  /* 0x0004840001ef7983 */ /* 0x000f220000300800 */
[----:B------:R-:W-:Y:S01]  /*21c30*/  IMAD.X R240, R3, 0x1, R240, P2 ;  /* 0x0000000103f07824 */ /* 0x000fe200010e06f0 */
[C---:B------:R-:W-:Y:S02]  /*21c40*/  IADD3 R242, P1, R5.reuse, R242, RZ ;  /* 0x000000f205f27210 */ /* 0x040fe40007f3e0ff */
[----:B------:R-:W4:Y:S04]  /*21c50*/  LDL.LU R241, [R1+0x458] ;  /* 0x0004580001f17983 */ /* 0x000f280000300800 */
[----:B0-----:R-:W4:Y:S04]  /*21c60*/  LDL.LU R243, [R1+0x47c] ;  /* 0x00047c0001f37983 */ /* 0x001f280000300800 */
[----:B------:R-:W-:Y:S01]  /*21c70*/  STL [R1+0x4e4], R236 ;  /* 0x0004e4ec01007387 */ /* 0x000fe20000100800 */
[----:B--2---:R-:W-:-:S05]  /*21c80*/  IADD3 R250, P2, R5, R250, RZ ;  /* 0x000000fa05fa7210 */ /* 0x004fca0007f5e0ff */
[----:B------:R0:W-:Y:S04]  /*21c90*/  STL [R1+0x4b0], R250 ;  /* 0x0004b0fa01007387 */ /* 0x0001e80000100800 */
[----:B------:R-:W-:Y:S04]  /*21ca0*/  STL [R1+0x4b8], R242 ;  /* 0x0004b8f201007387 */ /* 0x000fe80000100800 */
[----:B0-----:R-:W2:Y:S04]  /*21cb0*/  LDL.LU R250, [R1+0x450] ;  /* 0x0004500001fa7983 */ /* 0x001ea80000300800 */
[----:B------:R-:W-:Y:S01]  /*21cc0*/  STL [R1+0x4dc], R240 ;  /* 0x0004dcf001007387 */ /* 0x000fe20000100800 */
[----:B---3--:R-:W-:Y:S01]  /*21cd0*/  IMAD.X R252, R3, 0x1, R252, P3 ;  /* 0x0000000103fc7824 */ /* 0x008fe200018e06fc */
[----:B------:R-:W-:Y:S01]  /*21ce0*/  IADD3 R247, P3, R5, R247, RZ ;  /* 0x000000f705f77210 */ /* 0x000fe20007f7e0ff */
[----:B------:R-:W-:Y:S01]  /*21cf0*/  IMAD.X R245, R3, 0x1, R245, P4 ;  /* 0x0000000103f57824 */ /* 0x000fe200020e06f5 */
[----:B------:R-:W-:-:S02]  /*21d00*/  IADD3 R251, P4, R5, R251, RZ ;  /* 0x000000fb05fb7210 */ /* 0x000fc40007f9e0ff */
[----:B------:R0:W-:Y:S01]  /*21d10*/  STL [R1+0x4d4], R252 ;  /* 0x0004d4fc01007387 */ /* 0x0001e20000100800 */
[----:B------:R-:W-:Y:S01]  /*21d20*/  IMAD.X R249, R3, 0x1, R249, P5 ;  /* 0x0000000103f97824 */ /* 0x000fe200028e06f9 */
[----:B------:R-:W-:Y:S01]  /*21d30*/  IADD3 R213, P5, R5, R213, RZ ;  /* 0x000000d505d57210 */ /* 0x000fe20007fbe0ff */
[----:B------:R-:W-:Y:S01]  /*21d40*/  IMAD.X R207, R3, 0x1, R207, P6 ;  /* 0x0000000103cf7824 */ /* 0x000fe200030e06cf */
[----:B------:R-:W-:Y:S01]  /*21d50*/  IADD3 R209, P6, R5, R209, RZ ;  /* 0x000000d105d17210 */ /* 0x000fe20007fde0ff */
[----:B------:R-:W-:Y:S01]  /*21d60*/  IMAD.X R215, R3, 0x1, R215, P1 ;  /* 0x0000000103d77824 */ /* 0x000fe200008e06d7 */
[----:B0-----:R-:W3:Y:S04]  /*21d70*/  LDL.LU R252, [R1+0x474] ;  /* 0x0004740001fc7983 */ /* 0x001ee80000300800 */
[----:B------:R-:W-:Y:S04]  /*21d80*/  STL [R1+0x4a8], R247 ;  /* 0x0004a8f701007387 */ /* 0x000fe80000100800 */
[----:B------:R-:W-:Y:S04]  /*21d90*/  STL [R1+0x4cc], R245 ;  /* 0x0004ccf501007387 */ /* 0x000fe80000100800 */
[----:B------:R-:W-:Y:S04]  /*21da0*/  STL [R1+0x4a0], R251 ;  /* 0x0004a0fb01007387 */ /* 0x000fe80000100800 */
        /* <DEDUP_REMOVED lines=13> */
[----:B------:R-:W-:Y:S01]  /*21e80*/  STL [R1+0x480], R223 ;  /* 0x000480df01007387 */ /* 0x000fe20000100800 */
[----:B------:R-:W-:-:S03]  /*21e90*/  IMAD.X R248, R3, 0x1, R248, P4 ;  /* 0x0000000103f87824 */ /* 0x000fc600020e06f8 */
[----:B0-----:R-:W3:Y:S04]  /*21ea0*/  LDL.LU R246, [R1+0x448] ;  /* 0x0004480001f67983 */ /* 0x001ee80000300800 */
[----:B------:R-:W-:Y:S04]  /*21eb0*/  STL [R1+0x4a4], R221 ;  /* 0x0004a4dd01007387 */ /* 0x000fe80000100800 */
[----:B------:R0:W-:Y:S04]  /*21ec0*/  STL [R1+0x49c], R248 ;  /* 0x00049cf801007387 */ /* 0x0001e80000100800 */
[----:B0-----:R-:W3:Y:S01]  /*21ed0*/  LDL.LU R248, [R1+0x46c] ;  /* 0x00046c0001f87983 */ /* 0x001ee20000300800 */
[----:B------:R-:W-:Y:S01]  /*21ee0*/  IADD3 R227, P4, R5, R227, RZ ;  /* 0x000000e305e37210 */ /* 0x000fe20007f9e0ff */
[----:B------:R-:W-:Y:S01]  /*21ef0*/  IMAD.X R231, R3, 0x1, R231, P5 ;  /* 0x0000000103e77824 */ /* 0x000fe200028e06e7 */
[----:B------:R-:W-:-:S03]  /*21f00*/  IADD3 R229, P5, R5, R229, RZ ;  /* 0x000000e505e57210 */ /* 0x000fc60007fbe0ff */
[----:B------:R-:W-:Y:S04]  /*21f10*/  STL [R1+0x470], R227 ;  /* 0x000470e301007387 */ /* 0x000fe80000100800 */
[----:B------:R-:W-:Y:S04]  /*21f20*/  STL [R1+0x494], R231 ;  /* 0x000494e701007387 */ /* 0x000fe80000100800 */
[----:B------:R-:W-:Y:S01]  /*21f30*/  STL [R1+0x468], R229 ;  /* 0x000468e501007387 */ /* 0x000fe20000100800 */
[----:B----4-:R-:W-:Y:S01]  /*21f40*/  IMAD.X R235, R3, 0x1, R235, P6 ;  /* 0x0000000103eb7824 */ /* 0x010fe200030e06eb */
[----:B------:R-:W-:Y:S01]  /*21f50*/  IADD3 R237, P6, R5, R237, RZ ;  /* 0x000000ed05ed7210 */ /* 0x000fe20007fde0ff */
[----:B------:R-:W-:-:S03]  /*21f60*/  IMAD.X R239, R3, 0x1, R239, P1 ;  /* 0x0000000103ef7824 */ /* 0x000fc600008e06ef */
[----:B------:R-:W-:Y:S01]  /*21f70*/  STL [R1+0x48c], R235 ;  /* 0x00048ceb01007387 */ /* 0x000fe20000100800 */
[----:B------:R-:W-:-:S03]  /*21f80*/  IADD3 R241, P1, R5, R241, RZ ;  /* 0x000000f105f17210 */ /* 0x000fc60007f3e0ff */
[----:B------:R-:W-:Y:S01]  /*21f90*/  STL [R1+0x460], R237 ;  /* 0x000460ed01007387 */ /* 0x000fe20000100800 */
[----:B------:R-:W-:-:S03]  /*21fa0*/  IMAD.X R243, R3, 0x1, R243, P2 ;  /* 0x0000000103f37824 */ /* 0x000fc600010e06f3 */
[----:B------:R-:W4:Y:S04]  /*21fb0*/  LDL.LU R236, [R1+0x440] ;  /* 0x0004400001ec7983 */ /* 0x000f280000300800 */
[----:B------:R-:W-:Y:S04]  /*21fc0*/  STL [R1+0x484], R239 ;  /* 0x000484ef01007387 */ /* 0x000fe80000100800 */
[----:B------:R-:W4:Y:S04]  /*21fd0*/  LDL.LU R242, [R1+0x464] ;  /* 0x0004640001f27983 */ /* 0x000f280000300800 */
[----:B------:R-:W-:Y:S04]  /*21fe0*/  STL [R1+0x458], R241 ;  /* 0x000458f101007387 */ /* 0x000fe80000100800 */
[----:B------:R-:W4:Y:S04]  /*21ff0*/  LDL.LU R240, [R1+0x438] ;  /* 0x0004380001f07983 */ /* 0x000f280000300800 */
[----:B------:R0:W-:Y:S04]  /*22000*/  STL [R1+0x47c], R243 ;  /* 0x00047cf301007387 */ /* 0x0001e80000100800 */
[----:B0-----:R-:W4:Y:S01]  /*22010*/  LDL.LU R243, [R1+0x45c] ;  /* 0x00045c0001f37983 */ /* 0x001f220000300800 */
        /* <DEDUP_REMOVED lines=18> */
[----:B------:R-:W-:-:S05]  /*22140*/  IADD3 R246, P3, R5, R246, RZ ;  /* 0x000000f605f67210 */ /* 0x000fca0007f7e0ff */
[----:B------:R0:W-:Y:S01]  /*22150*/  STL [R1+0x448], R246 ;  /* 0x000448f601007387 */ /* 0x0001e20000100800 */
[----:B------:R-:W-:-:S03]  /*22160*/  IMAD.X R248, R3, 0x1, R248, P4 ;  /* 0x0000000103f87824 */ /* 0x000fc600020e06f8 */
        /* <DEDUP_REMOVED lines=9> */
[----:B0-----:R-:W3:Y:S01]  /*22200*/  LDL.LU R248, [R1+0x3d4] ;  /* 0x0003d40001f87983 */ /* 0x001ee20000300800 */
[----:B----4-:R-:W-:Y:S01]  /*22210*/  IADD3 R236, P4, R5, R236, RZ ;  /* 0x000000ec05ec7210 */ /* 0x010fe20007f9e0ff */
[----:B------:R-:W-:Y:S01]  /*22220*/  IMAD.X R242, R3, 0x1, R242, P5 ;  /* 0x0000000103f27824 */ /* 0x000fe200028e06f2 */
[----:B------:R-:W-:-:S03]  /*22230*/  IADD3 R240, P5, R5, R240, RZ ;  /* 0x000000f005f07210 */ /* 0x000fc60007fbe0ff */
[----:B------:R-:W-:Y:S01]  /*22240*/  STL [R1+0x440], R236 ;  /* 0x000440ec01007387 */ /* 0x000fe20000100800 */
[----:B------:R-:W-:-:S05]  /*22250*/  IMAD.X R243, R3, 0x1, R243, P6 ;  /* 0x0000000103f37824 */ /* 0x000fca00030e06f3 */
[----:B------:R0:W-:Y:S04]  /*22260*/  STL [R1+0x45c], R243 ;  /* 0x00045cf301007387 */ /* 0x0001e80000100800 */
[----:B------:R-:W-:Y:S04]  /*22270*/  STL [R1+0x464], R242 ;  /* 0x000464f201007387 */ /* 0x000fe80000100800 */
[----:B0-----:R-:W4:Y:S04]  /*22280*/  LDL.LU R243, [R1+0x3fc] ;  /* 0x0003fc0001f37983 */ /* 0x001f280000300800 */
[----:B------:R-:W-:Y:S01]  /*22290*/  STL [R1+0x438], R240 ;  /* 0x000438f001007387 */ /* 0x000fe20000100800 */
[----:B--2---:R-:W-:Y:S01]  /*222a0*/  IADD3 R250, P6, R5, R250, RZ ;  /* 0x000000fa05fa7210 */ /* 0x004fe20007fde0ff */
[----:B------:R-:W-:Y:S01]  /*222b0*/  IMAD.X R247, R3, 0x1, R247, P1 ;  /* 0x0000000103f77824 */ /* 0x000fe200008e06f7 */
[----:B------:R-:W-:Y:S01]  /*222c0*/  IADD3 R245, P1, R5, R245, RZ ;  /* 0x000000f505f57210 */ /* 0x000fe20007f3e0ff */
[----:B------:R-:W-:-:S02]  /*222d0*/  IMAD.X R251, R3, 0x1, R251, P2 ;  /* 0x0000000103fb7824 */ /* 0x000fc400010e06fb */
[----:B------:R0:W-:Y:S04]  /*222e0*/  STL [R1+0x430], R250 ;  /* 0x000430fa01007387 */ /* 0x0001e80000100800 */
[----:B0-----:R-:W2:Y:S04]  /*222f0*/  LDL.LU R250, [R1+0x3cc] ;  /* 0x0003cc0001fa7983 */ /* 0x001ea80000300800 */
[----:B------:R-:W-:Y:S04]  /*22300*/  STL [R1+0x454], R247 ;  /* 0x000454f701007387 */ /* 0x000fe80000100800 */
[----:B------:R-:W-:Y:S04]  /*22310*/  STL [R1+0x428], R245 ;  /* 0x000428f501007387 */ /* 0x000fe80000100800 */
[----:B------:R-:W-:Y:S01]  /*22320*/  STL [R1+0x44c], R251 ;  /* 0x00044cfb01007387 */ /* 0x000fe20000100800 */
[----:B---3--:R-:W-:Y:S01]  /*22330*/  IADD3 R249, P2, R5, R249, RZ ;  /* 0x000000f905f97210 */ /* 0x008fe20007f5e0ff */
        /* <DEDUP_REMOVED lines=11> */
[----:B------:R-:W-:-:S03]  /*223f0*/  IMAD.X R223, R3, 0x1, R223, P6 ;  /* 0x0000000103df7824 */ /* 0x000fc600030e06df */
[----:B------:R-:W-:Y:S04]  /*22400*/  STL [R1+0x410], R215 ;  /* 0x000410d701007387 */ /* 0x000fe80000100800 */
[----:B------:R-:W-:Y:S01]  /*22410*/  STL [R1+0x434], R211 ;  /* 0x000434d301007387 */ /* 0x000fe20000100800 */
[----:B------:R-:W-:-:S03]  /*22420*/  IADD3 R221, P6, R5, R221, RZ ;  /* 0x000000dd05dd7210 */ /* 0x000fc60007fde0ff */
[----:B------:R-:W-:Y:S04]  /*22430*/  STL [R1+0x408], R219 ;  /* 0x000408db01007387 */ /* 0x000fe80000100800 */
[----:B------:R0:W-:Y:S04]  /*22440*/  STL [R1+0x424], R252 ;  /* 0x000424fc01007387 */ /* 0x0001e80000100800 */
[----:B------:R-:W-:Y:S04]  /*22450*/  STL [R1+0x42c], R223 ;  /* 0x00042cdf01007387 */ /* 0x000fe80000100800 */
[----:B0-----:R-:W3:Y:S04]  /*22460*/  LDL.LU R252, [R1+0x3f4] ;  /* 0x0003f40001fc7983 */ /* 0x001ee80000300800 */
[----:B------:R-:W-:Y:S01]  /*22470*/  STL [R1+0x400], R221 ;  /* 0x000400dd01007387 */ /* 0x000fe20000100800 */
[----:B------:R-:W-:Y:S01]  /*22480*/  IADD3 R246, P1, R5, R246, RZ ;  /* 0x000000f605f67210 */ /* 0x000fe20007f3e0ff */
[----:B------:R-:W-:Y:S01]  /*22490*/  IMAD.X R227, R3, 0x1, R227, P2 ;  /* 0x0000000103e37824 */ /* 0x000fe200010e06e3 */
[----:B------:R-:W-:Y:S01]  /*224a0*/  IADD3 R231, P2, R5, R231, RZ ;  /* 0x000000e705e77210 */ /* 0x000fe20007f5e0ff */
[----:B------:R-:W-:-:S02]  /*224b0*/  IMAD.X R229, R3, 0x1, R229, P3 ;  /* 0x0000000103e57824 */ /* 0x000fc400018e06e5 */
[----:B------:R0:W-:Y:S01]  /*224c0*/  STL [R1+0x3f8], R246 ;  /* 0x0003f8f601007387 */ /* 0x0001e20000100800 */
        /* <DEDUP_REMOVED lines=17> */
[----:B0-----:R-:W3:Y:S04]  /*225e0*/  LDL.LU R248, [R1+0x3b4] ;  /* 0x0003b40001f87983 */ /* 0x001ee80000300800 */
[----:B------:R-:W3:Y:S04]  /*225f0*/  LDL.LU R247, [R1+0x3d8] ;  /* 0x0003d80001f77983 */ /* 0x000ee80000300800 */
[----:B------:R-:W3:Y:S01]  /*22600*/  LDL.LU R245, [R1+0x3ac] ;  /* 0x0003ac0001f57983 */ /* 0x000ee20000300800 */
[----:B----4-:R-:W-:-:S05]  /*22610*/  IMAD.X R243, R3, 0x1, R243, P6 ;  /* 0x0000000103f37824 */ /* 0x010fca00030e06f3 */
[----:B------:R-:W-:Y:S04]  /*22620*/  STL [R1+0x3fc], R243 ;  /* 0x0003fcf301007387 */ /* 0x000fe80000100800 */
[----:B------:R-:W4:Y:S04]  /*22630*/  LDL.LU R251, [R1+0x3d0] ;  /* 0x0003d00001fb7983 */ /* 0x000f280000300800 */
[----:B------:R-:W4:Y:S01]  /*22640*/  LDL.LU R249, [R1+0x3a4] ;  /* 0x0003a40001f97983 */ /* 0x000f220000300800 */
[----:B--2---:R-:W-:-:S05]  /*22650*/  IADD3 R250, P6, R5, R250, RZ ;  /* 0x000000fa05fa7210 */ /* 0x004fca0007fde0ff */
[----:B------:R0:W-:Y:S04]  /*22660*/  STL [R1+0x3cc], R250 ;  /* 0x0003ccfa01007387 */ /* 0x0001e80000100800 */
[----:B------:R-:W2:Y:S04]  /*22670*/  LDL.LU R213, [R1+0x3c8] ;  /* 0x0003c80001d57983 */ /* 0x000ea80000300800 */
        /* <DEDUP_REMOVED lines=8> */
[----:B0-----:R-:W2:Y:S01]  /*22700*/  LDL.LU R250, [R1+0x37c] ;  /* 0x00037c0001fa7983 */ /* 0x001ea20000300800 */
        /* <DEDUP_REMOVED lines=10> */
[----:B------:R-:W3:Y:S01]  /*227b0*/  LDL.LU R241, [R1+0x388] ;  /* 0x0003880001f17983 */ /* 0x000ee20000300800 */
[----:B------:R-:W-:-:S03]  /*227c0*/  IMAD.X R236, R3, 0x1, R236, P2 ;  /* 0x0000000103ec7824 */ /* 0x000fc600010e06ec */
[----:B------:R-:W3:Y:S01]  /*227d0*/  LDL.LU R243, [R1+0x35c] ;  /* 0x00035c0001f37983 */ /* 0x000ee20000300800 */
[----:B------:R-:W-:Y:S01]  /*227e0*/  IMAD.X R240, R3, 0x1, R240, P3 ;  /* 0x0000000103f07824 */ /* 0x000fe200018e06f0 */
[C---:B------:R-:W-:Y:S02]  /*227f0*/  IADD3 R242, P2, R5.reuse, R242, RZ ;  /* 0x000000f205f27210 */ /* 0x040fe40007f5e0ff */
[----:B0-----:R-:W3:Y:S04]  /*22800*/  LDL.LU R246, [R1+0x380] ;  /* 0x0003800001f67983 */ /* 0x001ee80000300800 */
[----:B------:R-:W-:Y:S01]  /*22810*/  STL [R1+0x3e8], R236 ;  /* 0x0003e8ec01007387 */ /* 0x000fe20000100800 */
[----:B------:R-:W-:-:S05]  /*22820*/  IADD3 R248, P3, R5, R248, RZ ;  /* 0x000000f805f87210 */ /* 0x000fca0007f7e0ff */
[----:B------:R0:W-:Y:S04]  /*22830*/  STL [R1+0x3b4], R248 ;  /* 0x0003b4f801007387 */ /* 0x0001e80000100800 */
[----:B------:R-:W-:Y:S04]  /*22840*/  STL [R1+0x3bc], R242 ;  /* 0x0003bcf201007387 */ /* 0x000fe80000100800 */
[----:B0-----:R-:W3:Y:S01]  /*22850*/  LDL.LU R248, [R1+0x354] ;  /* 0x0003540001f87983 */ /* 0x001ee20000300800 */
[----:B------:R-:W-:Y:S01]  /*22860*/  IMAD.X R247, R3, 0x1, R247, P4 ;  /* 0x0000000103f77824 */ /* 0x000fe200020e06f7 */
[----:B------:R-:W-:-:S02]  /*22870*/  IADD3 R245, P4, R5, R245, RZ ;  /* 0x000000f505f57210 */ /* 0x000fc40007f9e0ff */
[----:B------:R-:W-:Y:S04]  /*22880*/  STL [R1+0x3e0], R240 ;  /* 0x0003e0f001007387 */ /* 0x000fe80000100800 */
[----:B------:R-:W-:Y:S04]  /*22890*/  STL [R1+0x3d8], R247 ;  /* 0x0003d8f701007387 */ /* 0x000fe80000100800 */
[----:B------:R-:W-:Y:S01]  /*228a0*/  STL [R1+0x3ac], R245 ;  /* 0x0003acf501007387 */ /* 0x000fe20000100800 */
[----:B----4-:R-:W-:Y:S01]  /*228b0*/  IMAD.X R251, R3, 0x1, R251, P5 ;  /* 0x0000000103fb7824 */ /* 0x010fe200028e06fb */
[----:B------:R-:W-:-:S04]  /*228c0*/  IADD3 R249, P5, R5, R249, RZ ;  /* 0x000000f905f97210 */ /* 0x000fc80007fbe0ff */
[----:B------:R-:W-:Y:S04]  /*228d0*/  STL [R1+0x3d0], R251 ;  /* 0x0003d0fb01007387 */ /* 0x000fe80000100800 */
[----:B------:R-:W-:Y:S01]  /*228e0*/  STL [R1+0x3a4], R249 ;  /* 0x0003a4f901007387 */ /* 0x000fe20000100800 */
[----:B--2---:R-:W-:Y:S01]  /*228f0*/  IMAD.X R213, R3, 0x1, R213, P6 ;  /* 0x0000000103d57824 */ /* 0x004fe200030e06d5 */
[----:B------:R-:W-:Y:S01]  /*22900*/  IADD3 R207, P6, R5, R207, RZ ;  /* 0x000000cf05cf7210 */ /* 0x000fe20007fde0ff */
[----:B------:R-:W-:Y:S01]  /*22910*/  IMAD.X R209, R3, 0x1, R209, P1 ;  /* 0x0000000103d17824 */ /* 0x000fe200008e06d1 */
[----:B------:R-:W-:Y:S01]  /*22920*/  IADD3 R215, P1, R5, R215, RZ ;  /* 0x000000d705d77210 */ /* 0x000fe20007f3e0ff */
[----:B------:R-:W-:Y:S01]  /*22930*/  IMAD.X R211, R3, 0x1, R211, P2 ;  /* 0x0000000103d37824 */ /* 0x000fe200010e06d3 */
        /* <DEDUP_REMOVED lines=21> */
[----:B------:R-:W-:-:S03]  /*22a90*/  IMAD.X R237, R3, 0x1, R237, P1 ;  /* 0x0000000103ed7824 */ /* 0x000fc600008e06ed */
[----:B0-----:R-:W3:Y:S01]  /*22aa0*/  LDL.LU R252, [R1+0x34c] ;  /* 0x00034c0001fc7983 */ /* 0x001ee20000300800 */
[----:B------:R-:W-:-:S03]  /*22ab0*/  IADD3 R239, P1, R5, R239, RZ ;  /* 0x000000ef05ef7210 */ /* 0x000fc60007f3e0ff */
[----:B------:R-:W-:Y:S04]  /*22ac0*/  STL [R1+0x374], R231 ;  /* 0x000374e701007387 */ /* 0x000fe80000100800 */
[----:B------:R-:W-:Y:S01]  /*22ad0*/  STL [R1+0x398], R229 ;  /* 0x000398e501007387 */ /* 0x000fe20000100800 */
[----:B------:R-:W-:-:S03]  /*22ae0*/  IMAD.X R241, R3, 0x1, R241, P2 ;  /* 0x0000000103f17824 */ /* 0x000fc600010e06f1 */
[----:B------:R-:W-:Y:S01]  /*22af0*/  STL [R1+0x36c], R235 ;  /* 0x00036ceb01007387 */ /* 0x000fe20000100800 */
[----:B------:R-:W-:-:S03]  /*22b00*/  IADD3 R243, P2, R5, R243, RZ ;  /* 0x000000f305f37210 */ /* 0x000fc60007f5e0ff */
[----:B------:R-:W-:Y:S04]  /*22b10*/  STL [R1+0x390], R237 ;  /* 0x000390ed01007387 */ /* 0x000fe80000100800 */
        /* <DEDUP_REMOVED lines=25> */
[----:B0-----:R-:W4:Y:S01]  /*22cb0*/  LDL.LU R248, [R1+0x328] ;  /* 0x0003280001f87983 */ /* 0x001f220000300800 */
        /* <DEDUP_REMOVED lines=10> */
[----:B------:R-:W3:Y:S01]  /*22d60*/  LDL.LU R241, [R1+0x2e4] ;  /* 0x0002e40001f17983 */ /* 0x000ee20000300800 */
[----:B----4-:R-:W-:-:S03]  /*22d70*/  IMAD.X R238, R3, 0x1, R238, P5 ;  /* 0x0000000103ee7824 */ /* 0x010fc600028e06ee */
[----:B------:R-:W4:Y:S01]  /*22d80*/  LDL.LU R243, [R1+0x308] ;  /* 0x0003080001f37983 */ /* 0x000f220000300800 */
[----:B------:R-:W-:Y:S01]  /*22d90*/  IADD3 R236, P5, R5, R236, RZ ;  /* 0x000000ec05ec7210 */ /* 0x000fe20007fbe0ff */
[----:B------:R-:W-:Y:S02]  /*22da0*/  IMAD.X R242, R3, 0x1, R242, P6 ;  /* 0x0000000103f27824 */ /* 0x000fe400030e06f2 */
[----:B0-----:R-:W4:Y:S04]  /*22db0*/  LDL.LU R252, [R1+0x2dc] ;  /* 0x0002dc0001fc7983 */ /* 0x001f280000300800 */
[----:B------:R-:W-:Y:S01]  /*22dc0*/  STL [R1+0x370], R238 ;  /* 0x000370ee01007387 */ /* 0x000fe20000100800 */
[----:B------:R-:W-:Y:S01]  /*22dd0*/  IADD3 R246, P6, R5, R246, RZ ;  /* 0x000000f605f67210 */ /* 0x000fe20007fde0ff */
[----:B------:R-:W-:Y:S01]  /*22de0*/  IMAD.X R240, R3, 0x1, R240, P1 ;  /* 0x0000000103f07824 */ /* 0x000fe200008e06f0 */
[----:B------:R-:W-:Y:S01]  /*22df0*/  IADD3 R247, P1, R5, R247, RZ ;  /* 0x000000f705f77210 */ /* 0x000fe20007f3e0ff */
[----:B------:R-:W-:-:S02]  /*22e00*/  IMAD.X R245, R3, 0x1, R245, P2 ;  /* 0x0000000103f57824 */ /* 0x000fc400010e06f5 */
[----:B------:R0:W-:Y:S04]  /*22e10*/  STL [R1+0x33c], R246 ;  /* 0x00033cf601007387 */ /* 0x0001e80000100800 */
[----:B------:R-:W-:Y:S01]  /*22e20*/  STL [R1+0x344], R236 ;  /* 0x000344ec01007387 */ /* 0x000fe20000100800 */
[----:B------:R-:W-:Y:S01]  /*22e30*/  IADD3 R251, P2, R5, R251, RZ ;  /* 0x000000fb05fb7210 */ /* 0x000fe20007f5e0ff */
[----:B------:R-:W-:Y:S01]  /*22e40*/  IMAD.X R249, R3, 0x1, R249, P3 ;  /* 0x0000000103f97824 */ /* 0x000fe200018e06f9 */
[----:B------:R-:W-:Y:S01]  /*22e50*/  IADD3 R213, P3, R5, R213, RZ ;  /* 0x000000d505d57210 */ /* 0x000fe20007f7e0ff */
[----:B0-----:R-:W4:Y:S04]  /*22e60*/  LDL.LU R246, [R1+0x300] ;  /* 0x0003000001f67983 */ /* 0x001f280000300800 */
[----:B------:R-:W-:Y:S04]  /*22e70*/  STL [R1+0x368], R242 ;  /* 0x000368f201007387 */ /* 0x000fe80000100800 */
[----:B------:R-:W-:Y:S04]  /*22e80*/  STL [R1+0x360], R240 ;  /* 0x000360f001007387 */ /* 0x000fe80000100800 */
        /* <DEDUP_REMOVED lines=17> */
[----:B------:R-:W-:Y:S04]  /*22fa0*/  STL [R1+0x338], R219 ;  /* 0x000338db01007387 */ /* 0x000fe80000100800 */
[----:B------:R-:W-:Y:S04]  /*22fb0*/  STL [R1+0x30c], R223 ;  /* 0x00030cdf01007387 */ /* 0x000fe80000100800 */
[----:B------:R0:W-:Y:S04]  /*22fc0*/  STL [R1+0x328], R248 ;  /* 0x000328f801007387 */ /* 0x0001e80000100800 */
[----:B------:R-:W-:Y:S04]  /*22fd0*/  STL [R1+0x330], R221 ;  /* 0x000330dd01007387 */ /* 0x000fe80000100800 */
[----:B0-----:R-:W4:Y:S01]  /*22fe0*/  LDL.LU R248, [R1+0x2d4] ;  /* 0x0002d40001f87983 */ /* 0x001f220000300800 */
[----:B------:R-:W-:-:S05]  /*22ff0*/  IADD3 R227, P1, R5, R227, RZ ;  /* 0x000000e305e37210 */ /* 0x000fca0007f3e0ff */
[----:B------:R-:W-:Y:S01]  /*23000*/  STL [R1+0x304], R227 ;  /* 0x000304e301007387 */ /* 0x000fe20000100800 */
[----:B--2---:R-:W-:Y:S01]  /*23010*/  IADD3 R250, P2, R5, R250, RZ ;  /* 0x000000fa05fa7210 */ /* 0x004fe20007f5e0ff */
[----:B------:R-:W-:Y:S01]  /*23020*/  IMAD.X R231, R3, 0x1, R231, P3 ;  /* 0x0000000103e77824 */ /* 0x000fe200018e06e7 */
[----:B------:R-:W-:Y:S01]  /*23030*/  IADD3 R229, P3, R5, R229, RZ ;  /* 0x000000e505e57210 */ /* 0x000fe20007f7e0ff */
[----:B------:R-:W-:Y:S02]  /*23040*/  IMAD.X R235, R3, 0x1, R235, P4 ;  /* 0x0000000103eb7824 */ /* 0x000fe400020e06eb */
        /* <DEDUP_REMOVED lines=8> */
[----:B----4-:R-:W-:-:S02]  /*230d0*/  IMAD.X R243, R3, 0x1, R243, P6 ;  /* 0x0000000103f37824 */ /* 0x010fc400030e06f3 */
[----:B------:R-:W-:Y:S04]  /*230e0*/  STL [R1+0x2ec], R237 ;  /* 0x0002eced01007387 */ /* 0x000fe80000100800 */
[----:B------:R-:W-:Y:S04]  /*230f0*/  STL [R1+0x310], R239 ;  /* 0x000310ef01007387 */ /* 0x000fe80000100800 */
[----:B------:R-:W3:Y:S04]  /*23100*/  LDL.LU R238, [R1+0x2cc] ;  /* 0x0002cc0001ee7983 */ /* 0x000ee80000300800 */
[----:B------:R-:W-:Y:S01]  /*23110*/  STL [R1+0x2e4], R241 ;  /* 0x0002e4f101007387 */ /* 0x000fe20000100800 */
[----:B------:R-:W-:-:S03]  /*23120*/  IADD3 R252, P6, R5, R252, RZ ;  /* 0x000000fc05fc7210 */ /* 0x000fc60007fde0ff */
        /* <DEDUP_REMOVED lines=8> */
[----:B------:R-:W-:-:S05]  /*231b0*/  IMAD.X R246, R3, 0x1, R246, P1 ;  /* 0x0000000103f67824 */ /* 0x000fca00008e06f6 */
[----:B------:R-:W-:Y:S04]  /*231c0*/  STL [R1+0x300], R246 ;  /* 0x000300f601007387 */ /* 0x000fe80000100800 */
        /* <DEDUP_REMOVED lines=22> */
[----:B------:R-:W2:Y:S04]  /*23330*/  LDL.LU R243, [R1+0x290] ;  /* 0x0002900001f37983 */ /* 0x000ea80000300800 */
[----:B------:R-:W2:Y:S04]  /*23340*/  LDL.LU R246, [R1+0x264] ;  /* 0x0002640001f67983 */ /* 0x000ea80000300800 */
[----:B0-----:R-:W2:Y:S01]  /*23350*/  LDL.LU R250, [R1+0x288] ;  /* 0x0002880001fa7983 */ /* 0x001ea20000300800 */
[----:B---3--:R-:W-:Y:S01]  /*23360*/  IADD3 R238, P2, R5, R238, RZ ;  /* 0x000000ee05ee7210 */ /* 0x008fe20007f5e0ff */
[----:B----4-:R-:W-:-:S04]  /*23370*/  IMAD.X R236, R3, 0x1, R236, P3 ;  /* 0x0000000103ec7824 */ /* 0x010fc800018e06ec */
[----:B------:R-:W-:Y:S01]  /*23380*/  STL [R1+0x2cc], R238 ;  /* 0x0002ccee01007387 */ /* 0x000fe20000100800 */
[----:B------:R-:W-:Y:S01]  /*23390*/  IADD3 R242, P3, R5, R242, RZ ;  /* 0x000000f205f27210 */ /* 0x000fe20007f7e0ff */
[----:B------:R-:W-:Y:S01]  /*233a0*/  IMAD.X R252, R3, 0x1, R252, P4 ;  /* 0x0000000103fc7824 */ /* 0x000fe200020e06fc */
[----:B------:R-:W-:Y:S01]  /*233b0*/  IADD3 R240, P4, R5, R240, RZ ;  /* 0x000000f005f07210 */ /* 0x000fe20007f9e0ff */
[----:B------:R-:W-:-:S03]  /*233c0*/  IMAD.X R247, R3, 0x1, R247, P5 ;  /* 0x0000000103f77824 */ /* 0x000fc600028e06f7 */
[----:B------:R0:W-:Y:S04]  /*233d0*/  STL [R1+0x2e8], R252 ;  /* 0x0002e8fc01007387 */ /* 0x0001e80000100800 */
[----:B------:R-:W-:Y:S01]  /*233e0*/  STL [R1+0x2f0], R236 ;  /* 0x0002f0ec01007387 */ /* 0x000fe20000100800 */
[----:B------:R-:W-:-:S03]  /*233f0*/  IADD3 R245, P5, R5, R245, RZ ;  /* 0x000000f505f57210 */ /* 0x000fc60007fbe0ff */
[----:B0-----:R-:W3:Y:S01]  /*23400*/  LDL.LU R252, [R1+0x25c] ;  /* 0x00025c0001fc7983 */ /* 0x001ee20000300800 */
        /* <DEDUP_REMOVED lines=22> */
[----:B------:R-:W-:Y:S01]  /*23570*/  STL [R1+0x294], R219 ;  /* 0x000294db01007387 */ /* 0x000fe20000100800 */
[----:B------:R-:W-:-:S03]  /*23580*/  IADD3 R231, P5, R5, R231, RZ ;  /* 0x000000e705e77210 */ /* 0x000fc60007fbe0ff */
[----:B------:R-:W-:Y:S04]  /*23590*/  STL [R1+0x2b8], R223 ;  /* 0x0002b8df01007387 */ /* 0x000fe80000100800 */
[----:B------:R-:W-:Y:S04]  /*235a0*/  STL [R1+0x28c], R221 ;  /* 0x00028cdd01007387 */ /* 0x000fe80000100800 */
[----:B------:R-:W-:Y:S01]  /*235b0*/  STL [R1+0x2b0], R227 ;  /* 0x0002b0e301007387 */ /* 0x000fe20000100800 */
[----:B------:R-:W-:-:S05]  /*235c0*/  IMAD.X R248, R3, 0x1, R248, P6 ;  /* 0x0000000103f87824 */ /* 0x000fca00030e06f8 */
[----:B------:R0:W-:Y:S04]  /*235d0*/  STL [R1+0x2a8], R248 ;  /* 0x0002a8f801007387 */ /* 0x0001e80000100800 */
[----:B------:R-:W-:Y:S04]  /*235e0*/  STL [R1+0x284], R231 ;  /* 0x000284e701007387 */ /* 0x000fe80000100800 */
[----:B0-----:R-:W4:Y:S01]  /*235f0*/  LDL.LU R248, [R1+0x280] ;  /* 0x0002800001f87983 */ /* 0x001f220000300800 */
[----:B------:R-:W-:Y:S01]  /*23600*/  IADD3 R229, P6, R5, R229, RZ ;  /* 0x000000e505e57210 */ /* 0x000fe20007fde0ff */
[----:B------:R-:W-:Y:S01]  /*23610*/  IMAD.X R235, R3, 0x1, R235, P1 ;  /* 0x0000000103eb7824 */ /* 0x000fe200008e06eb */
[----:B------:R-:W-:-:S03]  /*23620*/  IADD3 R237, P1, R5, R237, RZ ;  /* 0x000000ed05ed7210 */ /* 0x000fc60007f3e0ff */
[----:B------:R-:W-:Y:S04]  /*23630*/  STL [R1+0x27c], R229 ;  /* 0x00027ce501007387 */ /* 0x000fe80000100800 */
[----:B------:R-:W-:Y:S04]  /*23640*/  STL [R1+0x2a0], R235 ;  /* 0x0002a0eb01007387 */ /* 0x000fe80000100800 */
[----:B------:R-:W-:Y:S01]  /*23650*/  STL [R1+0x274], R237 ;  /* 0x000274ed01007387 */ /* 0x000fe20000100800 */
[----:B--2---:R-:W-:Y:S01]  /*23660*/  IMAD.X R239, R3, 0x1, R239, P2 ;  /* 0x0000000103ef7824 */ /* 0x004fe200010e06ef */
[----:B------:R-:W-:Y:S01]  /*23670*/  IADD3 R241, P2, R5, R241, RZ ;  /* 0x000000f105f17210 */ /* 0x000fe20007f5e0ff */
[----:B------:R-:W-:Y:S01]  /*23680*/  IMAD.X R243, R3, 0x1, R243, P3 ;  /* 0x0000000103f37824 */ /* 0x000fe200018e06f3 */
[----:B------:R-:W-:-:S02]  /*23690*/  IADD3 R246, P3, R5, R246, RZ ;  /* 0x000000f605f67210 */ /* 0x000fc40007f7e0ff */
[----:B------:R-:W-:Y:S04]  /*236a0*/  STL [R1+0x298], R239 ;  /* 0x000298ef01007387 */ /* 0x000fe80000100800 */
[----:B------:R-:W-:Y:S01]  /*236b0*/  STL [R1+0x26c], R241 ;  /* 0x00026cf101007387 */ /* 0x000fe20000100800 */
[----:B------:R-:W-:-:S03]  /*236c0*/  IMAD.X R250, R3, 0x1, R250, P4 ;  /* 0x0000000103fa7824 */ /* 0x000fc600020e06fa */
[----:B------:R-:W2:Y:S04]  /*236d0*/  LDL.LU R233, [R1+0x254] ;  /* 0x0002540001e97983 */ /* 0x000ea80000300800 */
[----:B------:R-:W-:Y:S04]  /*236e0*/  STL [R1+0x290], R243 ;  /* 0x000290f301007387 */ /* 0x000fe80000100800 */
[----:B------:R-:W2:Y:S04]  /*236f0*/  LDL.LU R238, [R1+0x278] ;  /* 0x0002780001ee7983 */ /* 0x000ea80000300800 */
[----:B------:R-:W-:Y:S04]  /*23700*/  STL [R1+0x264], R246 ;  /* 0x000264f601007387 */ /* 0x000fe80000100800 */
[----:B------:R-:W2:Y:S04]  /*23710*/  LDL.LU R236, [R1+0x24c] ;  /* 0x00024c0001ec7983 */ /* 0x000ea80000300800 */
        /* <DEDUP_REMOVED lines=28> */
[----:B------:R-:W4:Y:S04]  /*238e0*/  LDL.LU R243, [R1+0x1ec] ;  /* 0x0001ec0001f37983 */ /* 0x000f280000300800 */
[----:B------:R-:W4:Y:S04]  /*238f0*/  LDL.LU R246, [R1+0x210] ;  /* 0x0002100001f67983 */ /* 0x000f280000300800 */
[----:B0-----:R-:W4:Y:S01]  /*23900*/  LDL.LU R248, [R1+0x1e4] ;  /* 0x0001e40001f87983 */ /* 0x001f220000300800 */
[----:B--2---:R-:W-:Y:S01]  /*23910*/  IADD3 R233, P5, R5, R233, RZ ;  /* 0x000000e905e97210 */ /* 0x004fe20007fbe0ff */
[----:B------:R-:W-:Y:S01]  /*23920*/  IMAD.X R238, R3, 0x1, R238, P6 ;  /* 0x0000000103ee7824 */ /* 0x000fe200030e06ee */
[----:B------:R-:W-:-:S03]  /*23930*/  IADD3 R236, P6, R5, R236, RZ ;  /* 0x000000ec05ec7210 */ /* 0x000fc60007fde0ff */
[----:B------:R-:W-:Y:S01]  /*23940*/  STL [R1+0x254], R233 ;  /* 0x000254e901007387 */ /* 0x000fe20000100800 */
[----:B------:R-:W-:Y:S01]  /*23950*/  IMAD.X R250, R3, 0x1, R250, P1 ;  /* 0x0000000103fa7824 */ /* 0x000fe200008e06fa */
[----:B------:R-:W-:Y:S01]  /*23960*/  IADD3 R242, P1, R5, R242, RZ ;  /* 0x000000f205f27210 */ /* 0x000fe20007f3e0ff */
[----:B------:R-:W-:Y:S01]  /*23970*/  IMAD.X R240, R3, 0x1, R240, P2 ;  /* 0x0000000103f07824 */ /* 0x000fe200010e06f0 */
[----:B------:R-:W-:Y:S02]  /*23980*/  IADD3 R247, P2, R5, R247, RZ ;  /* 0x000000f705f77210 */ /* 0x000fe40007f5e0ff */
[----:B------:R0:W-:Y:S04]  /*23990*/  STL [R1+0x270], R250 ;  /* 0x000270fa01007387 */ /* 0x0001e80000100800 */
[----:B------:R-:W-:Y:S04]  /*239a0*/  STL [R1+0x278], R238 ;  /* 0x000278ee01007387 */ /* 0x000fe80000100800 */
[----:B0-----:R-:W2:Y:S04]  /*239b0*/  LDL.LU R250, [R1+0x208] ;  /* 0x0002080001fa7983 */ /* 0x001ea80000300800 */
[----:B------:R-:W-:Y:S04]  /*239c0*/  STL [R1+0x24c], R236 ;  /* 0x00024cec01007387 */ /* 0x000fe80000100800 */
[----:B------:R-:W-:Y:S04]  /*239d0*/  STL [R1+0x244], R242 ;  /* 0x000244f201007387 */ /* 0x000fe80000100800 */
[----:B------:R-:W-:Y:S04]  /*239e0*/  STL [R1+0x268], R240 ;  /* 0x000268f001007387 */ /* 0x000fe80000100800 */
[----:B------:R-:W-:Y:S01]  /*239f0*/  STL [R1+0x23c], R247 ;  /* 0x00023cf701007387 */ /* 0x000fe20000100800 */
[----:B---3--:R-:W-:Y:S01]  /*23a00*/  IMAD.X R245, R3, 0x1, R245, P3 ;  /* 0x0000000103f57824 */ /* 0x008fe200018e06f5 */
[----:B------:R-:W-:Y:S01]  /*23a10*/  IADD3 R251, P3, R5, R251, RZ ;  /* 0x000000fb05fb7210 */ /* 0x000fe20007f7e0ff */
[----:B------:R-:W-:Y:S01]  /*23a20*/  IMAD.X R249, R3, 0x1, R249, P4 ;  /* 0x0000000103f97824 */ /* 0x000fe200020e06f9 */
[----:B------:R-:W-:Y:S01]  /*23a30*/  IADD3 R213, P4, R5, R213, RZ ;  /* 0x000000d505d57210 */ /* 0x000fe20007f9e0ff */
[----:B------:R-:W-:Y:S01]  /*23a40*/  IMAD.X R207, R3, 0x1, R207, P5 ;  /* 0x0000000103cf7824 */ /* 0x000fe200028e06cf */
        /* <DEDUP_REMOVED lines=19> */
[----:B------:R-:W-:Y:S01]  /*23b80*/  STL [R1+0x238], R221 ;  /* 0x000238dd01007387 */ /* 0x000fe20000100800 */
[----:B------:R-:W-:-:S03]  /*23b90*/  IMAD.X R229, R3, 0x1, R229, P4 ;  /* 0x0000000103e57824 */ /* 0x000fc600020e06e5 */
[----:B------:R0:W-:Y:S01]  /*23ba0*/  STL [R1+0x204], R252 ;  /* 0x000204fc01007387 */ /* 0x0001e20000100800 */
[----:B------:R-:W-:-:S03]  /*23bb0*/  IADD3 R235, P4, R5, R235, RZ ;  /* 0x000000eb05eb7210 */ /* 0x000fc60007f9e0ff */
[----:B------:R1:W-:Y:S01]  /*23bc0*/  STL [R1+0x20c], R227 ;  /* 0x00020ce301007387 */ /* 0x0003e20000100800 */
[----:B------:R-:W-:-:S03]  /*23bd0*/  IMAD.X R237, R3, 0x1, R237, P5 ;  /* 0x0000000103ed7824 */ /* 0x000fc600028e06ed */
[----:B0-----:R-:W3:Y:S04]  /*23be0*/  LDL.LU R252, [R1+0x1dc] ;  /* 0x0001dc0001fc7983 */ /* 0x001ee80000300800 */
[----:B------:R0:W-:Y:S04]  /*23bf0*/  STL [R1+0x230], R231 ;  /* 0x000230e701007387 */ /* 0x0001e80000100800 */
[----:B------:R0:W-:Y:S04]  /*23c00*/  STL [R1+0x228], R229 ;  /* 0x000228e501007387 */ /* 0x0001e80000100800 */
[----:B------:R0:W-:Y:S04]  /*23c10*/  STL [R1+0x1fc], R235 ;  /* 0x0001fceb01007387 */ /* 0x0001e80000100800 */
[----:B------:R0:W-:Y:S01]  /*23c20*/  STL [R1+0x220], R237 ;  /* 0x000220ed01007387 */ /* 0x0001e20000100800 */
[----:B----4-:R-:W-:Y:S01]  /*23c30*/  IADD3 R239, P5, R5, R239, RZ ;  /* 0x000000ef05ef7210 */ /* 0x010fe20007fbe0ff */
[----:B------:R-:W-:Y:S01]  /*23c40*/  IMAD.X R241, R3, 0x1, R241, P6 ;  /* 0x0000000103f17824 */ /* 0x000fe200030e06f1 */
[----:B------:R-:W-:Y:S01]  /*23c50*/  IADD3 R243, P6, R5, R243, RZ ;  /* 0x000000f305f37210 */ /* 0x000fe20007fde0ff */
[----:B------:R-:W-:-:S02]  /*23c60*/  IMAD.X R246, R3, 0x1, R246, P1 ;  /* 0x0000000103f67824 */ /* 0x000fc400008e06f6 */
[----:B------:R4:W-:Y:S04]  /*23c70*/  STL [R1+0x1f4], R239 ;  /* 0x0001f4ef01007387 */ /* 0x0009e80000100800 */
[----:B------:R4:W-:Y:S04]  /*23c80*/  STL [R1+0x218], R241 ;  /* 0x000218f101007387 */ /* 0x0009e80000100800 */
[----:B------:R-:W3:Y:S04]  /*23c90*/  LDL.LU R233, [R1+0x200] ;  /* 0x0002000001e97983 */ /* 0x000ee80000300800 */
[----:B------:R3:W-:Y:S04]  /*23ca0*/  STL [R1+0x1ec], R243 ;  /* 0x0001ecf301007387 */ /* 0x0007e80000100800 */
[----:B------:R-:W3:Y:S04]  /*23cb0*/  LDL.LU R238, [R1+0x1d4] ;  /* 0x0001d40001ee7983 */ /* 0x000ee80000300800 */
[----:B------:R3:W-:Y:S04]  /*23cc0*/  STL [R1+0x210], R246 ;  /* 0x000210f601007387 */ /* 0x0007e80000100800 */
[----:B------:R-:W3:Y:S01]  /*23cd0*/  LDL.LU R236, [R1+0x1f8] ;  /* 0x0001f80001ec7983 */ /* 0x000ee20000300800 */
[----:B------:R-:W-:-:S05]  /*23ce0*/  IADD3 R248, P1, R5, R248, RZ ;  /* 0x000000f805f87210 */ /* 0x000fca0007f3e0ff */
[----:B------:R3:W-:Y:S04]  /*23cf0*/  STL [R1+0x1e4], R248 ;  /* 0x0001e4f801007387 */ /* 0x0007e80000100800 */
[----:B------:R-:W3:Y:S04]  /*23d00*/  LDL.LU R242, [R1+0x1cc] ;  /* 0x0001cc0001f27983 */ /* 0x000ee80000300800 */
[----:B------:R-:W3:Y:S04]  /*23d10*/  LDL.LU R240, [R1+0x1c4] ;  /* 0x0001c40001f07983 */ /* 0x000ee80000300800 */
[----:B------:R-:W3:Y:S04]  /*23d20*/  LDL.LU R247, [R1+0x1e8] ;  /* 0x0001e80001f77983 */ /* 0x000ee80000300800 */
[----:B------:R-:W3:Y:S01]  /*23d30*/  LDL.LU R245, [R1+0x1bc] ;  /* 0x0001bc0001f57983 */ /* 0x000ee20000300800 */
[----:B------:R-:W-:-:S02]  /*23d40*/  IMAD.X R0, R3, 0x1, R0, P5 ;  /* 0x0000000103007824 */ /* 0x000fc400028e0600 */
[----:B--2---:R-:W-:-:S05]  /*23d50*/  IMAD.X R250, R3, 0x1, R250, P2 ;  /* 0x0000000103fa7824 */ /* 0x004fca00010e06fa */
        /* <DEDUP_REMOVED lines=11> */
[----:B-1----:R-:W2:Y:S04]  /*23e10*/  LDL.LU R227, [R1+0x1b8] ;  /* 0x0001b80001e37983 */ /* 0x002ea80000300800 */
[----:B0-----:R-:W2:Y:S04]  /*23e20*/  LDL.LU R231, [R1+0x18c] ;  /* 0x00018c0001e77983 */ /* 0x001ea80000300800 */
[----:B------:R-:W2:Y:S04]  /*23e30*/  LDL.LU R229, [R1+0x1b0] ;  /* 0x0001b00001e57983 */ /* 0x000ea80000300800 */
[----:B------:R-:W2:Y:S04]  /*23e40*/  LDL.LU R235, [R1+0x184] ;  /* 0x0001840001eb7983 */ /* 0x000ea80000300800 */
[----:B------:R-:W2:Y:S04]  /*23e50*/  LDL.LU R237, [R1+0x17c] ;  /* 0x00017c0001ed7983 */ /* 0x000ea80000300800 */
[----:B----4-:R-:W4:Y:S04]  /*23e60*/  LDL.LU R239, [R1+0x1a0] ;  /* 0x0001a00001ef7983 */ /* 0x010f280000300800 */
[----:B------:R-:W4:Y:S01]  /*23e70*/  LDL.LU R241, [R1+0x174] ;  /* 0x0001740001f17983 */ /* 0x000f220000300800 */
[----:B---3--:R-:W-:-:S05]  /*23e80*/  IADD3 R252, P2, R5, R252, RZ ;  /* 0x000000fc05fc7210 */ /* 0x008fca0007f5e0ff */
[----:B------:R0:W-:Y:S04]  /*23e90*/  STL [R1+0x1dc], R252 ;  /* 0x0001dcfc01007387 */ /* 0x0001e80000100800 */
[----:B------:R-:W3:Y:S04]  /*23ea0*/  LDL.LU R243, [R1+0x198] ;  /* 0x0001980001f37983 */ /* 0x000ee80000300800 */
[----:B------:R-:W3:Y:S04]  /*23eb0*/  LDL.LU R246, [R1+0x190] ;  /* 0x0001900001f67983 */ /* 0x000ee80000300800 */
[----:B------:R-:W3:Y:S04]  /*23ec0*/  LDL.LU R248, [R1+0x188] ;  /* 0x0001880001f87983 */ /* 0x000ee80000300800 */
[----:B--2---:R-:W2:Y:S04]  /*23ed0*/  LDL.LU R250, [R1+0x180] ;  /* 0x0001800001fa7983 */ /* 0x004ea80000300800 */
[----:B0-----:R-:W2:Y:S01]  /*23ee0*/  LDL.LU R252, [R1+0x178] ;  /* 0x0001780001fc7983 */ /* 0x001ea20000300800 */
[----:B------:R-:W-:Y:S01]  /*23ef0*/  IMAD.X R233, R3, 0x1, R233, P3 ;  /* 0x0000000103e97824 */ /* 0x000fe200018e06e9 */
[----:B------:R-:W-:Y:S01]  /*23f00*/  IADD3 R238, P3, R5, R238, RZ ;  /* 0x000000ee05ee7210 */ /* 0x000fe20007f7e0ff */
[----:B------:R-:W-:-:S03]  /*23f10*/  IMAD.X R236, R3, 0x1, R236, P4 ;  /* 0x0000000103ec7824 */ /* 0x000fc600020e06ec */
[----:B------:R-:W-:Y:S04]  /*23f20*/  STL [R1+0x200], R233 ;  /* 0x000200e901007387 */ /* 0x000fe80000100800 */
[----:B------:R-:W-:Y:S04]  /*23f30*/  STL [R1+0x1d4], R238 ;  /* 0x0001d4ee01007387 */ /* 0x000fe80000100800 */
[----:B------:R0:W-:Y:S04]  /*23f40*/  STL [R1+0x1f0], R0 ;  /* 0x0001f00001007387 */ /* 0x0001e80000100800 */
[----:B------:R-:W-:Y:S04]  /*23f50*/  STL [R1+0x1f8], R236 ;  /* 0x0001f8ec01007387 */ /* 0x000fe80000100800 */
[----:B0-----:R-:W4:Y:S01]  /*23f60*/  LDL.LU R0, [R1+0xe04] ;  /* 0x000e040001007983 */ /* 0x001f220000300800 */
[----:B------:R-:W-:Y:S01]  /*23f70*/  UMOV UR42, UR18 ;  /* 0x00000012002a7c82 */ /* 0x000fe20008000000 */
[----:B------:R-:W-:-:S02]  /*23f80*/  UMOV UR43, UR19 ;  /* 0x00000013002b7c82 */ /* 0x000fc40008000000 */
[----:B------:R-:W-:Y:S01]  /*23f90*/  QGMMA.64x64x32.F32.E4M3.E4M3 R24, gdesc[UR40], R24 ;  /* 0x00e00000281879f3 */ /* 0x000fe20008700818 */
[C---:B------:R-:W-:Y:S02]  /*23fa0*/  IADD3 R242, P4, R5.reuse, R242, RZ ;  /* 0x000000f205f27210 */ /* 0x040fe40007f9e0ff */
[----:B------:R-:W-:Y:S01]  /*23fb0*/  IADD3 R240, P5, R5, R240, RZ ;  /* 0x000000f005f07210 */ /* 0x000fe20007fbe0ff */
[----:B------:R-:W-:Y:S01]  /*23fc0*/  IMAD.X R247, R3, 0x1, R247, P6 ;  /* 0x0000000103f77824 */ /* 0x000fe200030e06f7 */
[----:B------:R-:W-:Y:S01]  /*23fd0*/  IADD3 R245, P6, R5, R245, RZ ;  /* 0x000000f505f57210 */ /* 0x000fe20007fde0ff */
[----:B------:R-:W-:Y:S04]  /*23fe0*/  STL [R1+0x1cc], R242 ;  /* 0x0001ccf201007387 */ /* 0x000fe80000100800 */
[----:B------:R-:W-:Y:S04]  /*23ff0*/  STL [R1+0x1c4], R240 ;  /* 0x0001c4f001007387 */ /* 0x000fe80000100800 */
[----:B------:R-:W-:Y:S04]  /*24000*/  STL [R1+0x1e8], R247 ;  /* 0x0001e8f701007387 */ /* 0x000fe80000100800 */
[----:B------:R-:W-:Y:S01]  /*24010*/  STL [R1+0x1bc], R245 ;  /* 0x0001bcf501007387 */ /* 0x000fe20000100800 */
[----:B------:R-:W-:Y:S01]  /*24020*/  UMOV UR46, UR22 ;  /* 0x00000016002e7c82 */ /* 0x000fe20008000000 */
[----:B------:R-:W-:-:S02]  /*24030*/  UMOV UR47, UR23 ;  /* 0x00000017002f7c82 */ /* 0x000fc40008000000 */
[----:B------:R-:W-:Y:S01]  /*24040*/  QGMMA.64x64x32.F32.E4M3.E4M3 R24, gdesc[UR44], R24 ;  /* 0x00e000002c1879f3 */ /* 0x000fe20008700818 */
[----:B------:R-:W-:Y:S01]  /*24050*/  IMAD.X R251, R3, 0x1, R251, P1 ;  /* 0x0000000103fb7824 */ /* 0x000fe200008e06fb */
        /* <DEDUP_REMOVED lines=18> */
[----:B------:R-:W-:Y:S04]  /*24180*/  STL [R1+0x19c], R219 ;  /* 0x00019cdb01007387 */ /* 0x000fe80000100800 */
[----:B------:R-:W-:Y:S01]  /*24190*/  STL [R1+0x1c0], R223 ;  /* 0x0001c0df01007387 */ /* 0x000fe20000100800 */
[----:B------:R-:W-:-:S03]  /*241a0*/  IMAD.X R229, R3, 0x1, R229, P1 ;  /* 0x0000000103e57824 */ /* 0x000fc600008e06e5 */
[----:B------:R-:W-:Y:S04]  /*241b0*/  STL [R1+0x194], R221 ;  /* 0x000194dd01007387 */ /* 0x000fe80000100800 */
[----:B------:R-:W-:Y:S04]  /*241c0*/  STL [R1+0x1b8], R227 ;  /* 0x0001b8e301007387 */ /* 0x000fe80000100800 */
[----:B------:R-:W-:Y:S01]  /*241d0*/  STL [R1+0x18c], R231 ;  /* 0x00018ce701007387 */ /* 0x000fe20000100800 */
[----:B------:R-:W-:Y:S01]  /*241e0*/  UMOV UR50, UR26 ;  /* 0x0000001a00327c82 */ /* 0x000fe20008000000 */
[----:B------:R-:W-:-:S02]  /*241f0*/  UMOV UR51, UR27 ;  /* 0x0000001b00337c82 */ /* 0x000fc40008000000 */
[----:B------:R-:W-:Y:S01]  /*24200*/  QGMMA.64x64x32.F32.E4M3.E4M3 R24, gdesc[UR48], R24 ;  /* 0x00e00000301879f3 */ /* 0x000fe20008700818 */
[----:B----4-:R-:W-:-:S05]  /*24210*/  IMAD.X R0, R3, 0x1, R0, P2 ;  /* 0x0000000103007824 */ /* 0x010fca00010e0600 */
[----:B------:R0:W-:Y:S04]  /*24220*/  STL [R1+0x1a8], R0 ;  /* 0x0001a80001007387 */ /* 0x0001e80000100800 */
[----:B------:R-:W-:Y:S04]  /*24230*/  STL [R1+0x1b0], R229 ;  /* 0x0001b0e501007387 */ /* 0x000fe80000100800 */
[----:B0-----:R-:W4:Y:S01]  /*24240*/  LDL.LU R0, [R1+0xe00] ;  /* 0x000e000001007983 */ /* 0x001f220000300800 */
[----:B------:R-:W-:Y:S01]  /*24250*/  UMOV UR54, UR30 ;  /* 0x0000001e00367c82 */ /* 0x000fe20008000000 */
[----:B------:R-:W-:-:S02]  /*24260*/  UMOV UR55, UR31 ;  /* 0x0000001f00377c82 */ /* 0x000fc40008000000 */
[----:B------:R-:W-:Y:S01]  /*24270*/  QGMMA.64x64x32.F32.E4M3.E4M3 R24, gdesc[UR52], R24 ;  /* 0x00e00000341879f3 */ /* 0x000fe20008700818 */
[----:B------:R-:W-:Y:S01]  /*24280*/  UMOV UR58, UR34 ;  /* 0x00000022003a7c82 */ /* 0x000fe20008000000 */
[----:B------:R-:W-:Y:S01]  /*24290*/  UMOV UR59, UR35 ;  /* 0x00000023003b7c82 */ /* 0x000fe20008000000 */
[C---:B------:R-:W-:Y:S02]  /*242a0*/  IADD3 R235, P1, R5.reuse, R235, RZ ;  /* 0x000000eb05eb7210 */ /* 0x040fe40007f3e0ff */
[----:B------:R-:W-:Y:S01]  /*242b0*/  IADD3 R237, P2, R5, R237, RZ ;  /* 0x000000ed05ed7210 */ /* 0x000fe20007f5e0ff */
[----:B------:R-:W-:Y:S01]  /*242c0*/  IMAD.X R239, R3, 0x1, R239, P3 ;  /* 0x0000000103ef7824 */ /* 0x000fe200018e06ef */
[----:B------:R-:W-:Y:S01]  /*242d0*/  IADD3 R241, P3, R5, R241, RZ ;  /* 0x000000f105f17210 */ /* 0x000fe20007f7e0ff */
[C---:B---3--:R-:W-:Y:S01]  /*242e0*/  IMAD.X R243, R3.reuse, 0x1, R243, P4 ;  /* 0x0000000103f37824 */ /* 0x048fe200020e06f3 */
[----:B------:R-:W-:Y:S01]  /*242f0*/  STL [R1+0x184], R235 ;  /* 0x000184eb01007387 */ /* 0x000fe20000100800 */
[----:B------:R-:W-:-:S03]  /*24300*/  IMAD.X R246, R3, 0x1, R246, P5 ;  /* 0x0000000103f67824 */ /* 0x000fc600028e06f6 */
[----:B------:R-:W-:Y:S01]  /*24310*/  STL [R1+0x17c], R237 ;  /* 0x00017ced01007387 */ /* 0x000fe20000100800 */
[----:B------:R-:W-:-:S03]  /*24320*/  IMAD.X R248, R3, 0x1, R248, P6 ;  /* 0x0000000103f87824 */ /* 0x000fc600030e06f8 */
[----:B------:R-:W-:Y:S04]  /*24330*/  STL [R1+0x1a0], R239 ;  /* 0x0001a0ef01007387 */ /* 0x000fe80000100800 */
[----:B------:R-:W-:Y:S01]  /*24340*/  STL [R1+0x174], R241 ;  /* 0x000174f101007387 */ /* 0x000fe20000100800 */
[----:B--2---:R-:W-:-:S03]  /*24350*/  IMAD.X R250, R3, 0x1, R250, P1 ;  /* 0x0000000103fa7824 */ /* 0x004fc600008e06fa */
[----:B------:R-:W-:Y:S01]  /*24360*/  STL [R1+0x198], R243 ;  /* 0x000198f301007387 */ /* 0x000fe20000100800 */
[----:B------:R-:W-:-:S03]  /*24370*/  IMAD.X R252, R3, 0x1, R252, P2 ;  /* 0x0000000103fc7824 */ /* 0x000fc600010e06fc */
[----:B------:R-:W-:Y:S04]  /*24380*/  STL [R1+0x190], R246 ;  /* 0x000190f601007387 */ /* 0x000fe80000100800 */
[----:B------:R-:W-:Y:S01]  /*24390*/  STL [R1+0x188], R248 ;  /* 0x000188f801007387 */ /* 0x000fe20000100800 */
[----:B------:R-:W-:Y:S01]  /*243a0*/  QGMMA.64x64x32.F32.E4M3.E4M3 R24, gdesc[UR56], R24, gsb0 ;  /* 0x00e00000381879f3 */ /* 0x000fe20008000818 */
[----:B------:R-:W-:-:S05]  /*243b0*/  VIADD R244, R244, 0x1 ;  /* 0x00000001f4f47836 */ /* 0x000fca0000000000 */
[----:B------:R-:W-:Y:S01]  /*243c0*/  ISETP.NE.U32.AND P0, PT, R244, R8, PT ;  /* 0x00000008f400720c */ /* 0x000fe20003f05070 */
[----:B------:R-:W-:Y:S02]  /*243d0*/  WARPGROUP.DEPBAR.LE gsb0, 0x0 ;  /* 0x00008000000079c5 */ /* 0x000fe40000010000 */
[----:B----4-:R-:W-:-:S05]  /*243e0*/  IMAD.X R0, R3, 0x1, R0, P3 ;  /* 0x0000000103007824 */ /* 0x010fca00018e0600 */
[----:B------:R0:W-:Y:S04]  /*243f0*/  STL [R1+0x170], R0 ;  /* 0x0001700001007387 */ /* 0x0001e80000100800 */
[----:B------:R1:W-:Y:S04]  /*24400*/  STL [R1+0x180], R250 ;  /* 0x000180fa01007387 */ /* 0x0003e80000100800 */
[----:B0-----:R1:W5:Y:S04]  /*24410*/  LDL.LU R0, [R1+0xdfc] ;  /* 0x000dfc0001007983 */ /* 0x0013680000300800 */
[----:B------:R1:W-:Y:S01]  /*24420*/  STL [R1+0x178], R252 ;  /* 0x000178fc01007387 */ /* 0x0003e20000100800 */
[----:B------:R-:W-:Y:S05]  /*24430*/  @P0 BRA `(.L_x_2) ;  /* 0xfffffe7c004c0947 */ /* 0x000fea000383ffff */
.L_x_1:
[----:B------:R-:W2:Y:S01]  /*24440*/  LDL.LU R8, [R1+0xdf8] ;  /* 0x000df80001087983 */ /* 0x000ea20000300800 */
[----:B------:R-:W0:Y:S01]  /*24450*/  S2R R4, SR_TID.X ;  /* 0x0000000000047919 */ /* 0x000e220000002100 */
[----:B------:R-:W-:Y:S01]  /*24460*/  F2FP.SATFINITE.E4M3.F32.PACK_AB_MERGE_C R58, R59, R58, RZ ;  /* 0x0000003a3b3a723e */ /* 0x000fe200048070ff */
[----:B------:R-:W-:Y:S01]  /*24470*/  ULDC.64 UR8, c[0x0][0x228] ;  /* 0x00008a0000087ab9 */ /* 0x000fe20000000a00 */
[----:B------:R-:W3:Y:S01]  /*24480*/  LDL.LU R12, [R1+0xdf4] ;  /* 0x000df400010c7983 */ /* 0x000ee20000300800 */
[----:B------:R-:W-:Y:S01]  /*24490*/  F2FP.SATFINITE.E4M3.F32.PACK_AB_MERGE_C R63, R63, R62, RZ ;  /* 0x0000003e3f3f723e */ /* 0x000fe200048070ff */
[----:B-----5:R-:W-:Y:S01]  /*244a0*/  VIADD R22, R0, 0x5 ;  /* 0x0000000500167836 */ /* 0x020fe20000000000 */
[----:B------:R-:W-:Y:S02]  /*244b0*/  F2FP.SATFINITE.E4M3.F32.PACK_AB_MERGE_C R56, R57, R56, RZ ;  /* 0x000000383938723e */ /* 0x000fe400048070ff */
[----:B------:R-:W-:Y:S02]  /*244c0*/  F2FP.SATFINITE.E4M3.F32.PACK_AB_MERGE_C R61, R61, R60, RZ ;  /* 0x0000003c3d3d723e */ /* 0x000fe400048070ff */
[----:B------:R-:W-:-:S02]  /*244d0*/  F2FP.SATFINITE.E4M3.F32.PACK_AB_MERGE_C R24, R25, R24, RZ ;  /* 0x000000181918723e */ /* 0x000fc400048070ff */
[----:B------:R-:W-:Y:S02]  /*244e0*/  F2FP.SATFINITE.E4M3.F32.PACK_AB_MERGE_C R26, R27, R26, RZ ;  /* 0x0000001a1b1a723e */ /* 0x000fe400048070ff */
[----:B------:R-:W-:Y:S02]  /*244f0*/  F2FP.SATFINITE.E4M3.F32.PACK_AB_MERGE_C R29, R29, R28, RZ ;  /* 0x0000001c1d1d723e */ /* 0x000fe400048070ff */
[----:B------:R-:W-:Y:S02]  /*24500*/  F2FP.SATFINITE.E4M3.F32.PACK_AB_MERGE_C R31, R31, R30, RZ ;  /* 0x0000001e1f1f723e */ /* 0x000fe400048070ff */
[----:B------:R-:W-:Y:S02]  /*24510*/  PRMT R57, R58, 0x5410, R63 ;  /* 0x000054103a397816 */ /* 0x000fe4000000003f */
[----:B------:R-:W-:Y:S02]  /*24520*/  PRMT R56, R56, 0x5410, R61 ;  /* 0x0000541038387816 */ /* 0x000fe4000000003d */
[----:B------:R-:W-:Y:S01]  /*24530*/  PRMT R58, R24, 0x5410, R29 ;  /* 0x00005410183a7816 */ /* 0x000fe2000000001d */
[----:B------:R-:W-:Y:S01]  /*24540*/  VIADD R24, R0, 0x6 ;  /* 0x0000000600187836 */ /* 0x000fe20000000000 */
[----:B------:R-:W-:Y:S01]  /*24550*/  PRMT R59, R26, 0x5410, R31 ;  /* 0x000054101a3b7816 */ /* 0x000fe2000000001f */
[----:B------:R-:W-:Y:S01]  /*24560*/  VIADD R26, R0, 0x9 ;  /* 0x00000009001a7836 */ /* 0x000fe20000000000 */
[----:B------:R-:W-:-:S02]  /*24570*/  F2FP.SATFINITE.E4M3.F32.PACK_AB_MERGE_C R66, R67, R66, RZ ;  /* 0x000000424342723e */ /* 0x000fc400048070ff */
[----:B------:R-:W-:Y:S02]  /*24580*/  F2FP.SATFINITE.E4M3.F32.PACK_AB_MERGE_C R71, R71, R70, RZ ;  /* 0x000000464747723e */ /* 0x000fe400048070ff */
[----:B------:R-:W-:Y:S01]  /*24590*/  F2FP.SATFINITE.E4M3.F32.PACK_AB_MERGE_C R64, R65, R64, RZ ;  /* 0x000000404140723e */ /* 0x000fe200048070ff */
[C---:B0-----:R-:W-:Y:S01]  /*245a0*/  IMAD.SHL.U32 R3, R4.reuse, 0x40, RZ ;  /* 0x0000004004037824 */ /* 0x041fe200078e00ff */
[----:B------:R-:W-:Y:S02]  /*245b0*/  F2FP.SATFINITE.E4M3.F32.PACK_AB_MERGE_C R69, R69, R68, RZ ;  /* 0x000000444545723e */ /* 0x000fe400048070ff */
[----:B------:R-:W-:Y:S02]  /*245c0*/  F2FP.SATFINITE.E4M3.F32.PACK_AB_MERGE_C R32, R33, R32, RZ ;  /* 0x000000202120723e */ /* 0x000fe400048070ff */
[----:B------:R-:W-:Y:S01]  /*245d0*/  LOP3.LUT R5, R3, 0x400, RZ, 0xc0, !PT ;  /* 0x0000040003057812 */ /* 0x000fe200078ec0ff */
[----:B------:R-:W-:Y:S01]  /*245e0*/  IMAD.SHL.U32 R3, R4, 0x8, RZ ;  /* 0x0000000804037824 */ /* 0x000fe200078e00ff */
[----:B------:R-:W-:Y:S01]  /*245f0*/  F2FP.SATFINITE.E4M3.F32.PACK_AB_MERGE_C R34, R35, R34, RZ ;  /* 0x000000222322723e */ /* 0x000fe200048070ff */
[----:B------:R-:W-:Y:S01]  /*24600*/  VIADD R4, R0, 0x4 ;  /* 0x0000000400047836 */ /* 0x000fe20000000000 */
[----:B------:R-:W-:-:S02]  /*24610*/  F2FP.SATFINITE.E4M3.F32.PACK_AB_MERGE_C R37, R37, R36, RZ ;  /* 0x000000242525723e */ /* 0x000fc400048070ff */
[----:B------:R-:W-:Y:S02]  /*24620*/  LOP3.LUT R3, R3, 0x300, RZ, 0xc0, !PT ;  /* 0x0000030003037812 */ /* 0x000fe400078ec0ff */
[----:B------:R-:W-:Y:S02]  /*24630*/  F2FP.SATFINITE.E4M3.F32.PACK_AB_MERGE_C R39, R39, R38, RZ ;  /* 0x000000262727723e */ /* 0x000fe400048070ff */
[----:B------:R-:W-:Y:S02]  /*24640*/  PRMT R65, R66, 0x5410, R71 ;  /* 0x0000541042417816 */ /* 0x000fe40000000047 */
[----:B------:R-:W-:Y:S02]  /*24650*/  PRMT R64, R64, 0x5410, R69 ;  /* 0x0000541040407816 */ /* 0x000fe40000000045 */
[----:B------:R-:W-:Y:S02]  /*24660*/  PRMT R66, R32, 0x5410, R37 ;  /* 0x0000541020427816 */ /* 0x000fe40000000025 */
[----:B------:R-:W-:-:S02]  /*24670*/  PRMT R67, R34, 0x5410, R39 ;  /* 0x0000541022437816 */ /* 0x000fc40000000027 */
[----:B------:R-:W-:Y:S02]  /*24680*/  F2FP.SATFINITE.E4M3.F32.PACK_AB_MERGE_C R74, R75, R74, RZ ;  /* 0x0000004a4b4a723e */ /* 0x000fe400048070ff */
[----:B------:R-:W-:Y:S02]  /*24690*/  F2FP.SATFINITE.E4M3.F32.PACK_AB_MERGE_C R79, R79, R78, RZ ;  /* 0x0000004e4f4f723e */ /* 0x000fe400048070ff */
[----:B------:R-:W-:Y:S02]  /*246a0*/  F2FP.SATFINITE.E4M3.F32.PACK_AB_MERGE_C R72, R73, R72, RZ ;  /* 0x000000484948723e */ /* 0x000fe400048070ff */
[----:B------:R-:W-:Y:S02]  /*246b0*/  F2FP.SATFINITE.E4M3.F32.PACK_AB_MERGE_C R77, R77, R76, RZ ;  /* 0x0000004c4d4d723e */ /* 0x000fe400048070ff */
[----:B------:R-:W-:Y:S02]  /*246c0*/  F2FP.SATFINITE.E4M3.F32.PACK_AB_MERGE_C R40, R41, R40, RZ ;  /* 0x000000282928723e */ /* 0x000fe400048070ff */
[----:B------:R-:W-:-:S02]  /*246d0*/  F2FP.SATFINITE.E4M3.F32.PACK_AB_MERGE_C R42, R43, R42, RZ ;  /* 0x0000002a2b2a723e */ /* 0x000fc400048070ff */
[----:B------:R-:W-:Y:S02]  /*246e0*/  F2FP.SATFINITE.E4M3.F32.PACK_AB_MERGE_C R45, R45, R44, RZ ;  /* 0x0000002c2d2d723e */ /* 0x000fe400048070ff */
        /* <DEDUP_REMOVED lines=17> */
[----:B--2---:R-:W-:Y:S02]  /*24800*/  LOP3.LUT R2, R8, 0xf0, RZ, 0xc0, !PT ;  /* 0x000000f008027812 */ /* 0x004fe400078ec0ff */
[----:B------:R-:W0:Y:S02]  /*24810*/  S2R R8, SR_TID.X ;  /* 0x0000000000087919 */ /* 0x000e240000002100 */
[----:B------:R-:W-:Y:S01]  /*24820*/  IADD3 R2, R5, UR4, R2 ;  /* 0x0000000405027c10 */ /* 0x000fe2000fffe002 */
[----:B------:R-:W-:Y:S01]  /*24830*/  VIADD R5, R0, 0x1 ;  /* 0x0000000100057836 */ /* 0x000fe20000000000 */
[----:B------:R-:W-:Y:S01]  /*24840*/  BAR.SYNC.DEFER_BLOCKING 0x0 ;  /* 0x0000000000007b1d */ /* 0x000fe20000010000 */
[----:B---3--:R-:W-:Y:S02]  /*24850*/  ISETP.GE.AND P0, PT, R12, UR8, PT ;  /* 0x000000080c007c0c */ /* 0x008fe4000bf06270 */
[----:B------:R-:W-:Y:S02]  /*24860*/  IMAD.IADD R25, R3, 0x1, R2 ;  /* 0x0000000103197824 */ /* 0x000fe400078e0202 */
[C---:B------:R-:W-:Y:S01]  /*24870*/  VIADD R2, R0.reuse, 0x2 ;  /* 0x0000000200027836 */ /* 0x040fe20000000000 */
[----:B------:R-:W-:Y:S01]  /*24880*/  ULDC UR8, c[0x0][0x248] ;  /* 0x0000920000087ab9 */ /* 0x000fe20000000800 */
[----:B------:R-:W-:Y:S01]  /*24890*/  VIADD R3, R0, 0x3 ;  /* 0x0000000300037836 */ /* 0x000fe20000000000 */
[----:B------:R-:W-:Y:S01]  /*248a0*/  ISETP.LT.AND P4, PT, R4, UR9, !P0 ;  /* 0x0000000904007c0c */ /* 0x000fe2000c781270 */
[----:B------:R-:W-:Y:S01]  /*248b0*/  IMAD R4, R0, UR8, RZ ;  /* 0x0000000800047c24 */ /* 0x000fe2000f8e02ff */
[----:B------:R-:W-:-:S02]  /*248c0*/  ISETP.LT.AND P1, PT, R2, UR9, !P0 ;  /* 0x0000000902007c0c */ /* 0x000fc4000c721270 */
[----:B------:R-:W-:Y:S01]  /*248d0*/  ISETP.LT.AND P5, PT, R3, UR9, !P0 ;  /* 0x0000000903007c0c */ /* 0x000fe2000c7a1270 */
[----:B------:R-:W-:Y:S01]  /*248e0*/  VIADD R17, R4, UR8 ;  /* 0x0000000804117c36 */ /* 0x000fe20008000000 */
[----:B------:R-:W-:-:S03]  /*248f0*/  ISETP.LT.AND P2, PT, R5, UR9, !P0 ;  /* 0x0000000905007c0c */ /* 0x000fc6000c741270 */
[----:B------:R-:W-:Y:S01]  /*24900*/  VIADD R23, R17, UR8 ;  /* 0x0000000811177c36 */ /* 0x000fe20008000000 */
[----:B------:R-:W-:Y:S01]  /*24910*/  STSM.16.M88.4 [R25], R56 ;  /* 0x0000003819007844 */ /* 0x000fe20000000200 */
[----:B0-----:R-:W-:-:S04]  /*24920*/  LOP3.LUT R8, R8, 0x7f, RZ, 0xc0, !PT ;  /* 0x0000007f08087812 */ /* 0x001fc800078ec0ff */
[----:B------:R-:W-:Y:S01]  /*24930*/  LEA R16, R8, UR4, 0x4 ;  /* 0x0000000408107c11 */ /* 0x000fe2000f8e20ff */
[----:B------:R-:W-:Y:S06]  /*24940*/  BAR.SYNC.DEFER_BLOCKING 0x0 ;  /* 0x0000000000007b1d */ /* 0x000fec0000010000 */
[----:B------:R-:W-:Y:S02]  /*24950*/  ULDC UR4, c[0x0][0x244] ;  /* 0x0000910000047ab9 */ /* 0x000fe40000000800 */
[----:B------:R-:W-:Y:S01]  /*24960*/  IMAD R2, R12, UR4, RZ ;  /* 0x000000040c027c24 */ /* 0x000fe2000f8e02ff */
[----:B------:R-:W-:-:S04]  /*24970*/  ULDC.64 UR4, c[0x0][0x220] ;  /* 0x0000880000047ab9 */ /* 0x000fc80000000a00 */
[----:B------:R-:W-:-:S04]  /*24980*/  IADD3 R3, P3, R2, UR4, RZ ;  /* 0x0000000402037c10 */ /* 0x000fc8000ff7e0ff */
[----:B------:R-:W-:Y:S02]  /*24990*/  LEA.HI.X.SX32 R2, R2, UR5, 0x1, P3 ;  /* 0x0000000502027c11 */ /* 0x000fe400098f0eff */
[-C--:B------:R-:W-:Y:S02]  /*249a0*/  IADD3 R18, P6, R4, R3.reuse, RZ ;  /* 0x0000000304127210 */ /* 0x080fe40007fde0ff */
[----:B------:R-:W-:Y:S02]  /*249b0*/  ISETP.LT.AND P3, PT, R0, UR9, !P0 ;  /* 0x0000000900007c0c */ /* 0x000fe4000c761270 */
[----:B------:R-:W-:Y:S01]  /*249c0*/  LEA.HI.X.SX32 R19, R4, R2, 0x1, P6 ;  /* 0x0000000204137211 */ /* 0x000fe200030f0eff */
[----:B------:R-:W0:Y:S01]  /*249d0*/  LDS.128 R8, [R16] ;  /* 0x0000000010087984 */ /* 0x000e220000000c00 */
[----:B------:R-:W-:Y:S01]  /*249e0*/  BAR.SYNC.DEFER_BLOCKING 0x0 ;  /* 0x0000000000007b1d */ /* 0x000fe20000010000 */
[----:B------:R-:W-:-:S04]  /*249f0*/  IADD3 R20, P6, R17, R3, RZ ;  /* 0x0000000311147210 */ /* 0x000fc80007fde0ff */
[----:B------:R-:W-:Y:S01]  /*24a00*/  LEA.HI.X.SX32 R21, R17, R2, 0x1, P6 ;  /* 0x0000000211157211 */ /* 0x000fe200030f0eff */
[----:B------:R-:W-:Y:S01]  /*24a10*/  VIADD R17, R23, UR8 ;  /* 0x0000000817117c36 */ /* 0x000fe20008000000 */
[----:B------:R-:W-:Y:S01]  /*24a20*/  STSM.16.M88.4 [R25], R64 ;  /* 0x0000004019007844 */ /* 0x000fe20000000200 */
[----:B------:R-:W-:Y:S01]  /*24a30*/  BAR.SYNC.DEFER_BLOCKING 0x0 ;  /* 0x0000000000007b1d */ /* 0x000fe20000010000 */
[C---:B0-----:R-:W-:Y:S02]  /*24a40*/  PRMT R29, R8.reuse, 0x7770, RZ ;  /* 0x00007770081d7816 */ /* 0x041fe400000000ff */
[----:B------:R-:W-:Y:S02]  /*24a50*/  PRMT R27, R8, 0x7771, RZ ;  /* 0x00007771081b7816 */ /* 0x000fe400000000ff */
[----:B------:R-:W-:Y:S01]  /*24a60*/  PRMT R31, R9, 0x7770, RZ ;  /* 0x00007770091f7816 */ /* 0x000fe200000000ff */
[----:B------:R-:W0:Y:S02]  /*24a70*/  LDS.128 R12, [R16] ;  /* 0x00000000100c7984 */ /* 0x000e240000000c00 */
[----:B------:R-:W-:Y:S06]  /*24a80*/  BAR.SYNC.DEFER_BLOCKING 0x0 ;  /* 0x0000000000007b1d */ /* 0x000fec0000010000 */
[----:B------:R-:W-:Y:S02]  /*24a90*/  STSM.16.M88.4 [R25], R72 ;  /* 0x0000004819007844 */ /* 0x000fe40000000200 */
[----:B------:R-:W-:Y:S06]  /*24aa0*/  BAR.SYNC.DEFER_BLOCKING 0x0 ;  /* 0x0000000000007b1d */ /* 0x000fec0000010000 */
[----:B------:R-:W2:Y:S02]  /*24ab0*/  LDS.128 R4, [R16] ;  /* 0x0000000010047984 */ /* 0x000ea40000000c00 */
[----:B------:R-:W-:Y:S06]  /*24ac0*/  BAR.SYNC.DEFER_BLOCKING 0x0 ;  /* 0x0000000000007b1d */ /* 0x000fec0000010000 */
[----:B------:R3:W-:Y:S02]  /*24ad0*/  STSM.16.M88.4 [R25], R80 ;  /* 0x0000005019007844 */ /* 0x0007e40000000200 */
[----:B------:R-:W-:Y:S01]  /*24ae0*/  BAR.SYNC.DEFER_BLOCKING 0x0 ;  /* 0x0000000000007b1d */ /* 0x000fe20000010000 */
[----:B---3--:R-:W-:-:S05]  /*24af0*/  VIADD R25, R0, 0x7 ;  /* 0x0000000700197836 */ /* 0x008fca0000000000 */
[----:B------:R3:W-:Y:S01]  /*24b00*/  @P3 STG.E.U8 desc[UR6][R18.64], R29 ;  /* 0x0000001d12003986 */ /* 0x0007e2000c101106 */
[----:B------:R-:W-:Y:S02]  /*24b10*/  ISETP.LT.AND P3, PT, R22, UR9, !P0 ;  /* 0x0000000916007c0c */ /* 0x000fe4000c761270 */
[-C--:B------:R-:W-:Y:S01]  /*24b20*/  IADD3 R22, P6, R23, R3.reuse, RZ ;  /* 0x0000000317167210 */ /* 0x080fe20007fde0ff */
[----:B------:R4:W-:Y:S01]  /*24b30*/  @P2 STG.E.U8 desc[UR6][R20.64], R27 ;  /* 0x0000001b14002986 */ /* 0x0009e2000c101106 */
[----:B------:R-:W-:Y:S01]  /*24b40*/  ISETP.LT.AND P2, PT, R24, UR9, !P0 ;  /* 0x0000000918007c0c */ /* 0x000fe2000c741270 */
[----:B------:R-:W-:Y:S01]  /*24b50*/  VIADD R24, R17, UR8 ;  /* 0x0000000811187c36 */ /* 0x000fe20008000000 */
[----:B------:R-:W-:Y:S02]  /*24b60*/  LEA.HI.X.SX32 R23, R23, R2, 0x1, P6 ;  /* 0x0000000217177211 */ /* 0x000fe400030f0eff */
[----:B---3--:R-:W-:-:S03]  /*24b70*/  IADD3 R18, P6, R17, R3, RZ ;  /* 0x0000000311127210 */ /* 0x008fc60007fde0ff */
[----:B------:R3:W-:Y:S01]  /*24b80*/  @P1 STG.E.U8 desc[UR6][R22.64], R31 ;  /* 0x0000001f16001986 */ /* 0x0007e2000c101106 */
[----:B------:R-:W-:Y:S02]  /*24b90*/  PRMT R29, R9, 0x7771, RZ ;  /* 0x00007771091d7816 */ /* 0x000fe400000000ff */
[-C--:B------:R-:W-:Y:S01]  /*24ba0*/  LEA.HI.X.SX32 R19, R17, R2.reuse, 0x1, P6 ;  /* 0x0000000211137211 */ /* 0x080fe200030f0eff */
[C---:B------:R-:W-:Y:S01]  /*24bb0*/  VIADD R17, R24.reuse, UR8 ;  /* 0x0000000818117c36 */ /* 0x040fe20008000000 */
[-C--:B----4-:R-:W-:Y:S02]  /*24bc0*/  IADD3 R20, P6, R24, R3.reuse, RZ ;  /* 0x0000000318147210 */ /* 0x090fe40007fde0ff */
[----:B------:R-:W-:Y:S01]  /*24bd0*/  ISETP.LT.AND P1, PT, R25, UR9, !P0 ;  /* 0x0000000919007c0c */ /* 0x000fe2000c721270 */
[----:B------:R-:W-:Y:S01]  /*24be0*/  VIADD R25, R0, 0x8 ;  /* 0x0000000800197836 */ /* 0x000fe20000000000 */
[----:B------:R-:W-:Y:S01]  /*24bf0*/  LEA.HI.X.SX32 R21, R24, R2, 0x1, P6 ;  /* 0x0000000218157211 */ /* 0x000fe200030f0eff */
[----:B------:R4:W-:Y:S01]  /*24c00*/  @P5 STG.E.U8 desc[UR6][R18.64], R29 ;  /* 0x0000001d12005986 */ /* 0x0009e2000c101106 */
[----:B------:R-:W-:-:S02]  /*24c10*/  IADD3 R24, P6, R17, R3, RZ ;  /* 0x0000000311187210 */ /* 0x000fc40007fde0ff */
[----:B------:R-:W-:Y:S02]  /*24c20*/  ISETP.LT.AND P5, PT, R25, UR9, !P0 ;  /* 0x0000000919007c0c */ /* 0x000fe4000c7a1270 */
[C---:B------:R-:W-:Y:S01]  /*24c30*/  LEA.HI.X.SX32 R25, R17.reuse, R2, 0x1, P6 ;  /* 0x0000000211197211 */ /* 0x040fe200030f0eff */
[----:B------:R-:W-:Y:S01]  /*24c40*/  VIADD R17, R17, UR8 ;  /* 0x0000000811117c36 */ /* 0x000fe20008000000 */
[C---:B------:R-:W-:Y:S02]  /*24c50*/  PRMT R27, R10.reuse, 0x7770, RZ ;  /* 0x000077700a1b7816 */ /* 0x040fe400000000ff */
[----:B---3--:R-:W-:Y:S01]  /*24c60*/  PRMT R23, R10, 0x7771, RZ ;  /* 0x000077710a177816 */ /* 0x008fe200000000ff */
[----:B------:R-:W-:Y:S01]  /*24c70*/  VIADD R22, R17, UR8 ;  /* 0x0000000811167c36 */ /* 0x000fe20008000000 */
[----:B------:R-:W-:Y:S01]  /*24c80*/  PRMT R31, R11, 0x7771, RZ ;  /* 0x000077710b1f7816 */ /* 0x000fe200000000ff */
[----:B----4-:R-:W-:Y:S01]  /*24c90*/  VIADD R19, R0, 0xa ;  /* 0x0000000a00137836 */ /* 0x010fe20000000000 */
[----:B------:R-:W-:Y:S01]  /*24ca0*/  IADD3 R18, P6, R17, R3, RZ ;  /* 0x0000000311127210 */ /* 0x000fe20007fde0ff */
[----:B------:R3:W-:Y:S01]  /*24cb0*/  @P4 STG.E.U8 desc[UR6][R20.64], R27 ;  /* 0x0000001b14004986 */ /* 0x0007e2000c101106 */
[----:B------:R-:W-:Y:S01]  /*24cc0*/  ISETP.LT.AND P4, PT, R26, UR9, !P0 ;  /* 0x000000091a007c0c */ /* 0x000fe2000c781270 */
[----:B------:R-:W-:Y:S01]  /*24cd0*/  VIADD R26, R0, 0xb ;  /* 0x0000000b001a7836 */ /* 0x000fe20000000000 */
[----:B------:R-:W-:Y:S01]  /*24ce0*/  PRMT R29, R8, 0x7772, RZ ;  /* 0x00007772081d7816 */ /* 0x000fe200000000ff */
[----:B------:R4:W-:Y:S01]  /*24cf0*/  @P3 STG.E.U8 desc[UR6][R24.64], R23 ;  /* 0x0000001718003986 */ /* 0x0009e2000c101106 */
[----:B------:R-:W-:-:S02]  /*24d00*/  ISETP.LT.AND P3, PT, R19, UR9, !P0 ;  /* 0x0000000913007c0c */ /* 0x000fc4000c761270 */
[-C--:B------:R-:W-:Y:S01]  /*24d10*/  LEA.HI.X.SX32 R19, R17, R2.reuse, 0x1, P6 ;  /* 0x0000000211137211 */ /* 0x080fe200030f0eff */
[C---:B------:R-:W-:Y:S01]  /*24d20*/  VIADD R17, R22.reuse, UR8 ;  /* 0x0000000816117c36 */ /* 0x040fe20008000000 */
[----:B---3--:R-:W-:Y:S02]  /*24d30*/  PRMT R27, R11, 0x7770, RZ ;  /* 0x000077700b1b7816 */ /* 0x008fe400000000ff */
[-C--:B------:R-:W-:Y:S01]  /*24d40*/  IADD3 R20, P6, R22, R3.reuse, RZ ;  /* 0x0000000316147210 */ /* 0x080fe20007fde0ff */
[----:B----4-:R-:W-:Y:S02]  /*24d50*/  VIADD R24, R0, 0xc ;  /* 0x0000000c00187836 */ /* 0x010fe40000000000 */
[----:B------:R3:W-:Y:S01]  /*24d60*/  @P2 STG.E.U8 desc[UR6][R18.64], R27 ;  /* 0x0000001b12002986 */ /* 0x0007e2000c101106 */
[----:B------:R-:W-:Y:S02]  /*24d70*/  LEA.HI.X.SX32 R21, R22, R2, 0x1, P6 ;  /* 0x0000000216157211 */ /* 0x000fe400030f0eff */
[----:B------:R-:W-:Y:S01]  /*24d80*/  ISETP.LT.AND P2, PT, R26, UR9, !P0 ;  /* 0x000000091a007c0c */ /* 0x000fe2000c741270 */
[C---:B------:R-:W-:Y:S01]  /*24d90*/  VIADD R26, R17.reuse, UR8 ;  /* 0x00000008111a7c36 */ /* 0x040fe20008000000 */
[----:B------:R-:W-:Y:S01]  /*24da0*/  IADD3 R22, P6, R17, R3, RZ ;  /* 0x0000000311167210 */ /* 0x000fe20007fde0ff */
[----:B------:R4:W-:Y:S01]  /*24db0*/  @P1 STG.E.U8 desc[UR6][R20.64], R31 ;  /* 0x0000001f14001986 */ /* 0x0009e2000c101106 */
[----:B------:R-:W-:-:S02]  /*24dc0*/  ISETP.LT.AND P1, PT, R24, UR9, !P0 ;  /* 0x0000000918007c0c */ /* 0x000fc4000c721270 */
[-C--:B------:R-:W-:Y:S01]  /*24dd0*/  LEA.HI.X.SX32 R23, R17, R2.reuse, 0x1, P6 ;  /* 0x0000000211177211 */ /* 0x080fe200030f0eff */
[----:B------:R-:W-:Y:S01]  /*24de0*/  VIADD R17, R0, 0xd ;  /* 0x0000000d00117836 */ /* 0x000fe20000000000 */
[-C--:B------:R-:W-:Y:S02]  /*24df0*/  IADD3 R24, P6, R26, R3.reuse, RZ ;  /* 0x000000031a187210 */ /* 0x080fe40007fde0ff */
[----:B---3--:R-:W-:Y:S01]  /*24e00*/  PRMT R27, R8, 0x7773, RZ ;  /* 0x00007773081b7816 */ /* 0x008fe200000000ff */
[----:B------:R3:W-:Y:S01]  /*24e10*/  @P5 STG.E.U8 desc[UR6][R22.64], R29 ;  /* 0x0000001d16005986 */ /* 0x0007e2000c101106 */
[CC--:B------:R-:W-:Y:S01]  /*24e20*/  LEA.HI.X.SX32 R25, R26.reuse, R2.reuse, 0x1, P6 ;  /* 0x000000021a197211 */ /* 0x0c0fe200030f0eff */
[----:B------:R-:W-:Y:S01]  /*24e30*/  VIADD R26, R26, UR8 ;  /* 0x000000081a1a7c36 */ /* 0x000fe20008000000 */
[----:B------:R-:W-:Y:S01]  /*24e40*/  ISETP.LT.AND P5, PT, R17, UR9, !P0 ;  /* 0x0000000911007c0c */ /* 0x000fe2000c7a1270 */
[----:B------:R-:W-:Y:S01]  /*24e50*/  VIADD R8, R0, 0xe ;  /* 0x0000000e00087836 */ /* 0x000fe20000000000 */
[----:B----4-:R-:W-:Y:S01]  /*24e60*/  PRMT R31, R9, 0x7772, RZ ;  /* 0x00007772091f7816 */ /* 0x010fe200000000ff */
[C---:B------:R-:W-:Y:S01]  /*24e70*/  VIADD R17, R26.reuse, UR8 ;  /* 0x000000081a117c36 */ /* 0x040fe20008000000 */
[-C--:B------:R-:W-:Y:S01]  /*24e80*/  IADD3 R18, P6, R26, R3.reuse, RZ ;  /* 0x000000031a127210 */ /* 0x080fe20007fde0ff */
[----:B------:R4:W-:Y:S01]  /*24e90*/  @P4 STG.E.U8 desc[UR6][R24.64], R27 ;  /* 0x0000001b18004986 */ /* 0x0009e2000c101106 */
[----:B------:R-:W-:Y:S01]  /*24ea0*/  ISETP.LT.AND P4, PT, R8, UR9, !P0 ;  /* 0x0000000908007c0c */ /* 0x000fe2000c781270 */
[----:B------:R-:W-:Y:S01]  /*24eb0*/  VIADD R20, R0, 0xf ;  /* 0x0000000f00147836 */ /* 0x000fe20000000000 */
[-C--:B------:R-:W-:Y:S01]  /*24ec0*/  LEA.HI.X.SX32 R19, R26, R2.reuse, 0x1, P6 ;  /* 0x000000021a137211 */ /* 0x080fe200030f0eff */
[C---:B------:R-:W-:Y:S01]  /*24ed0*/  VIADD R21, R17.reuse, UR8 ;  /* 0x0000000811157c36 */ /* 0x040fe20008000000 */
[-C--:B------:R-:W-:Y:S01]  /*24ee0*/  IADD3 R8, P6, R17, R3.reuse, RZ ;  /* 0x0000000311087210 */ /* 0x080fe20007fde0ff */
[----:B---3--:R-:W-:Y:S01]  /*24ef0*/  VIADD R22, R0, 0x10 ;  /* 0x0000001000167836 */ /* 0x008fe20000000000 */
[----:B------:R-:W-:Y:S01]  /*24f00*/  PRMT R29, R9, 0x7773, RZ ;  /* 0x00007773091d7816 */ /* 0x000fe200000000ff */
[----:B------:R3:W-:Y:S01]  /*24f10*/  @P3 STG.E.U8 desc[UR6][R18.64], R31 ;  /* 0x0000001f12003986 */ /* 0x0007e2000c101106 */
[----:B------:R-:W-:Y:S01]  /*24f20*/  LEA.HI.X.SX32 R9, R17, R2, 0x1, P6 ;  /* 0x0000000211097211 */ /* 0x000fe200030f0eff */
[C---:B------:R-:W-:Y:S01]  /*24f30*/  VIADD R17, R21.reuse, UR8 ;  /* 0x0000000815117c36 */ /* 0x040fe20008000000 */
[----:B------:R-:W-:Y:S01]  /*24f40*/  ISETP.LT.AND P3, PT, R20, UR9, !P0 ;  /* 0x0000000914007c0c */ /* 0x000fe2000c761270 */
[----:B----4-:R-:W-:Y:S01]  /*24f50*/  VIADD R24, R0, 0x11 ;  /* 0x0000001100187836 */ /* 0x010fe20000000000 */
[----:B------:R-:W-:Y:S01]  /*24f60*/  IADD3 R20, P6, R21, R3, RZ ;  /* 0x0000000315147210 */ /* 0x000fe20007fde0ff */
[----:B------:R4:W-:Y:S01]  /*24f70*/  @P2 STG.E.U8 desc[UR6][R8.64], R29 ;  /* 0x0000001d08002986 */ /* 0x0009e2000c101106 */
[----:B------:R-:W-:-:S02]  /*24f80*/  ISETP.LT.AND P2, PT, R22, UR9, !P0 ;  /* 0x0000000916007c0c */ /* 0x000fc4000c741270 */
[-C--:B------:R-:W-:Y:S02]  /*24f90*/  LEA.HI.X.SX32 R21, R21, R2.reuse, 0x1, P6 ;  /* 0x0000000215157211 */ /* 0x080fe400030f0eff */
[CC--:B------:R-:W-:Y:S02]  /*24fa0*/  IADD3 R22, P6, R17.reuse, R3.reuse, RZ ;  /* 0x0000000311167210 */ /* 0x0c0fe40007fde0ff */
[C---:B------:R-:W-:Y:S02]  /*24fb0*/  PRMT R27, R10.reuse, 0x7772, RZ ;  /* 0x000077720a1b7816 */ /* 0x040fe400000000ff */
[C---:B------:R-:W-:Y:S01]  /*24fc0*/  LEA.HI.X.SX32 R23, R17.reuse, R2, 0x1, P6 ;  /* 0x0000000211177211 */ /* 0x040fe200030f0eff */
[----:B------:R-:W-:Y:S01]  /*24fd0*/  VIADD R17, R17, UR8 ;  /* 0x0000000811117c36 */ /* 0x000fe20008000000 */
[----:B---3--:R-:W-:Y:S01]  /*24fe0*/  PRMT R19, R10, 0x7773, RZ ;  /* 0x000077730a137816 */ /* 0x008fe200000000ff */
[----:B----4-:R-:W-:Y:S01]  /*24ff0*/  VIADD R9, R0, 0x12 ;  /* 0x0000001200097836 */ /* 0x010fe20000000000 */
[----:B------:R3:W-:Y:S01]  /*25000*/  @P1 STG.E.U8 desc[UR6][R20.64], R27 ;  /* 0x0000001b14001986 */ /* 0x0007e2000c101106 */
[C---:B------:R-:W-:Y:S01]  /*25010*/  VIADD R18, R17.reuse, UR8 ;  /* 0x0000000811127c36 */ /* 0x040fe20008000000 */
[----:B------:R-:W-:-:S02]  /*25020*/  IADD3 R8, P6, R17, R3, RZ ;  /* 0x0000000311087210 */ /* 0x000fc40007fde0ff */
[----:B------:R4:W-:Y:S01]  /*25030*/  @P5 STG.E.U8 desc[UR6][R22.64], R19 ;  /* 0x0000001316005986 */ /* 0x0009e2000c101106 */
[----:B------:R-:W-:Y:S02]  /*25040*/  ISETP.LT.AND P5, PT, R9, UR9, !P0 ;  /* 0x0000000909007c0c */ /* 0x000fe4000c7a1270 */
[-C--:B------:R-:W-:Y:S01]  /*25050*/  LEA.HI.X.SX32 R9, R17, R2.reuse, 0x1, P6 ;  /* 0x0000000211097211 */ /* 0x080fe200030f0eff */
[C---:B------:R-:W-:Y:S01]  /*25060*/  VIADD R17, R18.reuse, UR8 ;  /* 0x0000000812117c36 */ /* 0x040fe20008000000 */
[-C--:B------:R-:W-:Y:S02]  /*25070*/  IADD3 R10, P6, R18, R3.reuse, RZ ;  /* 0x00000003120a7210 */ /* 0x080fe40007fde0ff */
[C---:B------:R-:W-:Y:S01]  /*25080*/  PRMT R25, R11.reuse, 0x7773, RZ ;  /* 0x000077730b197816 */ /* 0x040fe200000000ff */
[----:B---3--:R-:W-:Y:S01]  /*25090*/  VIADD R20, R0, 0x13 ;  /* 0x0000001300147836 */ /* 0x008fe20000000000 */
[----:B------:R-:W-:Y:S02]  /*250a0*/  PRMT R27, R11, 0x7772, RZ ;  /* 0x000077720b1b7816 */ /* 0x000fe400000000ff */
[-C--:B------:R-:W-:Y:S01]  /*250b0*/  LEA.HI.X.SX32 R11, R18, R2.reuse, 0x1, P6 ;  /* 0x00000002120b7211 */ /* 0x080fe200030f0eff */
[C---:B----4-:R-:W-:Y:S01]  /*250c0*/  VIADD R22, R17.reuse, UR8 ;  /* 0x0000000811167c36 */ /* 0x050fe20008000000 */
[CC--:B------:R-:W-:Y:S01]  /*250d0*/  IADD3 R18, P6, R17.reuse, R3.reuse, RZ ;  /* 0x0000000311127210 */ /* 0x0c0fe20007fde0ff */
[----:B------:R3:W-:Y:S01]  /*250e0*/  @P4 STG.E.U8 desc[UR6][R8.64], R27 ;  /* 0x0000001b08004986 */ /* 0x0007e2000c101106 */
[----:B------:R-:W-:Y:S01]  /*250f0*/  ISETP.LT.AND P4, PT, R20, UR9, !P0 ;  /* 0x0000000914007c0c */ /* 0x000fe2000c781270 */
[----:B------:R-:W-:Y:S01]  /*25100*/  VIADD R20, R0, 0x14 ;  /* 0x0000001400147836 */ /* 0x000fe20000000000 */
[----:B------:R-:W-:Y:S01]  /*25110*/  ISETP.LT.AND P1, PT, R24, UR9, !P0 ;  /* 0x0000000918007c0c */ /* 0x000fe2000c721270 */
[----:B------:R4:W-:Y:S01]  /*25120*/  @P3 STG.E.U8 desc[UR6][R10.64], R25 ;  /* 0x000000190a003986 */ /* 0x0009e2000c101106 */
[----:B------:R-:W-:Y:S01]  /*25130*/  LEA.HI.X.SX32 R19, R17, R2, 0x1, P6 ;  /* 0x0000000211137211 */ /* 0x000fe200030f0eff */
[----:B------:R-:W-:Y:S01]  /*25140*/  VIADD R23, R0, 0x15 ;  /* 0x0000001500177836 */ /* 0x000fe20000000000 */
[----:B------:R-:W-:Y:S01]  /*25150*/  ISETP.LT.AND P3, PT, R20, UR9, !P0 ;  /* 0x0000000914007c0c */ /* 0x000fe2000c761270 */
[----:B------:R-:W-:Y:S01]  /*25160*/  VIADD R24, R0, 0x17 ;  /* 0x0000001700187836 */ /* 0x000fe20000000000 */
[----:B------:R-:W-:-:S02]  /*25170*/  IADD3 R20, P6, R22, R3, RZ ;  /* 0x0000000316147210 */ /* 0x000fc40007fde0ff */
[----:B0-----:R-:W-:Y:S01]  /*25180*/  PRMT R17, R12, 0x7770, RZ ;  /* 0x000077700c117816 */ /* 0x001fe200000000ff */
[----:B---3--:R-:W-:Y:S01]  /*25190*/  VIADD R9, R0, 0x16 ;  /* 0x0000001600097836 */ /* 0x008fe20000000000 */
[C---:B------:R-:W-:Y:S01]  /*251a0*/  LEA.HI.X.SX32 R21, R22.reuse, R2, 0x1, P6 ;  /* 0x0000000216157211 */ /* 0x040fe200030f0eff */
[----:B------:R-:W-:Y:S01]  /*251b0*/  VIADD R22, R22, UR8 ;  /* 0x0000000816167c36 */ /* 0x000fe20008000000 */
[----:B------:R-:W-:Y:S01]  /*251c0*/  PRMT R27, R12, 0x7771, RZ ;  /* 0x000077710c1b7816 */ /* 0x000fe200000000ff */
[----:B------:R0:W-:Y:S01]  /*251d0*/  @P2 STG.E.U8 desc[UR6][R18.64], R17 ;  /* 0x0000001112002986 */ /* 0x0001e2000c101106 */
[----:B------:R-:W-:Y:S01]  /*251e0*/  ISETP.LT.AND P2, PT, R23, UR9, !P0 ;  /* 0x0000000917007c0c */ /* 0x000fe2000c741270 */
[C---:B----4-:R-:W-:Y:S01]  /*251f0*/  VIADD R11, R22.reuse, UR8 ;  /* 0x00000008160b7c36 */ /* 0x050fe20008000000 */
[----:B------:R-:W-:Y:S01]  /*25200*/  IADD3 R8, P6, R22, R3, RZ ;  /* 0x0000000316087210 */ /* 0x000fe20007fde0ff */
[----:B------:R3:W-:Y:S01]  /*25210*/  @P1 STG.E.U8 desc[UR6][R20.64], R27 ;  /* 0x0000001b14001986 */ /* 0x0007e2000c101106 */
[----:B------:R-:W-:-:S02]  /*25220*/  ISETP.LT.AND P1, PT, R9, UR9, !P0 ;  /* 0x0000000909007c0c */ /* 0x000fc4000c721270 */
[-C--:B------:R-:W-:Y:S02]  /*25230*/  LEA.HI.X.SX32 R9, R22, R2.reuse, 0x1, P6 ;  /* 0x0000000216097211 */ /* 0x080fe400030f0eff */
[-C--:B------:R-:W-:Y:S02]  /*25240*/  IADD3 R10, P6, R11, R3.reuse, RZ ;  /* 0x000000030b0a7210 */ /* 0x080fe40007fde0ff */
[----:B------:R-:W-:Y:S01]  /*25250*/  PRMT R23, R13, 0x7770, RZ ;  /* 0x000077700d177816 */ /* 0x000fe200000000ff */
[----:B0-----:R-:W-:Y:S01]  /*25260*/  VIADD R17, R11, UR8 ;  /* 0x000000080b117c36 */ /* 0x001fe20008000000 */
[----:B------:R-:W-:Y:S02]  /*25270*/  PRMT R25, R13, 0x7771, RZ ;  /* 0x000077710d197816 */ /* 0x000fe400000000ff */
[-C--:B------:R-:W-:Y:S01]  /*25280*/  LEA.HI.X.SX32 R11, R11, R2.reuse, 0x1, P6 ;  /* 0x000000020b0b7211 */ /* 0x080fe200030f0eff */
[----:B---3--:R-:W-:Y:S01]  /*25290*/  VIADD R20, R0, 0x18 ;  /* 0x0000001800147836 */ /* 0x008fe20000000000 */
[C---:B------:R-:W-:Y:S01]  /*252a0*/  IADD3 R18, P6, R17.reuse, R3, RZ ;  /* 0x0000000311127210 */ /* 0x040fe20007fde0ff */
[C---:B------:R-:W-:Y:S01]  /*252b0*/  VIADD R22, R17.reuse, UR8 ;  /* 0x0000000811167c36 */ /* 0x040fe20008000000 */
[----:B------:R0:W-:Y:S01]  /*252c0*/  @P5 STG.E.U8 desc[UR6][R8.64], R23 ;  /* 0x0000001708005986 */ /* 0x0001e2000c101106 */
[----:B------:R-:W-:Y:S01]  /*252d0*/  ISETP.LT.AND P5, PT, R24, UR9, !P0 ;  /* 0x0000000918007c0c */ /* 0x000fe2000c7a1270 */
[----:B------:R-:W-:Y:S01]  /*252e0*/  VIADD R24, R0, 0x19 ;  /* 0x0000001900187836 */ /* 0x000fe20000000000 */
[----:B------:R-:W-:Y:S01]  /*252f0*/  LEA.HI.X.SX32 R19, R17, R2, 0x1, P6 ;  /* 0x0000000211137211 */ /* 0x000fe200030f0eff */
[----:B------:R3:W-:Y:S01]  /*25300*/  @P4 STG.E.U8 desc[UR6][R10.64], R25 ;  /* 0x000000190a004986 */ /* 0x0007e2000c101106 */
[----:B------:R-:W-:-:S02]  /*25310*/  ISETP.LT.AND P4, PT, R20, UR9, !P0 ;  /* 0x0000000914007c0c */ /* 0x000fc4000c781270 */
[-C--:B------:R-:W-:Y:S02]  /*25320*/  IADD3 R20, P6, R22, R3.reuse, RZ ;  /* 0x0000000316147210 */ /* 0x080fe40007fde0ff */
[----:B------:R-:W-:Y:S02]  /*25330*/  PRMT R17, R14, 0x7770, RZ ;  /* 0x000077700e117816 */ /* 0x000fe400000000ff */
[C---:B------:R-:W-:Y:S01]  /*25340*/  LEA.HI.X.SX32 R21, R22.reuse, R2, 0x1, P6 ;  /* 0x0000000216157211 */ /* 0x040fe200030f0eff */
[----:B------:R-:W-:Y:S01]  /*25350*/  VIADD R22, R22, UR8 ;  /* 0x0000000816167c36 */ /* 0x000fe20008000000 */
[----:B0-----:R-:W-:Y:S01]  /*25360*/  PRMT R23, R14, 0x7771, RZ ;  /* 0x000077710e177816 */ /* 0x001fe200000000ff */
[----:B------:R-:W-:Y:S01]  /*25370*/  VIADD R9, R0, 0x1a ;  /* 0x0000001a00097836 */ /* 0x000fe20000000000 */
[----:B------:R0:W-:Y:S01]  /*25380*/  @P3 STG.E.U8 desc[UR6][R18.64], R17 ;  /* 0x0000001112003986 */ /* 0x0001e2000c101106 */
[C---:B---3--:R-:W-:Y:S01]  /*25390*/  VIADD R11, R22.reuse, UR8 ;  /* 0x00000008160b7c36 */ /* 0x048fe20008000000 */
[----:B------:R-:W-:-:S02]  /*253a0*/  IADD3 R8, P6, R22, R3, RZ ;  /* 0x0000000316087210 */ /* 0x000fc40007fde0ff */
[----:B------:R3:W-:Y:S01]  /*253b0*/  @P2 STG.E.U8 desc[UR6][R20.64], R23 ;  /* 0x0000001714002986 */ /* 0x0007e2000c101106 */
[----:B------:R-:W-:Y:S02]  /*253c0*/  ISETP.LT.AND P2, PT, R9, UR9, !P0 ;  /* 0x0000000909007c0c */ /* 0x000fe4000c741270 */
        /* <DEDUP_REMOVED lines=19> */
[----:B------:R-:W-:Y:S01]  /*25500*/  PRMT R17, R12, 0x7773, RZ ;  /* 0x000077730c117816 */ /* 0x000fe200000000ff */
[----:B0-----:R-:W-:Y:S01]  /*25510*/  VIADD R9, R0, 0x1e ;  /* 0x0000001e00097836 */ /* 0x001fe20000000000 */
[----:B------:R-:W-:Y:S01]  /*25520*/  ISETP.LT.AND P1, PT, R24, UR9, !P0 ;  /* 0x0000000918007c0c */ /* 0x000fe2000c721270 */
[C---:B---3--:R-:W-:Y:S01]  /*25530*/  VIADD R11, R22.reuse, UR8 ;  /* 0x00000008160b7c36 */ /* 0x048fe20008000000 */
[----:B------:R-:W-:Y:S01]  /*25540*/  IADD3 R8, P6, R22, R3, RZ ;  /* 0x0000000316087210 */ /* 0x000fe20007fde0ff */
[----:B------:R0:W-:Y:S01]  /*25550*/  @P4 STG.E.U8 desc[UR6][R18.64], R23 ;  /* 0x0000001712004986 */ /* 0x0001e2000c101106 */
[C---:B------:R-:W-:Y:S01]  /*25560*/  VIADD R12, R0.reuse, 0x1f ;  /* 0x0000001f000c7836 */ /* 0x040fe20000000000 */
[----:B------:R-:W-:Y:S01]  /*25570*/  PRMT R27, R13, 0x7773, RZ ;  /* 0x000077730d1b7816 */ /* 0x000fe200000000ff */
[----:B------:R-:W-:Y:S01]  /*25580*/  VIADD R24, R0, 0x1d ;  /* 0x0000001d00187836 */ /* 0x000fe20000000000 */
[----:B------:R3:W-:Y:S01]  /*25590*/  @P3 STG.E.U8 desc[UR6][R20.64], R17 ;  /* 0x0000001114003986 */ /* 0x0007e2000c101106 */
[----:B------:R-:W-:-:S02]  /*255a0*/  ISETP.LT.AND P3, PT, R9, UR9, !P0 ;  /* 0x0000000909007c0c */ /* 0x000fc4000c761270 */
[-C--:B------:R-:W-:Y:S02]  /*255b0*/  LEA.HI.X.SX32 R9, R22, R2.reuse, 0x1, P6 ;  /* 0x0000000216097211 */ /* 0x080fe400030f0eff */
[-C--:B------:R-:W-:Y:S02]  /*255c0*/  IADD3 R10, P6, R11, R3.reuse, RZ ;  /* 0x000000030b0a7210 */ /* 0x080fe40007fde0ff */
[----:B------:R-:W-:Y:S01]  /*255d0*/  ISETP.LT.AND P4, PT, R24, UR9, !P0 ;  /* 0x0000000918007c0c */ /* 0x000fe2000c781270 */
[C---:B0-----:R-:W-:Y:S01]  /*255e0*/  VIADD R18, R0.reuse, 0x20 ;  /* 0x0000002000127836 */ /* 0x041fe20000000000 */
[----:B------:R-:W-:Y:S01]  /*255f0*/  PRMT R23, R13, 0x7772, RZ ;  /* 0x000077720d177816 */ /* 0x000fe200000000ff */
[C---:B------:R-:W-:Y:S01]  /*25600*/  VIADD R13, R11.reuse, UR8 ;  /* 0x000000080b0d7c36 */ /* 0x040fe20008000000 */
[----:B------:R-:W-:Y:S01]  /*25610*/  LEA.HI.X.SX32 R11, R11, R2, 0x1, P6 ;  /* 0x000000020b0b7211 */ /* 0x000fe200030f0eff */
[----:B---3--:R-:W-:Y:S01]  /*25620*/  VIADD R20, R0, 0x21 ;  /* 0x0000002100147836 */ /* 0x008fe20000000000 */
[----:B------:R-:W-:Y:S01]  /*25630*/  PRMT R25, R14, 0x7772, RZ ;  /* 0x000077720e197816 */ /* 0x000fe200000000ff */
[----:B------:R0:W-:Y:S01]  /*25640*/  @P2 STG.E.U8 desc[UR6][R8.64], R23 ;  /* 0x0000001708002986 */ /* 0x0001e2000c101106 */
[----:B------:R-:W-:Y:S01]  /*25650*/  ISETP.LT.AND P2, PT, R12, UR9, !P0 ;  /* 0x000000090c007c0c */ /* 0x000fe2000c741270 */
[C---:B------:R-:W-:Y:S01]  /*25660*/  VIADD R17, R13.reuse, UR8 ;  /* 0x000000080d117c36 */ /* 0x040fe20008000000 */
[----:B------:R-:W-:Y:S01]  /*25670*/  IADD3 R12, P6, R13, R3, RZ ;  /* 0x000000030d0c7210 */ /* 0x000fe20007fde0ff */
[----:B------:R3:W-:Y:S01]  /*25680*/  @P1 STG.E.U8 desc[UR6][R10.64], R27 ;  /* 0x0000001b0a001986 */ /* 0x0007e2000c101106 */
[----:B------:R-:W-:-:S02]  /*25690*/  ISETP.LT.AND P1, PT, R18, UR9, !P0 ;  /* 0x0000000912007c0c */ /* 0x000fc4000c721270 */
[-C--:B------:R-:W-:Y:S02]  /*256a0*/  LEA.HI.X.SX32 R13, R13, R2.reuse, 0x1, P6 ;  /* 0x000000020d0d7211 */ /* 0x080fe400030f0eff */
[-C--:B------:R-:W-:Y:S02]  /*256b0*/  IADD3 R18, P6, R17, R3.reuse, RZ ;  /* 0x0000000311127210 */ /* 0x080fe40007fde0ff */
[----:B------:R-:W-:Y:S01]  /*256c0*/  PRMT R21, R15, 0x7773, RZ ;  /* 0x000077730f157816 */ /* 0x000fe200000000ff */
[----:B0-----:R-:W-:Y:S01]  /*256d0*/  VIADD R9, R0, 0x22 ;  /* 0x0000002200097836 */ /* 0x001fe20000000000 */
[CC--:B------:R-:W-:Y:S01]  /*256e0*/  LEA.HI.X.SX32 R19, R17.reuse, R2.reuse, 0x1, P6 ;  /* 0x0000000211137211 */ /* 0x0c0fe200030f0eff */
[----:B------:R-:W-:Y:S01]  /*256f0*/  VIADD R17, R17, UR8 ;  /* 0x0000000811117c36 */ /* 0x000fe20008000000 */
[----:B------:R-:W-:Y:S01]  /*25700*/  PRMT R23, R14, 0x7773, RZ ;  /* 0x000077730e177816 */ /* 0x000fe200000000ff */
[----:B------:R0:W-:Y:S01]  /*25710*/  @P5 STG.E.U8 desc[UR6][R12.64], R25 ;  /* 0x000000190c005986 */ /* 0x0001e2000c101106 */
[----:B------:R-:W-:Y:S01]  /*25720*/  PRMT R15, R15, 0x7772, RZ ;  /* 0x000077720f0f7816 */ /* 0x000fe200000000ff */
[C---:B---3--:R-:W-:Y:S01]  /*25730*/  VIADD R11, R17.reuse, UR8 ;  /* 0x00000008110b7c36 */ /* 0x048fe20008000000 */
[----:B------:R-:W-:Y:S01]  /*25740*/  IADD3 R8, P6, R17, R3, RZ ;  /* 0x0000000311087210 */ /* 0x000fe20007fde0ff */
[----:B------:R3:W-:Y:S01]  /*25750*/  @P4 STG.E.U8 desc[UR6][R18.64], R23 ;  /* 0x0000001712004986 */ /* 0x0007e2000c101106 */
[----:B------:R-:W-:Y:S01]  /*25760*/  ISETP.LT.AND P4, PT, R9, UR9, !P0 ;  /* 0x0000000909007c0c */ /* 0x000fe2000c781270 */
[----:B------:R-:W-:Y:S01]  /*25770*/  VIADD R14, R11, UR8 ;  /* 0x000000080b0e7c36 */ /* 0x000fe20008000000 */
[----:B------:R-:W-:-:S02]  /*25780*/  LEA.HI.X.SX32 R9, R17, R2, 0x1, P6 ;  /* 0x0000000211097211 */ /* 0x000fc400030f0eff */
[CC--:B------:R-:W-:Y:S02]  /*25790*/  IADD3 R10, P6, R11.reuse, R3.reuse, RZ ;  /* 0x000000030b0a7210 */ /* 0x0c0fe40007fde0ff */
[----:B------:R-:W-:Y:S01]  /*257a0*/  ISETP.LT.AND P5, PT, R20, UR9, !P0 ;  /* 0x0000000914007c0c */ /* 0x000fe2000c7a1270 */
[C---:B0-----:R-:W-:Y:S01]  /*257b0*/  VIADD R12, R0.reuse, 0x23 ;  /* 0x00000023000c7836 */ /* 0x041fe20000000000 */
[----:B------:R0:W-:Y:S01]  /*257c0*/  @P3 STG.E.U8 desc[UR6][R8.64], R15 ;  /* 0x0000000f08003986 */ /* 0x0001e2000c101106 */
[----:B------:R-:W-:Y:S01]  /*257d0*/  LEA.HI.X.SX32 R11, R11, R2, 0x1, P6 ;  /* 0x000000020b0b7211 */ /* 0x000fe200030f0eff */
[----:B------:R-:W-:Y:S01]  /*257e0*/  VIADD R20, R0, 0x2f ;  /* 0x0000002f00147836 */ /* 0x000fe20000000000 */
[----:B--2---:R-:W-:Y:S01]  /*257f0*/  PRMT R17, R4, 0x7770, RZ ;  /* 0x0000777004117816 */ /* 0x004fe200000000ff */
[----:B---3--:R-:W-:Y:S01]  /*25800*/  VIADD R18, R0, 0x24 ;  /* 0x0000002400127836 */ /* 0x008fe20000000000 */
[----:B------:R-:W-:Y:S01]  /*25810*/  ISETP.LT.AND P3, PT, R12, UR9, !P0 ;  /* 0x000000090c007c0c */ /* 0x000fe2000c761270 */
[----:B------:R2:W-:Y:S01]  /*25820*/  @P2 STG.E.U8 desc[UR6][R10.64], R21 ;  /* 0x000000150a002986 */ /* 0x0005e2000c101106 */
[----:B------:R-:W-:-:S02]  /*25830*/  IADD3 R12, P6, R14, R3, RZ ;  /* 0x000000030e0c7210 */ /* 0x000fc40007fde0ff */
[C---:B------:R-:W-:Y:S02]  /*25840*/  PRMT R23, R5.reuse, 0x7770, RZ ;  /* 0x0000777005177816 */ /* 0x040fe400000000ff */
[C---:B------:R-:W-:Y:S01]  /*25850*/  LEA.HI.X.SX32 R13, R14.reuse, R2, 0x1, P6 ;  /* 0x000000020e0d7211 */ /* 0x040fe200030f0eff */
[----:B------:R-:W-:Y:S01]  /*25860*/  VIADD R14, R14, UR8 ;  /* 0x000000080e0e7c36 */ /* 0x000fe20008000000 */
[----:B------:R-:W-:Y:S01]  /*25870*/  ISETP.LT.AND P2, PT, R18, UR9, !P0 ;  /* 0x0000000912007c0c */ /* 0x000fe2000c741270 */
[----:B------:R-:W-:Y:S01]  /*25880*/  VIADD R18, R0, 0x25 ;  /* 0x0000002500127836 */ /* 0x000fe20000000000 */
[----:B------:R-:W-:Y:S01]  /*25890*/  PRMT R19, R5, 0x7771, RZ ;  /* 0x0000777105137816 */ /* 0x000fe200000000ff */
[C---:B0-----:R-:W-:Y:S01]  /*258a0*/  VIADD R15, R14.reuse, UR8 ;  /* 0x000000080e0f7c36 */ /* 0x041fe20008000000 */
[----:B------:R-:W-:Y:S01]  /*258b0*/  IADD3 R8, P6, R14, R3, RZ ;  /* 0x000000030e087210 */ /* 0x000fe20007fde0ff */
[----:B------:R0:W-:Y:S01]  /*258c0*/  @P1 STG.E.U8 desc[UR6][R12.64], R17 ;  /* 0x000000110c001986 */ /* 0x0001e2000c101106 */
[----:B--2---:R-:W-:-:S02]  /*258d0*/  PRMT R21, R4, 0x7771, RZ ;  /* 0x0000777104157816 */ /* 0x004fc400000000ff */
[-C--:B------:R-:W-:Y:S01]  /*258e0*/  LEA.HI.X.SX32 R9, R14, R2.reuse, 0x1, P6 ;  /* 0x000000020e097211 */ /* 0x080fe200030f0eff */
[C---:B------:R-:W-:Y:S01]  /*258f0*/  VIADD R14, R15.reuse, UR8 ;  /* 0x000000080f0e7c36 */ /* 0x040fe20008000000 */
[CC--:B------:R-:W-:Y:S02]  /*25900*/  IADD3 R10, P6, R15.reuse, R3.reuse, RZ ;  /* 0x000000030f0a7210 */ /* 0x0c0fe40007fde0ff */
[----:B------:R-:W-:Y:S01]  /*25910*/  ISETP.LT.AND P1, PT, R18, UR9, !P0 ;  /* 0x0000000912007c0c */ /* 0x000fe2000c721270 */
[----:B------:R2:W-:Y:S01]  /*25920*/  @P5 STG.E.U8 desc[UR6][R8.64], R21 ;  /* 0x0000001508005986 */ /* 0x0005e2000c101106 */
[-C--:B------:R-:W-:Y:S01]  /*25930*/  LEA.HI.X.SX32 R11, R15, R2.reuse, 0x1, P6 ;  /* 0x000000020f0b7211 */ /* 0x080fe200030f0eff */
[----:B------:R-:W-:Y:S01]  /*25940*/  VIADD R15, R0, 0x27 ;  /* 0x00000027000f7836 */ /* 0x000fe20000000000 */
[----:B------:R-:W-:Y:S01]  /*25950*/  PRMT R25, R4, 0x7773, RZ ;  /* 0x0000777304197816 */ /* 0x000fe200000000ff */
[C---:B0-----:R-:W-:Y:S01]  /*25960*/  VIADD R17, R14.reuse, UR8 ;  /* 0x000000080e117c36 */ /* 0x041fe20008000000 */
[----:B------:R-:W-:Y:S01]  /*25970*/  IADD3 R12, P6, R14, R3, RZ ;  /* 0x000000030e0c7210 */ /* 0x000fe20007fde0ff */
[----:B------:R0:W-:Y:S01]  /*25980*/  @P4 STG.E.U8 desc[UR6][R10.64], R23 ;  /* 0x000000170a004986 */ /* 0x0001e2000c101106 */
[----:B------:R-:W-:Y:S01]  /*25990*/  ISETP.LT.AND P4, PT, R15, UR9, !P0 ;  /* 0x000000090f007c0c */ /* 0x000fe2000c781270 */
[----:B------:R-:W-:Y:S01]  /*259a0*/  VIADD R18, R0, 0x26 ;  /* 0x0000002600127836 */ /* 0x000fe20000000000 */
[----:B------:R-:W-:-:S02]  /*259b0*/  LEA.HI.X.SX32 R13, R14, R2, 0x1, P6 ;  /* 0x000000020e0d7211 */ /* 0x000fc400030f0eff */
[CC--:B------:R-:W-:Y:S01]  /*259c0*/  IADD3 R14, P6, R17.reuse, R3.reuse, RZ ;  /* 0x00000003110e7210 */ /* 0x0c0fe20007fde0ff */
[----:B--2---:R-:W-:Y:S01]  /*259d0*/  VIADD R9, R0, 0x29 ;  /* 0x0000002900097836 */ /* 0x004fe20000000000 */
[----:B------:R-:W-:Y:S01]  /*259e0*/  PRMT R21, R6, 0x7770, RZ ;  /* 0x0000777006157816 */ /* 0x000fe200000000ff */
[----:B------:R2:W-:Y:S01]  /*259f0*/  @P3 STG.E.U8 desc[UR6][R12.64], R19 ;  /* 0x000000130c003986 */ /* 0x0005e2000c101106 */
[C---:B------:R-:W-:Y:S01]  /*25a00*/  LEA.HI.X.SX32 R15, R17.reuse, R2, 0x1, P6 ;  /* 0x00000002110f7211 */ /* 0x040fe200030f0eff */
[----:B------:R-:W-:Y:S01]  /*25a10*/  VIADD R17, R17, UR8 ;  /* 0x0000000811117c36 */ /* 0x000fe20008000000 */
[----:B------:R-:W-:Y:S01]  /*25a20*/  ISETP.LT.AND P5, PT, R18, UR9, !P0 ;  /* 0x0000000912007c0c */ /* 0x000fe2000c7a1270 */
[----:B------:R-:W-:Y:S01]  /*25a30*/  VIADD R18, R0, 0x28 ;  /* 0x0000002800127836 */ /* 0x000fe20000000000 */
[----:B0-----:R-:W-:Y:S01]  /*25a40*/  PRMT R23, R6, 0x7771, RZ ;  /* 0x0000777106177816 */ /* 0x001fe200000000ff */
[C---:B------:R-:W-:Y:S01]  /*25a50*/  VIADD R11, R17.reuse, UR8 ;  /* 0x00000008110b7c36 */ /* 0x040fe20008000000 */
[----:B------:R-:W-:Y:S01]  /*25a60*/  IADD3 R8, P6, R17, R3, RZ ;  /* 0x0000000311087210 */ /* 0x000fe20007fde0ff */
[----:B------:R0:W-:Y:S01]  /*25a70*/  @P2 STG.E.U8 desc[UR6][R14.64], R21 ;  /* 0x000000150e002986 */ /* 0x0001e2000c101106 */
[----:B------:R-:W-:-:S02]  /*25a80*/  ISETP.LT.AND P2, PT, R9, UR9, !P0 ;  /* 0x0000000909007c0c */ /* 0x000fc4000c741270 */
[-C--:B------:R-:W-:Y:S01]  /*25a90*/  LEA.HI.X.SX32 R9, R17, R2.reuse, 0x1, P6 ;  /* 0x0000000211097211 */ /* 0x080fe200030f0eff */
[C---:B--2---:R-:W-:Y:S01]  /*25aa0*/  VIADD R13, R11.reuse, UR8 ;  /* 0x000000080b0d7c36 */ /* 0x044fe20008000000 */
[-C--:B------:R-:W-:Y:S02]  /*25ab0*/  IADD3 R10, P6, R11, R3.reuse, RZ ;  /* 0x000000030b0a7210 */ /* 0x080fe40007fde0ff */
[----:B------:R-:W-:Y:S01]  /*25ac0*/  PRMT R19, R7, 0x7770, RZ ;  /* 0x0000777007137816 */ /* 0x000fe200000000ff */
[----:B------:R-:W-:Y:S01]  /*25ad0*/  VIADD R17, R13, UR8 ;  /* 0x000000080d117c36 */ /* 0x000fe20008000000 */
[-C--:B------:R-:W-:Y:S01]  /*25ae0*/  LEA.HI.X.SX32 R11, R11, R2.reuse, 0x1, P6 ;  /* 0x000000020b0b7211 */ /* 0x080fe200030f0eff */
[----:B------:R2:W-:Y:S01]  /*25af0*/  @P1 STG.E.U8 desc[UR6][R8.64], R23 ;  /* 0x0000001708001986 */ /* 0x0005e2000c101106 */
[C---:B------:R-:W-:Y:S01]  /*25b00*/  IADD3 R12, P6, R13.reuse, R3, RZ ;  /* 0x000000030d0c7210 */ /* 0x040fe20007fde0ff */
[----:B0-----:R-:W-:Y:S01]  /*25b10*/  VIADD R14, R0, 0x2b ;  /* 0x0000002b000e7836 */ /* 0x001fe20000000000 */
[----:B------:R-:W-:Y:S01]  /*25b20*/  ISETP.LT.AND P3, PT, R18, UR9, !P0 ;  /* 0x0000000912007c0c */ /* 0x000fe2000c761270 */
[----:B------:R-:W-:Y:S01]  /*25b30*/  VIADD R18, R0, 0x2a ;  /* 0x0000002a00127836 */ /* 0x000fe20000000000 */
[----:B------:R0:W-:Y:S01]  /*25b40*/  @P5 STG.E.U8 desc[UR6][R10.64], R19 ;  /* 0x000000130a005986 */ /* 0x0001e2000c101106 */
[----:B------:R-:W-:-:S02]  /*25b50*/  LEA.HI.X.SX32 R13, R13, R2, 0x1, P6 ;  /* 0x000000020d0d7211 */ /* 0x000fc400030f0eff */
[----:B------:R-:W-:Y:S02]  /*25b60*/  ISETP.LT.AND P5, PT, R14, UR9, !P0 ;  /* 0x000000090e007c0c */ /* 0x000fe4000c7a1270 */
[-C--:B------:R-:W-:Y:S02]  /*25b70*/  IADD3 R14, P6, R17, R3.reuse, RZ ;  /* 0x00000003110e7210 */ /* 0x080fe40007fde0ff */
[----:B------:R-:W-:Y:S01]  /*25b80*/  ISETP.LT.AND P1, PT, R18, UR9, !P0 ;  /* 0x0000000912007c0c */ /* 0x000fe2000c721270 */
[----:B------:R-:W-:Y:S01]  /*25b90*/  VIADD R18, R0, 0x2c ;  /* 0x0000002c00127836 */ /* 0x000fe20000000000 */
[----:B------:R-:W-:Y:S02]  /*25ba0*/  PRMT R21, R7, 0x7771, RZ ;  /* 0x0000777107157816 */ /* 0x000fe400000000ff */
[C---:B------:R-:W-:Y:S01]  /*25bb0*/  LEA.HI.X.SX32 R15, R17.reuse, R2, 0x1, P6 ;  /* 0x00000002110f7211 */ /* 0x040fe200030f0eff */
[----:B------:R-:W-:Y:S01]  /*25bc0*/  VIADD R17, R17, UR8 ;  /* 0x0000000811117c36 */ /* 0x000fe20008000000 */
[----:B--2---:R-:W-:Y:S01]  /*25bd0*/  PRMT R9, R4, 0x7772, RZ ;  /* 0x0000777204097816 */ /* 0x004fe200000000ff */
[----:B------:R2:W-:Y:S01]  /*25be0*/  @P4 STG.E.U8 desc[UR6][R12.64], R21 ;  /* 0x000000150c004986 */ /* 0x0005e2000c101106 */
[----:B------:R-:W-:Y:S01]  /*25bf0*/  ISETP.LT.AND P4, PT, R18, UR9, !P0 ;  /* 0x0000000912007c0c */ /* 0x000fe2000c781270 */
[----:B0-----:R-:W-:Y:S01]  /*25c00*/  VIADD R10, R0, 0x2d ;  /* 0x0000002d000a7836 */ /* 0x001fe20000000000 */
[C---:B------:R-:W-:Y:S01]  /*25c10*/  IADD3 R18, P6, R17.reuse, R3, RZ ;  /* 0x0000000311127210 */ /* 0x040fe20007fde0ff */
[----:B------:R-:W-:Y:S01]  /*25c20*/  VIADD R8, R17, UR8 ;  /* 0x0000000811087c36 */ /* 0x000fe20008000000 */
[----:B------:R0:W-:Y:S01]  /*25c30*/  @P3 STG.E.U8 desc[UR6][R14.64], R9 ;  /* 0x000000090e003986 */ /* 0x0001e2000c101106 */
[----:B------:R-:W-:-:S02]  /*25c40*/  PRMT R23, R5, 0x7773, RZ ;  /* 0x0000777305177816 */ /* 0x000fc400000000ff */
[-C--:B------:R-:W-:Y:S01]  /*25c50*/  LEA.HI.X.SX32 R19, R17, R2.reuse, 0x1, P6 ;  /* 0x0000000211137211 */ /* 0x080fe200030f0eff */
[----:B------:R-:W-:Y:S01]  /*25c60*/  VIADD R4, R8, UR8 ;  /* 0x0000000808047c36 */ /* 0x000fe20008000000 */
[----:B------:R-:W-:Y:S01]  /*25c70*/  ISETP.LT.AND P3, PT, R10, UR9, !P0 ;  /* 0x000000090a007c0c */ /* 0x000fe2000c761270 */
[----:B------:R-:W-:Y:S01]  /*25c80*/  VIADD R10, R0, 0x2e ;  /* 0x0000002e000a7836 */ /* 0x000fe20000000000 */
[-C--:B--2---:R-:W-:Y:S01]  /*25c90*/  IADD3 R12, P6, R8, R3.reuse, RZ ;  /* 0x00000003080c7210 */ /* 0x084fe20007fde0ff */
[----:B------:R2:W-:Y:S01]  /*25ca0*/  @P2 STG.E.U8 desc[UR6][R18.64], R25 ;  /* 0x0000001912002986 */ /* 0x0005e2000c101106 */
[----:B------:R-:W-:Y:S01]  /*25cb0*/  VIADD R17, R4, UR8 ;  /* 0x0000000804117c36 */ /* 0x000fe20008000000 */
[----:B------:R-:W-:Y:S02]  /*25cc0*/  PRMT R21, R5, 0x7772, RZ ;  /* 0x0000777205157816 */ /* 0x000fe400000000ff */
[----:B------:R-:W-:Y:S02]  /*25cd0*/  LEA.HI.X.SX32 R13, R8, R2, 0x1, P6 ;  /* 0x00000002080d7211 */ /* 0x000fe400030f0eff */
[----:B0-----:R-:W-:-:S02]  /*25ce0*/  IADD3 R14, P6, R4, R3, RZ ;  /* 0x00000003040e7210 */ /* 0x001fc40007fde0ff */
[----:B------:R-:W-:Y:S01]  /*25cf0*/  ISETP.LT.AND P2, PT, R10, UR9, !P0 ;  /* 0x000000090a007c0c */ /* 0x000fe2000c741270 */
[----:B------:R-:W-:Y:S01]  /*25d00*/  @P1 STG.E.U8 desc[UR6][R12.64], R21 ;  /* 0x000000150c001986 */ /* 0x000fe2000c101106 */
[-C--:B------:R-:W-:Y:S02]  /*25d10*/  LEA.HI.X.SX32 R15, R4, R2.reuse, 0x1, P6 ;  /* 0x00000002040f7211 */ /* 0x080fe400030f0eff */
[CC--:B------:R-:W-:Y:S01]  /*25d20*/  IADD3 R4, P6, R17.reuse, R3.reuse, RZ ;  /* 0x0000000311047210 */ /* 0x0c0fe20007fde0ff */
[----:B------:R0:W3:Y:S01]  /*25d30*/  LDS.128 R8, [R16] ;  /* 0x0000000010087984 */ /* 0x0000e20000000c00 */
[C---:B--2---:R-:W-:Y:S01]  /*25d40*/  VIADD R18, R17.reuse, UR8 ;  /* 0x0000000811127c36 */ /* 0x044fe20008000000 */
[----:B------:R-:W-:Y:S02]  /*25d50*/  PRMT R19, R6, 0x7772, RZ ;  /* 0x0000777206137816 */ /* 0x000fe400000000ff */
[-C--:B------:R-:W-:Y:S01]  /*25d60*/  LEA.HI.X.SX32 R5, R17, R2.reuse, 0x1, P6 ;  /* 0x0000000211057211 */ /* 0x080fe200030f0eff */
[----:B------:R2:W-:Y:S01]  /*25d70*/  @P5 STG.E.U8 desc[UR6][R14.64], R23 ;  /* 0x000000170e005986 */ /* 0x0005e2000c101106 */
[----:B------:R-:W-:Y:S01]  /*25d80*/  VIADD R17, R0, 0x31 ;  /* 0x0000003100117836 */ /* 0x000fe20000000000 */
[----:B------:R-:W-:Y:S01]  /*25d90*/  ISETP.LT.AND P1, PT, R20, UR9, !P0 ;  /* 0x0000000914007c0c */ /* 0x000fe2000c721270 */
[----:B0-----:R-:W-:Y:S01]  /*25da0*/  VIADD R16, R0, 0x33 ;  /* 0x0000003300107836 */ /* 0x001fe20000000000 */
[----:B------:R-:W-:Y:S01]  /*25db0*/  IADD3 R12, P6, R18, R3, RZ ;  /* 0x00000003120c7210 */ /* 0x000fe20007fde0ff */
[----:B------:R0:W-:Y:S01]  /*25dc0*/  @P4 STG.E.U8 desc[UR6][R4.64], R19 ;  /* 0x0000001304004986 */ /* 0x0001e2000c101106 */
[----:B------:R-:W-:Y:S01]  /*25dd0*/  PRMT R21, R6, 0x7773, RZ ;  /* 0x0000777306157816 */ /* 0x000fe200000000ff */
[----:B------:R-:W-:Y:S01]  /*25de0*/  VIADD R20, R0, 0x30 ;  /* 0x0000003000147836 */ /* 0x000fe20000000000 */
[C---:B------:R-:W-:Y:S01]  /*25df0*/  LEA.HI.X.SX32 R13, R18.reuse, R2, 0x1, P6 ;  /* 0x00000002120d7211 */ /* 0x040fe200030f0eff */
[----:B------:R-:W-:Y:S01]  /*25e00*/  VIADD R18, R18, UR8 ;  /* 0x0000000812127c36 */ /* 0x000fe20008000000 */
[----:B------:R-:W-:Y:S01]  /*25e10*/  ISETP.LT.AND P4, PT, R17, UR9, !P0 ;  /* 0x0000000911007c0c */ /* 0x000fe2000c781270 */
[----:B--2---:R-:W-:-:S02]  /*25e20*/  VIADD R15, R0, 0x32 ;  /* 0x00000032000f7836 */ /* 0x004fc40000000000 */
[----:B------:R2:W-:Y:S01]  /*25e30*/  @P3 STG.E.U8 desc[UR6][R12.64], R21 ;  /* 0x000000150c003986 */ /* 0x0005e2000c101106 */
[CC--:B------:R-:W-:Y:S01]  /*25e40*/  IADD3 R14, P6, R18.reuse, R3.reuse, RZ ;  /* 0x00000003120e7210 */ /* 0x0c0fe20007fde0ff */
[C---:B------:R-:W-:Y:S01]  /*25e50*/  VIADD R6, R18.reuse, UR8 ;  /* 0x0000000812067c36 */ /* 0x040fe20008000000 */
[----:B------:R-:W-:Y:S02]  /*25e60*/  PRMT R17, R7, 0x7773, RZ ;  /* 0x0000777307117816 */ /* 0x000fe400000000ff */
[----:B------:R-:W-:Y:S02]  /*25e70*/  ISETP.LT.AND P3, PT, R15, UR9, !P0 ;  /* 0x000000090f007c0c */ /* 0x000fe4000c761270 */
[-C--:B------:R-:W-:Y:S01]  /*25e80*/  LEA.HI.X.SX32 R15, R18, R2.reuse, 0x1, P6 ;  /* 0x00000002120f7211 */ /* 0x080fe200030f0eff */
[----:B------:R-:W-:Y:S01]  /*25e90*/  VIADD R18, R0, 0x35 ;  /* 0x0000003500127836 */ /* 0x000fe20000000000 */
[----:B0-----:R-:W-:Y:S01]  /*25ea0*/  PRMT R19, R7, 0x7772, RZ ;  /* 0x0000777207137816 */ /* 0x001fe200000000ff */
[C---:B------:R-:W-:Y:S01]  /*25eb0*/  VIADD R7, R6.reuse, UR8 ;  /* 0x0000000806077c36 */ /* 0x040fe20008000000 */
[-C--:B------:R-:W-:Y:S01]  /*25ec0*/  IADD3 R4, P6, R6, R3.reuse, RZ ;  /* 0x0000000306047210 */ /* 0x080fe20007fde0ff */
[----:B--2---:R-:W-:Y:S01]  /*25ed0*/  VIADD R12, R0, 0x34 ;  /* 0x00000034000c7836 */ /* 0x004fe20000000000 */
[----:B------:R-:W-:Y:S01]  /*25ee0*/  ISETP.LT.AND P5, PT, R20, UR9, !P0 ;  /* 0x0000000914007c0c */ /* 0x000fe2000c7a1270 */
[----:B------:R-:W-:Y:S01]  /*25ef0*/  @P2 STG.E.U8 desc[UR6][R14.64], R19 ;  /* 0x000000130e002986 */ /* 0x000fe2000c101106 */
[----:B------:R-:W-:Y:S01]  /*25f00*/  LEA.HI.X.SX32 R5, R6, R2, 0x1, P6 ;  /* 0x0000000206057211 */ /* 0x000fe200030f0eff */
[----:B------:R-:W-:Y:S01]  /*25f10*/  VIADD R20, R0, 0x3e ;  /* 0x0000003e00147836 */ /* 0x000fe20000000000 */
[----:B------:R-:W-:Y:S01]  /*25f20*/  ISETP.LT.AND P2, PT, R16, UR9, !P0 ;  /* 0x0000000910007c0c */ /* 0x000fe2000c741270 */
[C---:B------:R-:W-:Y:S01]  /*25f30*/  VIADD R16, R7.reuse, UR8 ;  /* 0x0000000807107c36 */ /* 0x040fe20008000000 */
[----:B------:R-:W-:Y:S01]  /*25f40*/  IADD3 R6, P6, R7, R3, RZ ;  /* 0x0000000307067210 */ /* 0x000fe20007fde0ff */
[----:B------:R0:W-:Y:S01]  /*25f50*/  @P1 STG.E.U8 desc[UR6][R4.64], R17 ;  /* 0x0000001104001986 */ /* 0x0001e2000c101106 */
[----:B------:R-:W-:-:S02]  /*25f60*/  ISETP.LT.AND P1, PT, R12, UR9, !P0 ;  /* 0x000000090c007c0c */ /* 0x000fc4000c721270 */
[-C--:B------:R-:W-:Y:S02]  /*25f70*/  LEA.HI.X.SX32 R7, R7, R2.reuse, 0x1, P6 ;  /* 0x0000000207077211 */ /* 0x080fe400030f0eff */
[-C--:B------:R-:W-:Y:S02]  /*25f80*/  IADD3 R12, P6, R16, R3.reuse, RZ ;  /* 0x00000003100c7210 */ /* 0x080fe40007fde0ff */
[----:B---3--:R-:W-:Y:S02]  /*25f90*/  PRMT R21, R8, 0x7770, RZ ;  /* 0x0000777008157816 */ /* 0x008fe400000000ff */
[CC--:B------:R-:W-:Y:S01]  /*25fa0*/  LEA.HI.X.SX32 R13, R16.reuse, R2.reuse, 0x1, P6 ;  /* 0x00000002100d7211 */ /* 0x0c0fe200030f0eff */
[----:B------:R-:W-:Y:S01]  /*25fb0*/  VIADD R16, R16, UR8 ;  /* 0x0000000810107c36 */ /* 0x000fe20008000000 */
[----:B------:R-:W-:Y:S01]  /*25fc0*/  PRMT R23, R8, 0x7771, RZ ;  /* 0x0000777108177816 */ /* 0x000fe200000000ff */
[----:B0-----:R-:W-:Y:S01]  /*25fd0*/  VIADD R5, R0, 0x36 ;  /* 0x0000003600057836 */ /* 0x001fe20000000000 */
[----:B------:R0:W-:Y:S01]  /*25fe0*/  @P5 STG.E.U8 desc[UR6][R6.64], R21 ;  /* 0x0000001506005986 */ /* 0x0001e2000c101106 */
[C---:B------:R-:W-:Y:S01]  /*25ff0*/  VIADD R14, R16.reuse, UR8 ;  /* 0x00000008100e7c36 */ /* 0x040fe20008000000 */
[----:B------:R-:W-:Y:S01]  /*26000*/  IADD3 R4, P6, R16, R3, RZ ;  /* 0x0000000310047210 */ /* 0x000fe20007fde0ff */
[----:B------:R-:W-:Y:S01]  /*26010*/  VIADD R17, R0, 0x37 ;  /* 0x0000003700117836 */ /* 0x000fe20000000000 */
[----:B------:R2:W-:Y:S01]  /*26020*/  @P4 STG.E.U8 desc[UR6][R12.64], R23 ;  /* 0x000000170c004986 */ /* 0x0005e2000c101106 */
[----:B------:R-:W-:Y:S01]  /*26030*/  ISETP.LT.AND P4, PT, R5, UR9, !P0 ;  /* 0x0000000905007c0c */ /* 0x000fe2000c781270 */
[----:B------:R-:W-:Y:S01]  /*26040*/  VIADD R15, R14, UR8 ;  /* 0x000000080e0f7c36 */ /* 0x000fe20008000000 */
[----:B------:R-:W-:-:S02]  /*26050*/  LEA.HI.X.SX32 R5, R16, R2, 0x1, P6 ;  /* 0x0000000210057211 */ /* 0x000fc400030f0eff */
[----:B------:R-:W-:Y:S01]  /*26060*/  PRMT R19, R9, 0x7770, RZ ;  /* 0x0000777009137816 */ /* 0x000fe200000000ff */
[----:B------:R-:W-:Y:S01]  /*26070*/  VIADD R16, R15, UR8 ;  /* 0x000000080f107c36 */ /* 0x000fe20008000000 */
[----:B------:R-:W-:Y:S01]  /*26080*/  ISETP.LT.AND P5, PT, R18, UR9, !P0 ;  /* 0x0000000912007c0c */ /* 0x000fe2000c7a1270 */
[----:B------:R-:W-:Y:S01]  /*26090*/  VIADD R18, R0, 0x39 ;  /* 0x0000003900127836 */ /* 0x000fe20000000000 */
[CC--:B0-----:R-:W-:Y:S01]  /*260a0*/  IADD3 R6, P6, R14.reuse, R3.reuse, RZ ;  /* 0x000000030e067210 */ /* 0x0c1fe20007fde0ff */
[----:B------:R0:W-:Y:S01]  /*260b0*/  @P3 STG.E.U8 desc[UR6][R4.64], R19 ;  /* 0x0000001304003986 */ /* 0x0001e2000c101106 */
[----:B------:R-:W-:Y:S02]  /*260c0*/  PRMT R21, R9, 0x7771, RZ ;  /* 0x0000777109157816 */ /* 0x000fe400000000ff */
[----:B------:R-:W-:Y:S01]  /*260d0*/  LEA.HI.X.SX32 R7, R14, R2, 0x1, P6 ;  /* 0x000000020e077211 */ /* 0x000fe200030f0eff */
[----:B------:R-:W-:Y:S01]  /*260e0*/  VIADD R14, R0, 0x38 ;  /* 0x00000038000e7836 */ /* 0x000fe20000000000 */
[----:B--2---:R-:W-:-:S02]  /*260f0*/  IADD3 R12, P6, R15, R3, RZ ;  /* 0x000000030f0c7210 */ /* 0x004fc40007fde0ff */
[----:B------:R-:W-:Y:S01]  /*26100*/  ISETP.LT.AND P3, PT, R17, UR9, !P0 ;  /* 0x0000000911007c0c */ /* 0x000fe2000c761270 */
[----:B------:R2:W-:Y:S01]  /*26110*/  @P2 STG.E.U8 desc[UR6][R6.64], R21 ;  /* 0x0000001506002986 */ /* 0x0005e2000c101106 */
[-C--:B------:R-:W-:Y:S02]  /*26120*/  LEA.HI.X.SX32 R13, R15, R2.reuse, 0x1, P6 ;  /* 0x000000020f0d7211 */ /* 0x080fe400030f0eff */
[----:B------:R-:W-:Y:S01]  /*26130*/  ISETP.LT.AND P2, PT, R14, UR9, !P0 ;  /* 0x000000090e007c0c */ /* 0x000fe2000c741270 */
[----:B0-----:R-:W-:Y:S01]  /*26140*/  VIADD R5, R0, 0x3a ;  /* 0x0000003a00057836 */ /* 0x001fe20000000000 */
[-C--:B------:R-:W-:Y:S02]  /*26150*/  IADD3 R14, P6, R16, R3.reuse, RZ ;  /* 0x00000003100e7210 */ /* 0x080fe40007fde0ff */
[----:B------:R-:W-:Y:S02]  /*26160*/  PRMT R17, R10, 0x7770, RZ ;  /* 0x000077700a117816 */ /* 0x000fe400000000ff */
[C---:B------:R-:W-:Y:S01]  /*26170*/  LEA.HI.X.SX32 R15, R16.reuse, R2, 0x1, P6 ;  /* 0x00000002100f7211 */ /* 0x040fe200030f0eff */
[----:B------:R-:W-:Y:S01]  /*26180*/  VIADD R16, R16, UR8 ;  /* 0x0000000810107c36 */ /* 0x000fe20008000000 */
[----:B------:R-:W-:Y:S01]  /*26190*/  PRMT R19, R10, 0x7771, RZ ;  /* 0x000077710a137816 */ /* 0x000fe200000000ff */
[----:B------:R0:W-:Y:S01]  /*261a0*/  @P1 STG.E.U8 desc[UR6][R12.64], R17 ;  /* 0x000000110c001986 */ /* 0x0001e2000c101106 */
[----:B--2---:R-:W-:Y:S01]  /*261b0*/  PRMT R21, R11, 0x7770, RZ ;  /* 0x000077700b157816 */ /* 0x004fe200000000ff */
[C---:B------:R-:W-:Y:S01]  /*261c0*/  VIADD R7, R16.reuse, UR8 ;  /* 0x0000000810077c36 */ /* 0x040fe20008000000 */
[----:B------:R-:W-:Y:S01]  /*261d0*/  IADD3 R4, P6, R16, R3, RZ ;  /* 0x0000000310047210 */ /* 0x000fe20007fde0ff */
[----:B------:R2:W-:Y:S01]  /*261e0*/  @P5 STG.E.U8 desc[UR6][R14.64], R19 ;  /* 0x000000130e005986 */ /* 0x0005e2000c101106 */
[----:B------:R-:W-:-:S02]  /*261f0*/  ISETP.LT.AND P5, PT, R5, UR9, !P0 ;  /* 0x0000000905007c0c */ /* 0x000fc4000c7a1270 */
[-C--:B------:R-:W-:Y:S02]  /*26200*/  LEA.HI.X.SX32 R5, R16, R2.reuse, 0x1, P6 ;  /* 0x0000000210057211 */ /* 0x080fe400030f0eff */
[CC--:B------:R-:W-:Y:S02]  /*26210*/  IADD3 R6, P6, R7.reuse, R3.reuse, RZ ;  /* 0x0000000307067210 */ /* 0x0c0fe40007fde0ff */
[----:B------:R-:W-:Y:S01]  /*26220*/  ISETP.LT.AND P1, PT, R18, UR9, !P0 ;  /* 0x0000000912007c0c */ /* 0x000fe2000c721270 */
[----:B0-----:R-:W-:Y:S01]  /*26230*/  VIADD R13, R7, UR8 ;  /* 0x00000008070d7c36 */ /* 0x001fe20008000000 */
[----:B------:R-:W-:Y:S01]  /*26240*/  PRMT R17, R11, 0x7771, RZ ;  /* 0x000077710b117816 */ /* 0x000fe200000000ff */
[----:B------:R0:W-:Y:S01]  /*26250*/  @P4 STG.E.U8 desc[UR6][R4.64], R21 ;  /* 0x0000001504004986 */ /* 0x0001e2000c101106 */
[-C--:B------:R-:W-:Y:S01]  /*26260*/  LEA.HI.X.SX32 R7, R7, R2.reuse, 0x1, P6 ;  /* 0x0000000207077211 */ /* 0x080fe200030f0eff */
[C---:B--2---:R-:W-:Y:S01]  /*26270*/  VIADD R15, R13.reuse, UR8 ;  /* 0x000000080d0f7c36 */ /* 0x044fe20008000000 */
[----:B------:R-:W-:Y:S01]  /*26280*/  IADD3 R12, P6, R13, R3, RZ ;  /* 0x000000030d0c7210 */ /* 0x000fe20007fde0ff */
[----:B------:R-:W-:Y:S01]  /*26290*/  VIADD R14, R0, 0x3c ;  /* 0x0000003c000e7836 */ /* 0x000fe20000000000 */
[----:B------:R-:W-:Y:S01]  /*262a0*/  PRMT R19, R8, 0x7772, RZ ;  /* 0x0000777208137816 */ /* 0x000fe200000000ff */
[----:B------:R-:W-:Y:S01]  /*262b0*/  VIADD R16, R15, UR8 ;  /* 0x000000080f107c36 */ /* 0x000fe20008000000 */
[----:B------:R2:W-:Y:S01]  /*262c0*/  @P3 STG.E.U8 desc[UR6][R6.64], R17 ;  /* 0x0000001106003986 */ /* 0x0005e2000c101106 */
[----:B------:R-:W-:Y:S01]  /*262d0*/  LEA.HI.X.SX32 R13, R13, R2, 0x1, P6 ;  /* 0x000000020d0d7211 */ /* 0x000fe200030f0eff */
[----:B------:R-:W-:Y:S01]  /*262e0*/  VIADD R18, R0, 0x3b ;  /* 0x0000003b00127836 */ /* 0x000fe20000000000 */
[----:B------:R-:W-:-:S02]  /*262f0*/  ISETP.LT.AND P3, PT, R14, UR9, !P0 ;  /* 0x000000090e007c0c */ /* 0x000fc4000c761270 */
[CC--:B------:R-:W-:Y:S01]  /*26300*/  IADD3 R14, P6, R15.reuse, R3.reuse, RZ ;  /* 0x000000030f0e7210 */ /* 0x0c0fe20007fde0ff */
[----:B0-----:R-:W-:Y:S01]  /*26310*/  VIADD R4, R0, 0x3d ;  /* 0x0000003d00047836 */ /* 0x001fe20000000000 */
[----:B------:R-:W-:Y:S01]  /*26320*/  PRMT R21, R8, 0x7773, RZ ;  /* 0x0000777308157816 */ /* 0x000fe200000000ff */
[----:B------:R0:W-:Y:S01]  /*26330*/  @P2 STG.E.U8 desc[UR6][R12.64], R19 ;  /* 0x000000130c002986 */ /* 0x0001e2000c101106 */
[----:B------:R-:W-:Y:S01]  /*26340*/  LEA.HI.X.SX32 R15, R15, R2, 0x1, P6 ;  /* 0x000000020f0f7211 */ /* 0x000fe200030f0eff */
[----:B------:R-:W-:Y:S01]  /*26350*/  VIADD R0, R0, 0x3f ;  /* 0x0000003f00007836 */ /* 0x000fe20000000000 */
[----:B------:R-:W-:Y:S01]  /*26360*/  ISETP.LT.AND P2, PT, R4, UR9, !P0 ;  /* 0x0000000904007c0c */ /* 0x000fe2000c741270 */
[C---:B--2---:R-:W-:Y:S01]  /*26370*/  VIADD R7, R16.reuse, UR8 ;  /* 0x0000000810077c36 */ /* 0x044fe20008000000 */
[-C--:B------:R-:W-:Y:S01]  /*26380*/  IADD3 R4, P6, R16, R3.reuse, RZ ;  /* 0x0000000310047210 */ /* 0x080fe20007fde0ff */
[----:B------:R2:W-:Y:S01]  /*26390*/  @P1 STG.E.U8 desc[UR6][R14.64], R21 ;  /* 0x000000150e001986 */ /* 0x0005e2000c101106 */
[----:B------:R-:W-:Y:S01]  /*263a0*/  ISETP.LT.AND P4, PT, R18, UR9, !P0 ;  /* 0x0000000912007c0c */ /* 0x000fe2000c781270 */
[C---:B------:R-:W-:Y:S01]  /*263b0*/  VIADD R8, R7.reuse, UR8 ;  /* 0x0000000807087c36 */ /* 0x040fe20008000000 */
[----:B------:R-:W-:-:S02]  /*263c0*/  IADD3 R6, P1, R7, R3, RZ ;  /* 0x0000000307067210 */ /* 0x000fc40007f3e0ff */
[-C--:B------:R-:W-:Y:S01]  /*263d0*/  LEA.HI.X.SX32 R5, R16, R2.reuse, 0x1, P6 ;  /* 0x0000000210057211 */ /* 0x080fe200030f0eff */
[C---:B------:R-:W-:Y:S01]  /*263e0*/  VIADD R17, R8.reuse, UR8 ;  /* 0x0000000808117c36 */ /* 0x040fe20008000000 */
[-C--:B------:R-:W-:Y:S02]  /*263f0*/  LEA.HI.X.SX32 R7, R7, R2.reuse, 0x1, P1 ;  /* 0x0000000207077211 */ /* 0x080fe400008f0eff */
[CC--:B0-----:R-:W-:Y:S01]  /*26400*/  IADD3 R12, P6, R8.reuse, R3.reuse, RZ ;  /* 0x00000003080c7210 */ /* 0x0c1fe20007fde0ff */
[----:B------:R-:W-:Y:S01]  /*26410*/  VIADD R19, R17, UR8 ;  /* 0x0000000811137c36 */ /* 0x000fe20008000000 */
[----:B------:R-:W-:Y:S02]  /*26420*/  PRMT R25, R9, 0x7772, RZ ;  /* 0x0000777209197816 */ /* 0x000fe400000000ff */
[----:B------:R-:W-:Y:S01]  /*26430*/  LEA.HI.X.SX32 R13, R8, R2, 0x1, P6 ;  /* 0x00000002080d7211 */ /* 0x000fe200030f0eff */
[C---:B------:R-:W-:Y:S01]  /*26440*/  VIADD R8, R19.reuse, UR8 ;  /* 0x0000000813087c36 */ /* 0x040fe20008000000 */
[-C--:B--2---:R-:W-:Y:S01]  /*26450*/  IADD3 R14, P1, R19, R3.reuse, RZ ;  /* 0x00000003130e7210 */ /* 0x084fe20007f3e0ff */
[----:B------:R0:W-:Y:S01]  /*26460*/  @P5 STG.E.U8 desc[UR6][R4.64], R25 ;  /* 0x0000001904005986 */ /* 0x0001e2000c101106 */
[----:B------:R-:W-:-:S02]  /*26470*/  IADD3 R16, P6, R17, R3, RZ ;  /* 0x0000000311107210 */ /* 0x000fc40007fde0ff */
[-C--:B------:R-:W-:Y:S02]  /*26480*/  LEA.HI.X.SX32 R15, R19, R2.reuse, 0x1, P1 ;  /* 0x00000002130f7211 */ /* 0x080fe400008f0eff */
[----:B------:R-:W-:Y:S02]  /*26490*/  ISETP.LT.AND P1, PT, R20, UR9, !P0 ;  /* 0x0000000914007c0c */ /* 0x000fe4000c721270 */
[----:B------:R-:W-:Y:S02]  /*264a0*/  ISETP.LT.AND P0, PT, R0, UR9, !P0 ;  /* 0x0000000900007c0c */ /* 0x000fe4000c701270 */
[----:B------:R-:W-:Y:S02]  /*264b0*/  LEA.HI.X.SX32 R17, R17, R2, 0x1, P6 ;  /* 0x0000000211117211 */ /* 0x000fe400030f0eff */
[----:B------:R-:W-:Y:S02]  /*264c0*/  PRMT R23, R9, 0x7773, RZ ;  /* 0x0000777309177816 */ /* 0x000fe400000000ff */
[----:B------:R-:W-:-:S02]  /*264d0*/  IADD3 R18, P6, R8, R3, RZ ;  /* 0x0000000308127210 */ /* 0x000fc40007fde0ff */
[C---:B------:R-:W-:Y:S01]  /*264e0*/  PRMT R21, R10.reuse, 0x7772, RZ ;  /* 0x000077720a157816 */ /* 0x040fe200000000ff */
[----:B------:R0:W-:Y:S01]  /*264f0*/  @P4 STG.E.U8 desc[UR6][R6.64], R23 ;  /* 0x0000001706004986 */ /* 0x0001e2000c101106 */
[----:B------:R-:W-:Y:S02]  /*26500*/  PRMT R9, R10, 0x7773, RZ ;  /* 0x000077730a097816 */ /* 0x000fe400000000ff */
[C---:B------:R-:W-:Y:S01]  /*26510*/  PRMT R3, R11.reuse, 0x7773, RZ ;  /* 0x000077730b037816 */ /* 0x040fe200000000ff */
[----:B------:R0:W-:Y:S01]  /*26520*/  @P3 STG.E.U8 desc[UR6][R12.64], R21 ;  /* 0x000000150c003986 */ /* 0x0001e2000c101106 */
[----:B------:R-:W-:Y:S02]  /*26530*/  PRMT R11, R11, 0x7772, RZ ;  /* 0x000077720b0b7816 */ /* 0x000fe400000000ff */
[----:B------:R-:W-:Y:S01]  /*26540*/  LEA.HI.X.SX32 R19, R8, R2, 0x1, P6 ;  /* 0x0000000208137211 */ /* 0x000fe200030f0eff */
[----:B------:R0:W-:Y:S04]  /*26550*/  @P2 STG.E.U8 desc[UR6][R16.64], R9 ;  /* 0x0000000910002986 */ /* 0x0001e8000c101106 */
[----:B------:R0:W-:Y:S01]  /*26560*/  @P1 STG.E.U8 desc[UR6][R14.64], R11 ;  /* 0x0000000b0e001986 */ /* 0x0001e2000c101106 */
[----:B------:R-:W-:Y:S05]  /*26570*/  @!P0 EXIT ;  /* 0x000000000000894d */ /* 0x000fea0003800000 */
[----:B------:R-:W-:Y:S01]  /*26580*/  STG.E.U8 desc[UR6][R18.64], R3 ;  /* 0x0000000312007986 */ /* 0x000fe2000c101106 */
[----:B------:R-:W-:Y:S05]  /*26590*/  EXIT ;  /* 0x000000000000794d */ /* 0x000fea0003800000 */
.L_x_3:
[----:B------:R-:W-:-:S00]  /*265a0*/  BRA `(.L_x_3) ;  /* 0xfffffffc00fc7947 */ /* 0x000fc0000383ffff */
[----:B------:R-:W-:-:S00]  /*265b0*/  NOP ;  /* 0x0000000000007918 */ /* 0x000fc00000000000 */
        /* <DEDUP_REMOVED lines=12> */
.L_x_4:


//--------------------- .nv.shared.matmul_kernel  --------------------------
	.section	.nv.shared.matmul_kernel,"aw",@nobits
	.sectionflags	@""
	.align	16
	.zero		1024


//--------------------- .nv.shared.reserved.0     --------------------------
	.section	.nv.shared.reserved.0,"aw",@nobits
	.weak		__nv_reservedSMEM_offset_0_alias
	.size		__nv_reservedSMEM_offset_0_alias, 0, 0
	.other		__nv_reservedSMEM_offset_0_alias,@"STO_CUDA_RESERVED_SHARED STV_DEFAULT"
__nv_reservedSMEM_offset_0_alias:
	.zero		0


//--------------------- .nv.constant0.matmul_kernel --------------------------
	.section	.nv.constant0.matmul_kernel,"a",@progbits
	.sectionflags	@""
	.align	4
.nv.constant0.matmul_kernel:
	.zero		608


//--------------------- SYMBOLS --------------------------

	.type		.nv.reservedSmem.offset0,@object
	.size		.nv.reservedSmem.offset0,0x4
